// auto-generated by cutlass_sweep.gemm — config: {"arch": "sm_100", "cluster_m": 2, "cluster_n": 1, "dtype": "e4m3", "dtype_b": "e4m3", "layout": "nt", "stages": 0, "tile_k": 32, "tile_m": 256, "tile_n": 176}
#include "cutlass/cutlass.h"
#include "cutlass/gemm/collective/collective_builder.hpp"
#include "cutlass/gemm/device/gemm_universal_adapter.h"
#include "cutlass/gemm/kernel/gemm_universal.hpp"
#include "cutlass/epilogue/collective/collective_builder.hpp"

using ElemA = cutlass::float_e4m3_t;
using ElemB = cutlass::float_e4m3_t;
using ElemCD = cutlass::float_e4m3_t;
using Acc  = float;
using TileShape    = cute::Shape<cute::_256, cute::_176, cute::_32>;
using ClusterShape = cute::Shape<cute::_2, cute::_1, cute::_1>;

using CollectiveEpilogue = typename cutlass::epilogue::collective::CollectiveBuilder<
    cutlass::arch::Sm100, cutlass::arch::OpClassTensorOp,
    TileShape, ClusterShape,
    cutlass::epilogue::collective::EpilogueTileAuto,
    Acc, Acc,
    ElemCD, cutlass::layout::RowMajor, 128 / cutlass::sizeof_bits<ElemCD>::value,
    ElemCD, cutlass::layout::RowMajor, 128 / cutlass::sizeof_bits<ElemCD>::value,
    cutlass::epilogue::collective::EpilogueScheduleAuto
  >::CollectiveOp;

using CollectiveMainloop = typename cutlass::gemm::collective::CollectiveBuilder<
    cutlass::arch::Sm100, cutlass::arch::OpClassTensorOp,
    ElemA, cutlass::layout::RowMajor, 128 / cutlass::sizeof_bits<ElemA>::value,
    ElemB, cutlass::layout::ColumnMajor, 128 / cutlass::sizeof_bits<ElemB>::value,
    Acc,
    TileShape, ClusterShape,
    cutlass::gemm::collective::StageCountAutoCarveout<static_cast<int>(sizeof(typename CollectiveEpilogue::SharedStorage))>,
    cutlass::gemm::collective::KernelScheduleAuto
  >::CollectiveOp;

using GemmKernel = cutlass::gemm::kernel::GemmUniversal<
    cute::Shape<int,int,int,int>,
    CollectiveMainloop,
    CollectiveEpilogue
>;
using Gemm = cutlass::gemm::device::GemmUniversalAdapter<GemmKernel>;

// Force the device kernel symbol into the cubin without needing a host main.
auto* _anchor = &cutlass::device_kernel<GemmKernel>;


// ===== COMPILED SASS (sm_100a) =====

	.target	sm_100a

	.elftype	@"ET_EXEC"


//--------------------- .note.nv.tkinfo           --------------------------
	.section	.note.nv.tkinfo,"",@"SHT_NOTE"
	.sectionflags	@"SHF_NOTE_NV_TKINFO"
	.tkinfo
        /*0018*/ 	.word	0x00000002
        /*0030*/ 	.string	""
        /*0030*/ 	.string	"ptxas"
        /*0030*/ 	.string	"Cuda compilation tools, release 13.0, V13.0.88"
        /*0030*/ 	.string	"Build cuda_13.0.r13.0/compiler.36424714_0"
        /*0030*/ 	.string	"-arch sm_100a -m 64 "



//--------------------- .note.nv.cuinfo           --------------------------
	.section	.note.nv.cuinfo,"",@"SHT_NOTE"
	.sectionflags	@"SHF_NOTE_NV_CUINFO"
        /*0018*/ 	.short	0x0002
        /*001a*/ 	.short	0x0064
        /*001c*/ 	.short	0x0082
	.zero		2


//--------------------- .nv.info                  --------------------------
	.section	.nv.info,"",@"SHT_CUDA_INFO"
	.align	4


	//----- nvinfo : EIATTR_REGCOUNT
	.align		4
        /*0000*/ 	.byte	0x04, 0x2f
        /*0002*/ 	.short	(.L_16 - .L_15)
	.align		4
.L_15:
        /*0004*/ 	.word	index@(_ZN7cutlass13device_kernelINS_4gemm6kernel13GemmUniversalIN4cute5tupleIJiiiiEEENS1_10collective13CollectiveMmaINS1_35MainloopSm100TmaUmmaWarpSpecializedILi26ELi2ELi2ENS5_IJNS4_1CILi2EEENSA_ILi1EEESC_EEEEENS5_IJNSA_ILi256EEENSA_ILi176EEENSA_ILi32EEEEEENS_12float_e4m3_tENS5_IJlSC_lEEESJ_SK_NS4_8TiledMMAINS4_8MMA_AtomIJNS4_10MMA_TraitsINS4_25SM100_MMA_F8F6F4_2x1SM_SSEJSJ_SJ_fSF_SG_NS4_17integral_constantINS4_4UMMA5MajorELSR_0EEESS_NSP_INSQ_7ScaleInELST_0EEESU_EEEEEENS4_6LayoutINS5_IJSC_SC_SC_EEENS5_IJNSA_ILi0EEESZ_SZ_EEEEENS5_IJNS4_10UnderscoreES12_S12_EEEEENS4_18SM100_TMA_2SM_LOADENS4_14ComposedLayoutINS4_7SwizzleILi1ELi4ELi3EEENS4_18smem_ptr_flag_bitsILi8EEENSX_INS5_IJNSA_ILi8EEESH_EEENS5_IJSH_SC_EEEEEEEvNS4_8identityES15_S1F_vS1G_EENS_8epilogue10collective18CollectiveEpilogueINS1I_23Sm100TmaWarpSpecializedILi1ELi1ELi176ELb0ELb0EEEJNS5_IJNSA_ILi128EEESG_SH_EEENS5_IJNSX_IS1N_SC_EENSX_ISG_SC_EEEEESJ_SK_SJ_SK_NS1I_6fusion15FusionCallbacksIS1M_NS1S_17LinearCombinationISJ_fSJ_fLNS_15FloatRoundStyleE2EEES1O_S1R_JEEENS4_5SM1004TMEM4LOAD26SM100_TMEM_LOAD_32dp32b16xENS4_13SM90_TMA_LOADENS16_INS17_ILi0ELi4ELi3EEES1A_NSX_INS5_IJS1B_NSA_ILi16EEEEEENS5_IJS24_SC_EEEEEEENS4_39AutoVectorizingCopyWithAssumedAlignmentILi128EEENS4_14SM90_TMA_STOREES28_S2A_S2A_EEEvvEEEEvNT_6ParamsE)
        /*0008*/ 	.word	0x000000ff


	//----- nvinfo : EIATTR_FRAME_SIZE
	.align		4
.L_16:
        /*000c*/ 	.byte	0x04, 0x11
        /*000e*/ 	.short	(.L_18 - .L_17)
	.align		4
.L_17:
        /*0010*/ 	.word	index@($__internal_2_$__cuda_sm10x_tcgen05_guardrail_trap_unallocated_columns_being_dealloced)
        /*0014*/ 	.word	0x000000d8


	//----- nvinfo : EIATTR_FRAME_SIZE
	.align		4
.L_18:
        /*0018*/ 	.byte	0x04, 0x11
        /*001a*/ 	.short	(.L_20 - .L_19)
	.align		4
.L_19:
        /*001c*/ 	.word	index@($__internal_1_$__cuda_sm10x_tcgen05_guardrail_trap_phase_invalid_during_alloc)
        /*0020*/ 	.word	0x000000d8


	//----- nvinfo : EIATTR_FRAME_SIZE
	.align		4
.L_20:
        /*0024*/ 	.byte	0x04, 0x11
        /*0026*/ 	.short	(.L_22 - .L_21)
	.align		4
.L_21:
        /*0028*/ 	.word	index@($__internal_0_$__cuda_sm10x_tcgen05_guardrail_trap_col_being_dealloced_not_returned_by_alloc)
        /*002c*/ 	.word	0x000000d8


	//----- nvinfo : EIATTR_FRAME_SIZE
	.align		4
.L_22:
        /*0030*/ 	.byte	0x04, 0x11
        /*0032*/ 	.short	(.L_24 - .L_23)
	.align		4
.L_23:
        /*0034*/ 	.word	index@(_ZN7cutlass13device_kernelINS_4gemm6kernel13GemmUniversalIN4cute5tupleIJiiiiEEENS1_10collective13CollectiveMmaINS1_35MainloopSm100TmaUmmaWarpSpecializedILi26ELi2ELi2ENS5_IJNS4_1CILi2EEENSA_ILi1EEESC_EEEEENS5_IJNSA_ILi256EEENSA_ILi176EEENSA_ILi32EEEEEENS_12float_e4m3_tENS5_IJlSC_lEEESJ_SK_NS4_8TiledMMAINS4_8MMA_AtomIJNS4_10MMA_TraitsINS4_25SM100_MMA_F8F6F4_2x1SM_SSEJSJ_SJ_fSF_SG_NS4_17integral_constantINS4_4UMMA5MajorELSR_0EEESS_NSP_INSQ_7ScaleInELST_0EEESU_EEEEEENS4_6LayoutINS5_IJSC_SC_SC_EEENS5_IJNSA_ILi0EEESZ_SZ_EEEEENS5_IJNS4_10UnderscoreES12_S12_EEEEENS4_18SM100_TMA_2SM_LOADENS4_14ComposedLayoutINS4_7SwizzleILi1ELi4ELi3EEENS4_18smem_ptr_flag_bitsILi8EEENSX_INS5_IJNSA_ILi8EEESH_EEENS5_IJSH_SC_EEEEEEEvNS4_8identityES15_S1F_vS1G_EENS_8epilogue10collective18CollectiveEpilogueINS1I_23Sm100TmaWarpSpecializedILi1ELi1ELi176ELb0ELb0EEEJNS5_IJNSA_ILi128EEESG_SH_EEENS5_IJNSX_IS1N_SC_EENSX_ISG_SC_EEEEESJ_SK_SJ_SK_NS1I_6fusion15FusionCallbacksIS1M_NS1S_17LinearCombinationISJ_fSJ_fLNS_15FloatRoundStyleE2EEES1O_S1R_JEEENS4_5SM1004TMEM4LOAD26SM100_TMEM_LOAD_32dp32b16xENS4_13SM90_TMA_LOADENS16_INS17_ILi0ELi4ELi3EEES1A_NSX_INS5_IJS1B_NSA_ILi16EEEEEENS5_IJS24_SC_EEEEEEENS4_39AutoVectorizingCopyWithAssumedAlignmentILi128EEENS4_14SM90_TMA_STOREES28_S2A_S2A_EEEvvEEEEvNT_6ParamsE)
        /*0038*/ 	.word	0x000000d8


	//----- nvinfo : EIATTR_MIN_STACK_SIZE
	.align		4
.L_24:
        /*003c*/ 	.byte	0x04, 0x12
        /*003e*/ 	.short	(.L_26 - .L_25)
	.align		4
.L_25:
        /*0040*/ 	.word	index@(_ZN7cutlass13device_kernelINS_4gemm6kernel13GemmUniversalIN4cute5tupleIJiiiiEEENS1_10collective13CollectiveMmaINS1_35MainloopSm100TmaUmmaWarpSpecializedILi26ELi2ELi2ENS5_IJNS4_1CILi2EEENSA_ILi1EEESC_EEEEENS5_IJNSA_ILi256EEENSA_ILi176EEENSA_ILi32EEEEEENS_12float_e4m3_tENS5_IJlSC_lEEESJ_SK_NS4_8TiledMMAINS4_8MMA_AtomIJNS4_10MMA_TraitsINS4_25SM100_MMA_F8F6F4_2x1SM_SSEJSJ_SJ_fSF_SG_NS4_17integral_constantINS4_4UMMA5MajorELSR_0EEESS_NSP_INSQ_7ScaleInELST_0EEESU_EEEEEENS4_6LayoutINS5_IJSC_SC_SC_EEENS5_IJNSA_ILi0EEESZ_SZ_EEEEENS5_IJNS4_10UnderscoreES12_S12_EEEEENS4_18SM100_TMA_2SM_LOADENS4_14ComposedLayoutINS4_7SwizzleILi1ELi4ELi3EEENS4_18smem_ptr_flag_bitsILi8EEENSX_INS5_IJNSA_ILi8EEESH_EEENS5_IJSH_SC_EEEEEEEvNS4_8identityES15_S1F_vS1G_EENS_8epilogue10collective18CollectiveEpilogueINS1I_23Sm100TmaWarpSpecializedILi1ELi1ELi176ELb0ELb0EEEJNS5_IJNSA_ILi128EEESG_SH_EEENS5_IJNSX_IS1N_SC_EENSX_ISG_SC_EEEEESJ_SK_SJ_SK_NS1I_6fusion15FusionCallbacksIS1M_NS1S_17LinearCombinationISJ_fSJ_fLNS_15FloatRoundStyleE2EEES1O_S1R_JEEENS4_5SM1004TMEM4LOAD26SM100_TMEM_LOAD_32dp32b16xENS4_13SM90_TMA_LOADENS16_INS17_ILi0ELi4ELi3EEES1A_NSX_INS5_IJS1B_NSA_ILi16EEEEEENS5_IJS24_SC_EEEEEEENS4_39AutoVectorizingCopyWithAssumedAlignmentILi128EEENS4_14SM90_TMA_STOREES28_S2A_S2A_EEEvvEEEEvNT_6ParamsE)
        /*0044*/ 	.word	0x000000d8
.L_26:


//--------------------- .nv.compat                --------------------------
	.section	.nv.compat,"",@"SHT_CUDA_COMPAT_INFO"
	.align	4
        /*0000*/ 	.byte	0x02, 0x09, 0x01, 0x00, 0x02, 0x02, 0x02, 0x00, 0x02, 0x05, 0x05, 0x00, 0x03, 0x07, 0x01, 0x01
        /*0010*/ 	.byte	0x02, 0x03, 0x01, 0x00, 0x02, 0x06, 0x01, 0x00, 0x04, 0x0b, 0x08, 0x00, 0x09, 0x00, 0x00, 0x00
        /*0020*/ 	.byte	0x00, 0x00, 0x00, 0x00


//--------------------- .nv.info._ZN7cutlass13device_kernelINS_4gemm6kernel13GemmUniversalIN4cute5tupleIJiiiiEEENS1_10collective13CollectiveMmaINS1_35MainloopSm100TmaUmmaWarpSpecializedILi26ELi2ELi2ENS5_IJNS4_1CILi2EEENSA_ILi1EEESC_EEEEENS5_IJNSA_ILi256EEENSA_ILi176EEENSA_ILi32EEEEEENS_12float_e4m3_tENS5_IJlSC_lEEESJ_SK_NS4_8TiledMMAINS4_8MMA_AtomIJNS4_10MMA_TraitsINS4_25SM100_MMA_F8F6F4_2x1SM_SSEJSJ_SJ_fSF_SG_NS4_17integral_constantINS4_4UMMA5MajorELSR_0EEESS_NSP_INSQ_7ScaleInELST_0EEESU_EEEEEENS4_6LayoutINS5_IJSC_SC_SC_EEENS5_IJNSA_ILi0EEESZ_SZ_EEEEENS5_IJNS4_10UnderscoreES12_S12_EEEEENS4_18SM100_TMA_2SM_LOADENS4_14ComposedLayoutINS4_7SwizzleILi1ELi4ELi3EEENS4_18smem_ptr_flag_bitsILi8EEENSX_INS5_IJNSA_ILi8EEESH_EEENS5_IJSH_SC_EEEEEEEvNS4_8identityES15_S1F_vS1G_EENS_8epilogue10collective18CollectiveEpilogueINS1I_23Sm100TmaWarpSpecializedILi1ELi1ELi176ELb0ELb0EEEJNS5_IJNSA_ILi128EEESG_SH_EEENS5_IJNSX_IS1N_SC_EENSX_ISG_SC_EEEEESJ_SK_SJ_SK_NS1I_6fusion15FusionCallbacksIS1M_NS1S_17LinearCombinationISJ_fSJ_fLNS_15FloatRoundStyleE2EEES1O_S1R_JEEENS4_5SM1004TMEM4LOAD26SM100_TMEM_LOAD_32dp32b16xENS4_13SM90_TMA_LOADENS16_INS17_ILi0ELi4ELi3EEES1A_NSX_INS5_IJS1B_NSA_ILi16EEEEEENS5_IJS24_SC_EEEEEEENS4_39AutoVectorizingCopyWithAssumedAlignmentILi128EEENS4_14SM90_TMA_STOREES28_S2A_S2A_EEEvvEEEEvNT_6ParamsE --------------------------
	.section	.nv.info._ZN7cutlass13device_kernelINS_4gemm6kernel13GemmUniversalIN4cute5tupleIJiiiiEEENS1_10collective13CollectiveMmaINS1_35MainloopSm100TmaUmmaWarpSpecializedILi26ELi2ELi2ENS5_IJNS4_1CILi2EEENSA_ILi1EEESC_EEEEENS5_IJNSA_ILi256EEENSA_ILi176EEENSA_ILi32EEEEEENS_12float_e4m3_tENS5_IJlSC_lEEESJ_SK_NS4_8TiledMMAINS4_8MMA_AtomIJNS4_10MMA_TraitsINS4_25SM100_MMA_F8F6F4_2x1SM_SSEJSJ_SJ_fSF_SG_NS4_17integral_constantINS4_4UMMA5MajorELSR_0EEESS_NSP_INSQ_7ScaleInELST_0EEESU_EEEEEENS4_6LayoutINS5_IJSC_SC_SC_EEENS5_IJNSA_ILi0EEESZ_SZ_EEEEENS5_IJNS4_10UnderscoreES12_S12_EEEEENS4_18SM100_TMA_2SM_LOADENS4_14ComposedLayoutINS4_7SwizzleILi1ELi4ELi3EEENS4_18smem_ptr_flag_bitsILi8EEENSX_INS5_IJNSA_ILi8EEESH_EEENS5_IJSH_SC_EEEEEEEvNS4_8identityES15_S1F_vS1G_EENS_8epilogue10collective18CollectiveEpilogueINS1I_23Sm100TmaWarpSpecializedILi1ELi1ELi176ELb0ELb0EEEJNS5_IJNSA_ILi128EEESG_SH_EEENS5_IJNSX_IS1N_SC_EENSX_ISG_SC_EEEEESJ_SK_SJ_SK_NS1I_6fusion15FusionCallbacksIS1M_NS1S_17LinearCombinationISJ_fSJ_fLNS_15FloatRoundStyleE2EEES1O_S1R_JEEENS4_5SM1004TMEM4LOAD26SM100_TMEM_LOAD_32dp32b16xENS4_13SM90_TMA_LOADENS16_INS17_ILi0ELi4ELi3EEES1A_NSX_INS5_IJS1B_NSA_ILi16EEEEEENS5_IJS24_SC_EEEEEEENS4_39AutoVectorizingCopyWithAssumedAlignmentILi128EEENS4_14SM90_TMA_STOREES28_S2A_S2A_EEEvvEEEEvNT_6ParamsE,"",@"SHT_CUDA_INFO"
	.sectionflags	@""
	.align	4


	//----- nvinfo : EIATTR_CUDA_API_VERSION
	.align		4
        /*0000*/ 	.byte	0x04, 0x37
        /*0002*/ 	.short	(.L_28 - .L_27)
.L_27:
        /*0004*/ 	.word	0x00000082


	//----- nvinfo : EIATTR_KPARAM_INFO
	.align		4
.L_28:
        /*0008*/ 	.byte	0x04, 0x17
        /*000a*/ 	.short	(.L_30 - .L_29)
.L_29:
        /*000c*/ 	.word	0x00000000
        /*0010*/ 	.short	0x0000
        /*0012*/ 	.short	0x0000
        /*0014*/ 	.byte	0x00, 0xf0, 0x01, 0x20


	//----- nvinfo : EIATTR_AT_ENTRY_FRAGMENTS
	.align		4
.L_30:
        /*0018*/ 	.byte	0x04, 0x4f
        /*001a*/ 	.short	(.L_32 - .L_31)


	//   ....[0]....
.L_31:
        /*001c*/ 	.word	0x00000007


	//----- nvinfo : EIATTR_RESERVED_SMEM_USED
	.align		4
.L_32:
        /*0020*/ 	.byte	0x01, 0x41
	.zero		2


	//----- nvinfo : EIATTR_SPARSE_MMA_MASK
	.align		4
        /*0024*/ 	.byte	0x03, 0x50
        /*0026*/ 	.short	0x0000


	//----- nvinfo : EIATTR_TCGEN05_2CTA_USED
	.align		4
        /*0028*/ 	.byte	0x01, 0x52
	.zero		2


	//----- nvinfo : EIATTR_MAXREG_COUNT
	.align		4
        /*002c*/ 	.byte	0x03, 0x1b
        /*002e*/ 	.short	0x00ff


	//----- nvinfo : EIATTR_NUM_BARRIERS
	.align		4
        /*0030*/ 	.byte	0x02, 0x4c
        /*0032*/ 	.byte	0x07
	.zero		1


	//----- nvinfo : EIATTR_EXTERNS
	.align		4
        /*0034*/ 	.byte	0x04, 0x0f
        /*0036*/ 	.short	(.L_34 - .L_33)


	//   ....[0]....
	.align		4
.L_33:
        /*0038*/ 	.word	index@(__assertfail)


	//----- nvinfo : EIATTR_ANNOTATIONS
	.align		4
.L_34:
        /*003c*/ 	.byte	0x04, 0x55
        /*003e*/ 	.short	(.L_36 - .L_35)


	//   ....[0]....
.L_35:
        /*0040*/ 	.word	0x00000001
        /*0044*/ 	.byte	0xf0, 0x00, 0x00, 0x00, 0x01, 0x00, 0x00, 0x00, 0x90, 0x01, 0x00, 0x00, 0x01, 0x00, 0x00, 0x00
        /* <DEDUP_REMOVED lines=63> */
        /*0444*/ 	.byte	0x20, 0xbe, 0x00, 0x00


	//----- nvinfo : EIATTR_MERCURY_ISA_VERSION
	.align		4
.L_36:
        /*0448*/ 	.byte	0x03, 0x5f
        /*044a*/ 	.short	0x0101


	//----- nvinfo : EIATTR_INT_WARP_WIDE_INSTR_OFFSETS
	.align		4
        /*044c*/ 	.byte	0x04, 0x31
        /*044e*/ 	.short	(.L_38 - .L_37)


	//   ....[0]....
.L_37:
        /*0450*/ 	.word	0x00000fc0


	//   ....[1]....
        /*0454*/ 	.word	0x00001060


	//   ....[2]....
        /*0458*/ 	.word	0x00004d30


	//   ....[3]....
        /*045c*/ 	.word	0x00004d50


	//   ....[4]....
        /*0460*/ 	.word	0x00004d80


	//   ....[5]....
        /*0464*/ 	.word	0x00005940


	//   ....[6]....
        /*0468*/ 	.word	0x000059d0


	//   ....[7]....
        /*046c*/ 	.word	0x00005a30


	//   ....[8]....
        /*0470*/ 	.word	0x00005a90


	//   ....[9]....
        /*0474*/ 	.word	0x00005af0


	//   ....[10]....
        /*0478*/ 	.word	0x00005b50


	//   ....[11]....
        /*047c*/ 	.word	0x00005bd0


	//   ....[12]....
        /*0480*/ 	.word	0x00005c10


	//   ....[13]....
        /*0484*/ 	.word	0x00005c30


	//   ....[14]....
        /*0488*/ 	.word	0x00005c50


	//   ....[15]....
        /*048c*/ 	.word	0x00005ce0


	//   ....[16]....
        /*0490*/ 	.word	0x00005d10


	//----- nvinfo : EIATTR_COOP_GROUP_MASK_REGIDS
	.align		4
.L_38:
        /*0494*/ 	.byte	0x04, 0x29
        /*0496*/ 	.short	(.L_40 - .L_39)


	//   ....[0]....
.L_39:
        /*0498*/ 	.word	0xffffffff


	//   ....[1]....
        /*049c*/ 	.word	0xffffffff


	//   ....[2]....
        /*04a0*/ 	.word	0xffffffff


	//   ....[3]....
        /*04a4*/ 	.word	0xffffffff


	//   ....[4]....
        /*04a8*/ 	.word	0xffffffff


	//   ....[5]....
        /*04ac*/ 	.word	0xffffffff


	//   ....[6]....
        /*04b0*/ 	.word	0xffffffff


	//   ....[7]....
        /*04b4*/ 	.word	0xffffffff


	//   ....[8]....
        /*04b8*/ 	.word	0xffffffff


	//   ....[9]....
        /*04bc*/ 	.word	0xffffffff


	//   ....[10]....
        /*04c0*/ 	.word	0xffffffff


	//   ....[11]....
        /*04c4*/ 	.word	0xffffffff


	//   ....[12]....
        /*04c8*/ 	.word	0xffffffff


	//   ....[13]....
        /*04cc*/ 	.word	0xffffffff


	//----- nvinfo : EIATTR_COOP_GROUP_INSTR_OFFSETS
	.align		4
.L_40:
        /*04d0*/ 	.byte	0x04, 0x28
        /*04d2*/ 	.short	(.L_42 - .L_41)


	//   ....[0]....
.L_41:
        /*04d4*/ 	.word	0x000000c0


	//   ....[1]....
        /*04d8*/ 	.word	0x00000560


	//   ....[2]....
        /*04dc*/ 	.word	0x000009d0


	//   ....[3]....
        /*04e0*/ 	.word	0x00000b00


	//   ....[4]....
        /*04e4*/ 	.word	0x00000bf0


	//   ....[5]....
        /*04e8*/ 	.word	0x00000d50


	//   ....[6]....
        /*04ec*/ 	.word	0x00000ea0


	//   ....[7]....
        /*04f0*/ 	.word	0x000010e0


	//   ....[8]....
        /*04f4*/ 	.word	0x000022f0


	//   ....[9]....
        /*04f8*/ 	.word	0x00003d80


	//   ....[10]....
        /*04fc*/ 	.word	0x00004250


	//   ....[11]....
        /*0500*/ 	.word	0x00004280


	//   ....[12]....
        /*0504*/ 	.word	0x00004c40


	//   ....[13]....
        /*0508*/ 	.word	0x00004e40


	//----- nvinfo : EIATTR_VRC_CTA_INIT_COUNT
	.align		4
.L_42:
        /*050c*/ 	.byte	0x02, 0x4a
        /*050e*/ 	.byte	0x80
	.zero		1


	//----- nvinfo : EIATTR_SYSCALL_OFFSETS
	.align		4
        /*0510*/ 	.byte	0x04, 0x46
        /*0512*/ 	.short	(.L_44 - .L_43)


	//   ....[0]....
.L_43:
        /*0514*/ 	.word	0x00007350


	//   ....[1]....
        /*0518*/ 	.word	0x000074c0


	//   ....[2]....
        /*051c*/ 	.word	0x00007630


	//   ....[3]....
        /*0520*/ 	.word	0x000077a0


	//   ....[4]....
        /*0524*/ 	.word	0x00007910


	//   ....[5]....
        /*0528*/ 	.word	0x00007a80


	//   ....[6]....
        /*052c*/ 	.word	0x00007bf0


	//   ....[7]....
        /*0530*/ 	.word	0x00007d60


	//   ....[8]....
        /*0534*/ 	.word	0x00007ed0


	//   ....[9]....
        /*0538*/ 	.word	0x00008040


	//   ....[10]....
        /*053c*/ 	.word	0x000081c0


	//----- nvinfo : EIATTR_MBARRIER_INSTR_OFFSETS
	.align		4
.L_44:
        /*0540*/ 	.byte	0x04, 0x39
        /*0542*/ 	.short	(.L_46 - .L_45)


	//   ....[0]....
.L_45:
        /*0544*/ 	.word	0x00000670
        /*0548*/ 	.word	0x000000ff
        /*054c*/ 	.word	0x00000000
        /*0550*/ 	.short	0x0100
        /*0552*/ 	.byte	0x07
	.zero		1


	//   ....[1]....
        /*0554*/ 	.word	0x00000680
        /*0558*/ 	.word	0x000000ff
        /*055c*/ 	.word	0x000000d0
        /*0560*/ 	.short	0x0100
        /*0562*/ 	.byte	0x07
	.zero		1


	//   ....[2]....
        /*0564*/ 	.word	0x00000690
        /*0568*/ 	.word	0x000000ff
        /*056c*/ 	.word	0x00000008
        /*0570*/ 	.short	0x0100
        /*0572*/ 	.byte	0x07
	.zero		1


	//   ....[3]....
        /*0574*/ 	.word	0x000006a0
        /*0578*/ 	.word	0x000000ff
        /*057c*/ 	.word	0x000000d8
        /*0580*/ 	.short	0x0100
        /*0582*/ 	.byte	0x07
	.zero		1


	//   ....[4]....
        /*0584*/ 	.word	0x000006b0
        /*0588*/ 	.word	0x000000ff
        /*058c*/ 	.word	0x00000010
        /*0590*/ 	.short	0x0100
        /*0592*/ 	.byte	0x07
	.zero		1


	//   ....[5]....
        /*0594*/ 	.word	0x000006c0
        /*0598*/ 	.word	0x000000ff
        /*059c*/ 	.word	0x000000e0
        /*05a0*/ 	.short	0x0100
        /*05a2*/ 	.byte	0x07
	.zero		1


	//   ....[6]....
        /*05a4*/ 	.word	0x000006d0
        /*05a8*/ 	.word	0x000000ff
        /*05ac*/ 	.word	0x00000018
        /*05b0*/ 	.short	0x0100
        /*05b2*/ 	.byte	0x07
	.zero		1


	//   ....[7]....
        /*05b4*/ 	.word	0x000006e0
        /*05b8*/ 	.word	0x000000ff
        /*05bc*/ 	.word	0x000000e8
        /*05c0*/ 	.short	0x0100
        /*05c2*/ 	.byte	0x07
	.zero		1


	//   ....[8]....
        /*05c4*/ 	.word	0x000006f0
        /*05c8*/ 	.word	0x000000ff
        /*05cc*/ 	.word	0x00000020
        /*05d0*/ 	.short	0x0100
        /*05d2*/ 	.byte	0x07
	.zero		1


	//   ....[9]....
        /*05d4*/ 	.word	0x00000700
        /*05d8*/ 	.word	0x000000ff
        /*05dc*/ 	.word	0x000000f0
        /*05e0*/ 	.short	0x0100
        /*05e2*/ 	.byte	0x07
	.zero		1


	//   ....[10]....
        /*05e4*/ 	.word	0x00000710
        /*05e8*/ 	.word	0x000000ff
        /*05ec*/ 	.word	0x00000028
        /*05f0*/ 	.short	0x0100
        /*05f2*/ 	.byte	0x07
	.zero		1


	//   ....[11]....
        /*05f4*/ 	.word	0x00000720
        /*05f8*/ 	.word	0x000000ff
        /*05fc*/ 	.word	0x000000f8
        /*0600*/ 	.short	0x0100
        /*0602*/ 	.byte	0x07
	.zero		1


	//   ....[12]....
        /*0604*/ 	.word	0x00000730
        /*0608*/ 	.word	0x000000ff
        /*060c*/ 	.word	0x00000030
        /*0610*/ 	.short	0x0100
        /*0612*/ 	.byte	0x07
	.zero		1


	//   ....[13]....
        /*0614*/ 	.word	0x00000740
        /*0618*/ 	.word	0x000000ff
        /*061c*/ 	.word	0x00000100
        /*0620*/ 	.short	0x0100
        /*0622*/ 	.byte	0x07
	.zero		1


	//   ....[14]....
        /*0624*/ 	.word	0x00000750
        /*0628*/ 	.word	0x000000ff
        /*062c*/ 	.word	0x00000038
        /*0630*/ 	.short	0x0100
        /*0632*/ 	.byte	0x07
	.zero		1


	//   ....[15]....
        /*0634*/ 	.word	0x00000760
        /*0638*/ 	.word	0x000000ff
        /*063c*/ 	.word	0x00000108
        /*0640*/ 	.short	0x0100
        /*0642*/ 	.byte	0x07
	.zero		1


	//   ....[16]....
        /*0644*/ 	.word	0x00000770
        /*0648*/ 	.word	0x000000ff
        /*064c*/ 	.word	0x00000040
        /*0650*/ 	.short	0x0100
        /*0652*/ 	.byte	0x07
	.zero		1


	//   ....[17]....
        /*0654*/ 	.word	0x00000780
        /*0658*/ 	.word	0x000000ff
        /*065c*/ 	.word	0x00000110
        /*0660*/ 	.short	0x0100
        /*0662*/ 	.byte	0x07
	.zero		1


	//   ....[18]....
        /*0664*/ 	.word	0x00000790
        /*0668*/ 	.word	0x000000ff
        /*066c*/ 	.word	0x00000048
        /*0670*/ 	.short	0x0100
        /*0672*/ 	.byte	0x07
	.zero		1


	//   ....[19]....
        /*0674*/ 	.word	0x000007a0
        /*0678*/ 	.word	0x000000ff
        /*067c*/ 	.word	0x00000118
        /*0680*/ 	.short	0x0100
        /*0682*/ 	.byte	0x07
	.zero		1


	//   ....[20]....
        /*0684*/ 	.word	0x000007b0
        /*0688*/ 	.word	0x000000ff
        /*068c*/ 	.word	0x00000050
        /*0690*/ 	.short	0x0100
        /*0692*/ 	.byte	0x07
	.zero		1


	//   ....[21]....
        /*0694*/ 	.word	0x000007c0
        /*0698*/ 	.word	0x000000ff
        /*069c*/ 	.word	0x00000120
        /*06a0*/ 	.short	0x0100
        /*06a2*/ 	.byte	0x07
	.zero		1


	//   ....[22]....
        /*06a4*/ 	.word	0x000007d0
        /*06a8*/ 	.word	0x000000ff
        /*06ac*/ 	.word	0x00000058
        /*06b0*/ 	.short	0x0100
        /*06b2*/ 	.byte	0x07
	.zero		1


	//   ....[23]....
        /*06b4*/ 	.word	0x000007e0
        /*06b8*/ 	.word	0x000000ff
        /*06bc*/ 	.word	0x00000128
        /*06c0*/ 	.short	0x0100
        /*06c2*/ 	.byte	0x07
	.zero		1


	//   ....[24]....
        /*06c4*/ 	.word	0x000007f0
        /*06c8*/ 	.word	0x000000ff
        /*06cc*/ 	.word	0x00000060
        /*06d0*/ 	.short	0x0100
        /*06d2*/ 	.byte	0x07
	.zero		1


	//   ....[25]....
        /*06d4*/ 	.word	0x00000800
        /*06d8*/ 	.word	0x000000ff
        /*06dc*/ 	.word	0x00000130
        /*06e0*/ 	.short	0x0100
        /*06e2*/ 	.byte	0x07
	.zero		1


	//   ....[26]....
        /*06e4*/ 	.word	0x00000810
        /*06e8*/ 	.word	0x000000ff
        /*06ec*/ 	.word	0x00000068
        /*06f0*/ 	.short	0x0100
        /*06f2*/ 	.byte	0x07
	.zero		1


	//   ....[27]....
        /*06f4*/ 	.word	0x00000820
        /*06f8*/ 	.word	0x000000ff
        /*06fc*/ 	.word	0x00000138
        /*0700*/ 	.short	0x0100
        /*0702*/ 	.byte	0x07
	.zero		1


	//   ....[28]....
        /*0704*/ 	.word	0x00000830
        /*0708*/ 	.word	0x000000ff
        /*070c*/ 	.word	0x00000070
        /*0710*/ 	.short	0x0100
        /*0712*/ 	.byte	0x07
	.zero		1


	//   ....[29]....
        /*0714*/ 	.word	0x00000840
        /*0718*/ 	.word	0x000000ff
        /*071c*/ 	.word	0x00000140
        /*0720*/ 	.short	0x0100
        /*0722*/ 	.byte	0x07
	.zero		1


	//   ....[30]....
        /*0724*/ 	.word	0x00000850
        /*0728*/ 	.word	0x000000ff
        /*072c*/ 	.word	0x00000078
        /*0730*/ 	.short	0x0100
        /*0732*/ 	.byte	0x07
	.zero		1


	//   ....[31]....
        /*0734*/ 	.word	0x00000860
        /*0738*/ 	.word	0x000000ff
        /*073c*/ 	.word	0x00000148
        /*0740*/ 	.short	0x0100
        /*0742*/ 	.byte	0x07
	.zero		1


	//   ....[32]....
        /*0744*/ 	.word	0x00000870
        /*0748*/ 	.word	0x000000ff
        /*074c*/ 	.word	0x00000080
        /*0750*/ 	.short	0x0100
        /*0752*/ 	.byte	0x07
	.zero		1


	//   ....[33]....
        /*0754*/ 	.word	0x00000880
        /*0758*/ 	.word	0x000000ff
        /*075c*/ 	.word	0x00000150
        /*0760*/ 	.short	0x0100
        /*0762*/ 	.byte	0x07
	.zero		1


	//   ....[34]....
        /*0764*/ 	.word	0x00000890
        /*0768*/ 	.word	0x000000ff
        /*076c*/ 	.word	0x00000088
        /*0770*/ 	.short	0x0100
        /*0772*/ 	.byte	0x07
	.zero		1


	//   ....[35]....
        /*0774*/ 	.word	0x000008a0
        /*0778*/ 	.word	0x000000ff
        /*077c*/ 	.word	0x00000158
        /*0780*/ 	.short	0x0100
        /*0782*/ 	.byte	0x07
	.zero		1


	//   ....[36]....
        /*0784*/ 	.word	0x000008b0
        /*0788*/ 	.word	0x000000ff
        /*078c*/ 	.word	0x00000090
        /*0790*/ 	.short	0x0100
        /*0792*/ 	.byte	0x07
	.zero		1


	//   ....[37]....
        /*0794*/ 	.word	0x000008c0
        /*0798*/ 	.word	0x000000ff
        /*079c*/ 	.word	0x00000160
        /*07a0*/ 	.short	0x0100
        /*07a2*/ 	.byte	0x07
	.zero		1


	//   ....[38]....
        /*07a4*/ 	.word	0x000008d0
        /*07a8*/ 	.word	0x000000ff
        /*07ac*/ 	.word	0x00000098
        /*07b0*/ 	.short	0x0100
        /*07b2*/ 	.byte	0x07
	.zero		1


	//   ....[39]....
        /*07b4*/ 	.word	0x000008e0
        /*07b8*/ 	.word	0x000000ff
        /*07bc*/ 	.word	0x00000168
        /*07c0*/ 	.short	0x0100
        /*07c2*/ 	.byte	0x07
	.zero		1


	//   ....[40]....
        /*07c4*/ 	.word	0x000008f0
        /*07c8*/ 	.word	0x000000ff
        /*07cc*/ 	.word	0x000000a0
        /*07d0*/ 	.short	0x0100
        /*07d2*/ 	.byte	0x07
	.zero		1


	//   ....[41]....
        /*07d4*/ 	.word	0x00000900
        /*07d8*/ 	.word	0x000000ff
        /*07dc*/ 	.word	0x00000170
        /*07e0*/ 	.short	0x0100
        /*07e2*/ 	.byte	0x07
	.zero		1


	//   ....[42]....
        /*07e4*/ 	.word	0x00000910
        /*07e8*/ 	.word	0x000000ff
        /*07ec*/ 	.word	0x000000a8
        /*07f0*/ 	.short	0x0100
        /*07f2*/ 	.byte	0x07
	.zero		1


	//   ....[43]....
        /*07f4*/ 	.word	0x00000920
        /*07f8*/ 	.word	0x000000ff
        /*07fc*/ 	.word	0x00000178
        /*0800*/ 	.short	0x0100
        /*0802*/ 	.byte	0x07
	.zero		1


	//   ....[44]....
        /*0804*/ 	.word	0x00000930
        /*0808*/ 	.word	0x000000ff
        /*080c*/ 	.word	0x000000b0
        /*0810*/ 	.short	0x0100
        /*0812*/ 	.byte	0x07
	.zero		1


	//   ....[45]....
        /*0814*/ 	.word	0x00000940
        /*0818*/ 	.word	0x000000ff
        /*081c*/ 	.word	0x00000180
        /*0820*/ 	.short	0x0100
        /*0822*/ 	.byte	0x07
	.zero		1


	//   ....[46]....
        /*0824*/ 	.word	0x00000950
        /*0828*/ 	.word	0x000000ff
        /*082c*/ 	.word	0x000000b8
        /*0830*/ 	.short	0x0100
        /*0832*/ 	.byte	0x07
	.zero		1


	//   ....[47]....
        /*0834*/ 	.word	0x00000960
        /*0838*/ 	.word	0x000000ff
        /*083c*/ 	.word	0x00000188
        /*0840*/ 	.short	0x0100
        /*0842*/ 	.byte	0x07
	.zero		1


	//   ....[48]....
        /*0844*/ 	.word	0x00000970
        /*0848*/ 	.word	0x000000ff
        /*084c*/ 	.word	0x000000c0
        /*0850*/ 	.short	0x0100
        /*0852*/ 	.byte	0x07
	.zero		1


	//   ....[49]....
        /*0854*/ 	.word	0x00000980
        /*0858*/ 	.word	0x000000ff
        /*085c*/ 	.word	0x00000190
        /*0860*/ 	.short	0x0100
        /*0862*/ 	.byte	0x07
	.zero		1


	//   ....[50]....
        /*0864*/ 	.word	0x00000990
        /*0868*/ 	.word	0x000000ff
        /*086c*/ 	.word	0x000000c8
        /*0870*/ 	.short	0x0100
        /*0872*/ 	.byte	0x07
	.zero		1


	//   ....[51]....
        /*0874*/ 	.word	0x000009a0
        /*0878*/ 	.word	0x000000ff
        /*087c*/ 	.word	0x00000198
        /*0880*/ 	.short	0x0100
        /*0882*/ 	.byte	0x07
	.zero		1


	//   ....[52]....
        /*0884*/ 	.word	0x00000ad0
        /*0888*/ 	.word	0x000000ff
        /*088c*/ 	.word	0x000001a0
        /*0890*/ 	.short	0x0100
        /*0892*/ 	.byte	0x08
	.zero		1


	//   ....[53]....
        /*0894*/ 	.word	0x00000ae0
        /*0898*/ 	.word	0x000000ff
        /*089c*/ 	.word	0x000001a8
        /*08a0*/ 	.short	0x0100
        /*08a2*/ 	.byte	0x08
	.zero		1


	//   ....[54]....
        /*08a4*/ 	.word	0x00000bc0
        /*08a8*/ 	.word	0x000000ff
        /*08ac*/ 	.word	0x000001b0
        /*08b0*/ 	.short	0x0100
        /*08b2*/ 	.byte	0x07
	.zero		1


	//   ....[55]....
        /*08b4*/ 	.word	0x00000bd0
        /*08b8*/ 	.word	0x000000ff
        /*08bc*/ 	.word	0x000001b8
        /*08c0*/ 	.short	0x0100
        /*08c2*/ 	.byte	0x07
	.zero		1


	//   ....[56]....
        /*08c4*/ 	.word	0x00000d00
        /*08c8*/ 	.word	0x000000ff
        /*08cc*/ 	.word	0x000001c0
        /*08d0*/ 	.short	0x0100
        /*08d2*/ 	.byte	0x07
	.zero		1


	//   ....[57]....
        /*08d4*/ 	.word	0x00000d10
        /*08d8*/ 	.word	0x000000ff
        /*08dc*/ 	.word	0x000001d0
        /*08e0*/ 	.short	0x0100
        /*08e2*/ 	.byte	0x07
	.zero		1


	//   ....[58]....
        /*08e4*/ 	.word	0x00000d20
        /*08e8*/ 	.word	0x000000ff
        /*08ec*/ 	.word	0x000001c8
        /*08f0*/ 	.short	0x0100
        /*08f2*/ 	.byte	0x07
	.zero		1


	//   ....[59]....
        /*08f4*/ 	.word	0x00000d30
        /*08f8*/ 	.word	0x000000ff
        /*08fc*/ 	.word	0x000001d8
        /*0900*/ 	.short	0x0100
        /*0902*/ 	.byte	0x07
	.zero		1


	//   ....[60]....
        /*0904*/ 	.word	0x00000e50
        /*0908*/ 	.word	0x000000ff
        /*090c*/ 	.word	0x000001e0
        /*0910*/ 	.short	0x0100
        /*0912*/ 	.byte	0x08
	.zero		1


	//   ....[61]....
        /*0914*/ 	.word	0x00000e60
        /*0918*/ 	.word	0x000000ff
        /*091c*/ 	.word	0x000001f0
        /*0920*/ 	.short	0x0100
        /*0922*/ 	.byte	0x08
	.zero		1


	//   ....[62]....
        /*0924*/ 	.word	0x00000e70
        /*0928*/ 	.word	0x000000ff
        /*092c*/ 	.word	0x000001e8
        /*0930*/ 	.short	0x0100
        /*0932*/ 	.byte	0x08
	.zero		1


	//   ....[63]....
        /*0934*/ 	.word	0x00000e80
        /*0938*/ 	.word	0x000000ff
        /*093c*/ 	.word	0x000001f8
        /*0940*/ 	.short	0x0100
        /*0942*/ 	.byte	0x08
	.zero		1


	//   ....[64]....
        /*0944*/ 	.word	0x00000f70
        /*0948*/ 	.word	0x000000ff
        /*094c*/ 	.word	0x00000200
        /*0950*/ 	.short	0x0100
        /*0952*/ 	.byte	0x07
	.zero		1


	//   ....[65]....
        /*0954*/ 	.word	0x00000f80
        /*0958*/ 	.word	0x000000ff
        /*095c*/ 	.word	0x00000210
        /*0960*/ 	.short	0x0100
        /*0962*/ 	.byte	0x07
	.zero		1


	//   ....[66]....
        /*0964*/ 	.word	0x00000f90
        /*0968*/ 	.word	0x000000ff
        /*096c*/ 	.word	0x00000208
        /*0970*/ 	.short	0x0100
        /*0972*/ 	.byte	0x07
	.zero		1


	//   ....[67]....
        /*0974*/ 	.word	0x00000fa0
        /*0978*/ 	.word	0x000000ff
        /*097c*/ 	.word	0x00000218
        /*0980*/ 	.short	0x0100
        /*0982*/ 	.byte	0x07
	.zero		1


	//   ....[68]....
        /*0984*/ 	.word	0x000010a0
        /*0988*/ 	.word	0x000000ff
        /*098c*/ 	.word	0x00000220
        /*0990*/ 	.short	0x0100
        /*0992*/ 	.byte	0x06
	.zero		1


	//   ....[69]....
        /*0994*/ 	.word	0x00001b20
        /*0998*/ 	.word	0x00000003
        /*099c*/ 	.word	0x00000210
        /*09a0*/ 	.short	0x010a
        /*09a2*/ 	.byte	0xff
	.zero		1


	//   ....[70]....
        /*09a4*/ 	.word	0x00001b50
        /*09a8*/ 	.word	0x00000003
        /*09ac*/ 	.word	0x00000200
        /*09b0*/ 	.short	0x0101
        /*09b2*/ 	.byte	0xff
	.zero		1


	//   ....[71]....
        /*09b4*/ 	.word	0x00001c30
        /*09b8*/ 	.word	0x000000ff
        /*09bc*/ 	.word	0x000000d0
        /*09c0*/ 	.short	0x010a
        /*09c2*/ 	.byte	0x06
	.zero		1


	//   ....[72]....
        /*09c4*/ 	.word	0x00001cf0
        /*09c8*/ 	.word	0x000000ff
        /*09cc*/ 	.word	0x000000d0
        /*09d0*/ 	.short	0x010a
        /*09d2*/ 	.byte	0x21
	.zero		1


	//   ....[73]....
        /*09d4*/ 	.word	0x00001ea0
        /*09d8*/ 	.word	0x000000ff
        /*09dc*/ 	.word	0x000000d0
        /*09e0*/ 	.short	0x010a
        /*09e2*/ 	.byte	0x08
	.zero		1


	//   ....[74]....
        /*09e4*/ 	.word	0x00001fa0
        /*09e8*/ 	.word	0x000000ff
        /*09ec*/ 	.word	0x000001b8
        /*09f0*/ 	.short	0x0101
        /*09f2*/ 	.byte	0x04
	.zero		1


	//   ....[75]....
        /*09f4*/ 	.word	0x00001fc0
        /*09f8*/ 	.word	0x000000ff
        /*09fc*/ 	.word	0x000000d0
        /*0a00*/ 	.short	0x010a
        /*0a02*/ 	.byte	0x06
	.zero		1


	//   ....[76]....
        /*0a04*/ 	.word	0x00002040
        /*0a08*/ 	.word	0x000000ff
        /*0a0c*/ 	.word	0x000000d0
        /*0a10*/ 	.short	0x010a
        /*0a12*/ 	.byte	0x11
	.zero		1


	//   ....[77]....
        /*0a14*/ 	.word	0x000021d0
        /*0a18*/ 	.word	0x000000ff
        /*0a1c*/ 	.word	0x000000d0
        /*0a20*/ 	.short	0x010a
        /*0a22*/ 	.byte	0x08
	.zero		1


	//   ....[78]....
        /*0a24*/ 	.word	0x00002320
        /*0a28*/ 	.word	0x00000003
        /*0a2c*/ 	.word	0x000001c0
        /*0a30*/ 	.short	0x010a
        /*0a32*/ 	.byte	0xff
	.zero		1


	//   ....[79]....
        /*0a34*/ 	.word	0x00002470
        /*0a38*/ 	.word	0x00000000
        /*0a3c*/ 	.word	0x00000000
        /*0a40*/ 	.short	0x0101
        /*0a42*/ 	.byte	0xff
	.zero		1


	//   ....[80]....
        /*0a44*/ 	.word	0x000029a0
        /*0a48*/ 	.word	0x000000ff
        /*0a4c*/ 	.word	0x00000000
        /*0a50*/ 	.short	0x010a
        /*0a52*/ 	.byte	0x05
	.zero		1


	//   ....[81]....
        /*0a54*/ 	.word	0x00002a30
        /*0a58*/ 	.word	0x000000ff
        /*0a5c*/ 	.word	0x00000000
        /*0a60*/ 	.short	0x010a
        /*0a62*/ 	.byte	0x05
	.zero		1


	//   ....[82]....
        /*0a64*/ 	.word	0x00002ac0
        /*0a68*/ 	.word	0x000000ff
        /*0a6c*/ 	.word	0x00000000
        /*0a70*/ 	.short	0x010a
        /*0a72*/ 	.byte	0x05
	.zero		1


	//   ....[83]....
        /*0a74*/ 	.word	0x00002b50
        /*0a78*/ 	.word	0x000000ff
        /*0a7c*/ 	.word	0x00000000
        /*0a80*/ 	.short	0x010a
        /*0a82*/ 	.byte	0x05
	.zero		1


	//   ....[84]....
        /*0a84*/ 	.word	0x00002be0
        /*0a88*/ 	.word	0x000000ff
        /*0a8c*/ 	.word	0x00000000
        /*0a90*/ 	.short	0x010a
        /*0a92*/ 	.byte	0x05
	.zero		1


	//   ....[85]....
        /*0a94*/ 	.word	0x00002c70
        /*0a98*/ 	.word	0x000000ff
        /*0a9c*/ 	.word	0x00000000
        /*0aa0*/ 	.short	0x010a
        /*0aa2*/ 	.byte	0x05
	.zero		1


	//   ....[86]....
        /*0aa4*/ 	.word	0x00002d00
        /*0aa8*/ 	.word	0x000000ff
        /*0aac*/ 	.word	0x00000000
        /*0ab0*/ 	.short	0x010a
        /*0ab2*/ 	.byte	0x05
	.zero		1


	//   ....[87]....
        /*0ab4*/ 	.word	0x00002d90
        /*0ab8*/ 	.word	0x000000ff
        /*0abc*/ 	.word	0x00000000
        /*0ac0*/ 	.short	0x010a
        /*0ac2*/ 	.byte	0x05
	.zero		1


	//   ....[88]....
        /*0ac4*/ 	.word	0x00002e20
        /*0ac8*/ 	.word	0x000000ff
        /*0acc*/ 	.word	0x00000000
        /*0ad0*/ 	.short	0x010a
        /*0ad2*/ 	.byte	0x05
	.zero		1


	//   ....[89]....
        /*0ad4*/ 	.word	0x00002eb0
        /*0ad8*/ 	.word	0x000000ff
        /*0adc*/ 	.word	0x00000000
        /*0ae0*/ 	.short	0x010a
        /*0ae2*/ 	.byte	0x05
	.zero		1


	//   ....[90]....
        /*0ae4*/ 	.word	0x00002f40
        /*0ae8*/ 	.word	0x000000ff
        /*0aec*/ 	.word	0x00000000
        /*0af0*/ 	.short	0x010a
        /*0af2*/ 	.byte	0x05
	.zero		1


	//   ....[91]....
        /*0af4*/ 	.word	0x00002fd0
        /*0af8*/ 	.word	0x000000ff
        /*0afc*/ 	.word	0x00000000
        /*0b00*/ 	.short	0x010a
        /*0b02*/ 	.byte	0x05
	.zero		1


	//   ....[92]....
        /*0b04*/ 	.word	0x00003060
        /*0b08*/ 	.word	0x000000ff
        /*0b0c*/ 	.word	0x00000000
        /*0b10*/ 	.short	0x010a
        /*0b12*/ 	.byte	0x05
	.zero		1


	//   ....[93]....
        /*0b14*/ 	.word	0x000030f0
        /*0b18*/ 	.word	0x000000ff
        /*0b1c*/ 	.word	0x00000000
        /*0b20*/ 	.short	0x010a
        /*0b22*/ 	.byte	0x05
	.zero		1


	//   ....[94]....
        /*0b24*/ 	.word	0x00003180
        /*0b28*/ 	.word	0x000000ff
        /*0b2c*/ 	.word	0x00000000
        /*0b30*/ 	.short	0x010a
        /*0b32*/ 	.byte	0x05
	.zero		1


	//   ....[95]....
        /*0b34*/ 	.word	0x00003210
        /*0b38*/ 	.word	0x000000ff
        /*0b3c*/ 	.word	0x00000000
        /*0b40*/ 	.short	0x010a
        /*0b42*/ 	.byte	0x05
	.zero		1


	//   ....[96]....
        /*0b44*/ 	.word	0x000032a0
        /*0b48*/ 	.word	0x000000ff
        /*0b4c*/ 	.word	0x00000000
        /*0b50*/ 	.short	0x010a
        /*0b52*/ 	.byte	0x05
	.zero		1


	//   ....[97]....
        /*0b54*/ 	.word	0x00003330
        /*0b58*/ 	.word	0x000000ff
        /*0b5c*/ 	.word	0x00000000
        /*0b60*/ 	.short	0x010a
        /*0b62*/ 	.byte	0x05
	.zero		1


	//   ....[98]....
        /*0b64*/ 	.word	0x000033c0
        /*0b68*/ 	.word	0x000000ff
        /*0b6c*/ 	.word	0x00000000
        /*0b70*/ 	.short	0x010a
        /*0b72*/ 	.byte	0x05
	.zero		1


	//   ....[99]....
        /*0b74*/ 	.word	0x00003450
        /*0b78*/ 	.word	0x000000ff
        /*0b7c*/ 	.word	0x00000000
        /*0b80*/ 	.short	0x010a
        /*0b82*/ 	.byte	0x05
	.zero		1


	//   ....[100]....
        /*0b84*/ 	.word	0x000034e0
        /*0b88*/ 	.word	0x000000ff
        /*0b8c*/ 	.word	0x00000000
        /*0b90*/ 	.short	0x010a
        /*0b92*/ 	.byte	0x05
	.zero		1


	//   ....[101]....
        /*0b94*/ 	.word	0x00003570
        /*0b98*/ 	.word	0x000000ff
        /*0b9c*/ 	.word	0x00000000
        /*0ba0*/ 	.short	0x010a
        /*0ba2*/ 	.byte	0x05
	.zero		1


	//   ....[102]....
        /*0ba4*/ 	.word	0x00003600
        /*0ba8*/ 	.word	0x000000ff
        /*0bac*/ 	.word	0x00000000
        /*0bb0*/ 	.short	0x010a
        /*0bb2*/ 	.byte	0x05
	.zero		1


	//   ....[103]....
        /*0bb4*/ 	.word	0x00003690
        /*0bb8*/ 	.word	0x000000ff
        /*0bbc*/ 	.word	0x00000000
        /*0bc0*/ 	.short	0x010a
        /*0bc2*/ 	.byte	0x05
	.zero		1


	//   ....[104]....
        /*0bc4*/ 	.word	0x00003720
        /*0bc8*/ 	.word	0x000000ff
        /*0bcc*/ 	.word	0x00000000
        /*0bd0*/ 	.short	0x010a
        /*0bd2*/ 	.byte	0x05
	.zero		1


	//   ....[105]....
        /*0bd4*/ 	.word	0x000037c0
        /*0bd8*/ 	.word	0x00000000
        /*0bdc*/ 	.word	0x00000000
        /*0be0*/ 	.short	0x010a
        /*0be2*/ 	.byte	0xff
	.zero		1


	//   ....[106]....
        /*0be4*/ 	.word	0x000038e0
        /*0be8*/ 	.word	0x00000002
        /*0bec*/ 	.word	0x00000200
        /*0bf0*/ 	.short	0x010a
        /*0bf2*/ 	.byte	0xff
	.zero		1


	//   ....[107]....
        /*0bf4*/ 	.word	0x00003940
        /*0bf8*/ 	.word	0x00000004
        /*0bfc*/ 	.word	0x00000000
        /*0c00*/ 	.short	0x0101
        /*0c02*/ 	.byte	0xff
	.zero		1


	//   ....[108]....
        /*0c04*/ 	.word	0x00003960
        /*0c08*/ 	.word	0x000000ff
        /*0c0c*/ 	.word	0x000001d0
        /*0c10*/ 	.short	0x010a
        /*0c12*/ 	.byte	0x05
	.zero		1


	//   ....[109]....
        /*0c14*/ 	.word	0x00003a80
        /*0c18*/ 	.word	0x00000002
        /*0c1c*/ 	.word	0x000001c0
        /*0c20*/ 	.short	0x010a
        /*0c22*/ 	.byte	0xff
	.zero		1


	//   ....[110]....
        /*0c24*/ 	.word	0x00003b90
        /*0c28*/ 	.word	0x00000002
        /*0c2c*/ 	.word	0x00000000
        /*0c30*/ 	.short	0x0101
        /*0c32*/ 	.byte	0xff
	.zero		1


	//   ....[111]....
        /*0c34*/ 	.word	0x00003c20
        /*0c38*/ 	.word	0x000000ff
        /*0c3c*/ 	.word	0x000001d0
        /*0c40*/ 	.short	0x0106
        /*0c42*/ 	.byte	0x05
	.zero		1


	//   ....[112]....
        /*0c44*/ 	.word	0x00003c40
        /*0c48*/ 	.word	0x000000ff
        /*0c4c*/ 	.word	0x000001d0
        /*0c50*/ 	.short	0x010a
        /*0c52*/ 	.byte	0x05
	.zero		1


	//   ....[113]....
        /*0c54*/ 	.word	0x00003cd0
        /*0c58*/ 	.word	0x000000ff
        /*0c5c*/ 	.word	0x000001d0
        /*0c60*/ 	.short	0x0106
        /*0c62*/ 	.byte	0x04
	.zero		1


	//   ....[114]....
        /*0c64*/ 	.word	0x00003d10
        /*0c68*/ 	.word	0x00000000
        /*0c6c*/ 	.word	0x000001d0
        /*0c70*/ 	.short	0x010a
        /*0c72*/ 	.byte	0xff
	.zero		1


	//   ....[115]....
        /*0c74*/ 	.word	0x00003f50
        /*0c78*/ 	.word	0x000000ff
        /*0c7c*/ 	.word	0x00000008
        /*0c80*/ 	.short	0x010a
        /*0c82*/ 	.byte	0x04
	.zero		1


	//   ....[116]....
        /*0c84*/ 	.word	0x00003f70
        /*0c88*/ 	.word	0x000000ff
        /*0c8c*/ 	.word	0x00000008
        /*0c90*/ 	.short	0x010a
        /*0c92*/ 	.byte	0x04
	.zero		1


	//   ....[117]....
        /*0c94*/ 	.word	0x00004100
        /*0c98*/ 	.word	0x000000ff
        /*0c9c*/ 	.word	0x00000008
        /*0ca0*/ 	.short	0x010a
        /*0ca2*/ 	.byte	0x04
	.zero		1


	//   ....[118]....
        /*0ca4*/ 	.word	0x00004120
        /*0ca8*/ 	.word	0x000000ff
        /*0cac*/ 	.word	0x00000008
        /*0cb0*/ 	.short	0x010a
        /*0cb2*/ 	.byte	0x04
	.zero		1


	//   ....[119]....
        /*0cb4*/ 	.word	0x000041e0
        /*0cb8*/ 	.word	0x000000ff
        /*0cbc*/ 	.word	0x00000000
        /*0cc0*/ 	.short	0x0101
        /*0cc2*/ 	.byte	0x05
	.zero		1


	//   ....[120]....
        /*0cc4*/ 	.word	0x000044c0
        /*0cc8*/ 	.word	0x00000000
        /*0ccc*/ 	.word	0x000001c0
        /*0cd0*/ 	.short	0x010a
        /*0cd2*/ 	.byte	0xff
	.zero		1


	//   ....[121]....
        /*0cd4*/ 	.word	0x00004580
        /*0cd8*/ 	.word	0x00000000
        /*0cdc*/ 	.word	0x00000000
        /*0ce0*/ 	.short	0x0101
        /*0ce2*/ 	.byte	0xff
	.zero		1


	//   ....[122]....
        /*0ce4*/ 	.word	0x00004620
        /*0ce8*/ 	.word	0x000000ff
        /*0cec*/ 	.word	0x00000000
        /*0cf0*/ 	.short	0x010a
        /*0cf2*/ 	.byte	0x05
	.zero		1


	//   ....[123]....
        /*0cf4*/ 	.word	0x00004630
        /*0cf8*/ 	.word	0x000000ff
        /*0cfc*/ 	.word	0x000001f0
        /*0d00*/ 	.short	0x010a
        /*0d02*/ 	.byte	0x13
	.zero		1


	//   ....[124]....
        /*0d04*/ 	.word	0x000046f0
        /*0d08*/ 	.word	0x000000ff
        /*0d0c*/ 	.word	0x00000000
        /*0d10*/ 	.short	0x010a
        /*0d12*/ 	.byte	0x07
	.zero		1


	//   ....[125]....
        /*0d14*/ 	.word	0x00004820
        /*0d18*/ 	.word	0x000000ff
        /*0d1c*/ 	.word	0x00000000
        /*0d20*/ 	.short	0x010a
        /*0d22*/ 	.byte	0x18
	.zero		1


	//   ....[126]....
        /*0d24*/ 	.word	0x00004a40
        /*0d28*/ 	.word	0x000000ff
        /*0d2c*/ 	.word	0x00000000
        /*0d30*/ 	.short	0x010a
        /*0d32*/ 	.byte	0x05
	.zero		1


	//   ....[127]....
        /*0d34*/ 	.word	0x00004ae0
        /*0d38*/ 	.word	0x00000000
        /*0d3c*/ 	.word	0x00000000
        /*0d40*/ 	.short	0x010a
        /*0d42*/ 	.byte	0xff
	.zero		1


	//   ....[128]....
        /*0d44*/ 	.word	0x00004b20
        /*0d48*/ 	.word	0x00000000
        /*0d4c*/ 	.word	0x00000000
        /*0d50*/ 	.short	0x010a
        /*0d52*/ 	.byte	0xff
	.zero		1


	//   ....[129]....
        /*0d54*/ 	.word	0x00004b90
        /*0d58*/ 	.word	0x000000ff
        /*0d5c*/ 	.word	0x00000000
        /*0d60*/ 	.short	0x0101
        /*0d62*/ 	.byte	0x05
	.zero		1


	//   ....[130]....
        /*0d64*/ 	.word	0x00004bd0
        /*0d68*/ 	.word	0x000000ff
        /*0d6c*/ 	.word	0x00000220
        /*0d70*/ 	.short	0x010a
        /*0d72*/ 	.byte	0x09
	.zero		1


	//   ....[131]....
        /*0d74*/ 	.word	0x00004c30
        /*0d78*/ 	.word	0x000000ff
        /*0d7c*/ 	.word	0x00000000
        /*0d80*/ 	.short	0x0101
        /*0d82*/ 	.byte	0x05
	.zero		1


	//   ....[132]....
        /*0d84*/ 	.word	0x000050b0
        /*0d88*/ 	.word	0x00000003
        /*0d8c*/ 	.word	0x000001c0
        /*0d90*/ 	.short	0x010a
        /*0d92*/ 	.byte	0xff
	.zero		1


	//   ....[133]....
        /*0d94*/ 	.word	0x00005220
        /*0d98*/ 	.word	0x00000000
        /*0d9c*/ 	.word	0x00000000
        /*0da0*/ 	.short	0x0101
        /*0da2*/ 	.byte	0xff
	.zero		1


	//   ....[134]....
        /*0da4*/ 	.word	0x00005690
        /*0da8*/ 	.word	0x000000ff
        /*0dac*/ 	.word	0x000001b8
        /*0db0*/ 	.short	0x010a
        /*0db2*/ 	.byte	0x1f
	.zero		1


	//   ....[135]....
        /*0db4*/ 	.word	0x00005860
        /*0db8*/ 	.word	0x000000ff
        /*0dbc*/ 	.word	0x000001a8
        /*0dc0*/ 	.short	0x010a
        /*0dc2*/ 	.byte	0x1f
	.zero		1


	//   ....[136]....
        /*0dc4*/ 	.word	0x00005d30
        /*0dc8*/ 	.word	0x000000ff
        /*0dcc*/ 	.word	0x000001a0
        /*0dd0*/ 	.short	0x010b
        /*0dd2*/ 	.byte	0x1f
	.zero		1


	//   ....[137]....
        /*0dd4*/ 	.word	0x00005d40
        /*0dd8*/ 	.word	0x000000ff
        /*0ddc*/ 	.word	0x00000000
        /*0de0*/ 	.short	0x0101
        /*0de2*/ 	.byte	0x27
	.zero		1


	//   ....[138]....
        /*0de4*/ 	.word	0x00005d80
        /*0de8*/ 	.word	0x00000000
        /*0dec*/ 	.word	0x000001a8
        /*0df0*/ 	.short	0x010a
        /*0df2*/ 	.byte	0xff
	.zero		1


	//   ....[139]....
        /*0df4*/ 	.word	0x00006030
        /*0df8*/ 	.word	0x000000ff
        /*0dfc*/ 	.word	0x000001c0
        /*0e00*/ 	.short	0x010a
        /*0e02*/ 	.byte	0x04
	.zero		1


	//   ....[140]....
        /*0e04*/ 	.word	0x00006130
        /*0e08*/ 	.word	0x000000ff
        /*0e0c*/ 	.word	0x00000000
        /*0e10*/ 	.short	0x0101
        /*0e12*/ 	.byte	0x04
	.zero		1


	//   ....[141]....
        /*0e14*/ 	.word	0x00006c70
        /*0e18*/ 	.word	0x000000ff
        /*0e1c*/ 	.word	0x000001a0
        /*0e20*/ 	.short	0x010a
        /*0e22*/ 	.byte	0x08
	.zero		1


	//   ....[142]....
        /*0e24*/ 	.word	0x00006cb0
        /*0e28*/ 	.word	0x000000ff
        /*0e2c*/ 	.word	0x000001e0
        /*0e30*/ 	.short	0x010a
        /*0e32*/ 	.byte	0x04
	.zero		1


	//   ....[143]....
        /*0e34*/ 	.word	0x00006dc0
        /*0e38*/ 	.word	0x000000ff
        /*0e3c*/ 	.word	0x000001a0
        /*0e40*/ 	.short	0x010a
        /*0e42*/ 	.byte	0x04
	.zero		1


	//   ....[144]....
        /*0e44*/ 	.word	0x00007160
        /*0e48*/ 	.word	0x000000ff
        /*0e4c*/ 	.word	0x00000000
        /*0e50*/ 	.short	0x0101
        /*0e52*/ 	.byte	0x04
	.zero		1


	//   ....[145]....
        /*0e54*/ 	.word	0x00007230
        /*0e58*/ 	.word	0x000000ff
        /*0e5c*/ 	.word	0x000001e0
        /*0e60*/ 	.short	0x010a
        /*0e62*/ 	.byte	0x04
	.zero		1


	//   ....[146]....
        /*0e64*/ 	.word	0x0000a660
        /*0e68*/ 	.word	0x000000ff
        /*0e6c*/ 	.word	0x00000000
        /*0e70*/ 	.short	0x0101
        /*0e72*/ 	.byte	0x05
	.zero		1


	//   ....[147]....
        /*0e74*/ 	.word	0x0000be50
        /*0e78*/ 	.word	0x00000003
        /*0e7c*/ 	.word	0x00000210
        /*0e80*/ 	.short	0x010a
        /*0e82*/ 	.byte	0xff
	.zero		1


	//   ....[148]....
        /*0e84*/ 	.word	0x0000beb0
        /*0e88*/ 	.word	0x00000000
        /*0e8c*/ 	.word	0x000000d0
        /*0e90*/ 	.short	0x010a
        /*0e92*/ 	.byte	0xff
	.zero		1


	//   ....[149]....
        /*0e94*/ 	.word	0x0000bf10
        /*0e98*/ 	.word	0x00000000
        /*0e9c*/ 	.word	0x000000d0
        /*0ea0*/ 	.short	0x010a
        /*0ea2*/ 	.byte	0xff
	.zero		1


	//   ....[150]....
        /*0ea4*/ 	.word	0x0000bf60
        /*0ea8*/ 	.word	0x00000003
        /*0eac*/ 	.word	0x000001c0
        /*0eb0*/ 	.short	0x010a
        /*0eb2*/ 	.byte	0xff
	.zero		1


	//   ....[151]....
        /*0eb4*/ 	.word	0x0000bfc0
        /*0eb8*/ 	.word	0x00000000
        /*0ebc*/ 	.word	0x00000000
        /*0ec0*/ 	.short	0x010a
        /*0ec2*/ 	.byte	0xff
	.zero		1


	//   ....[152]....
        /*0ec4*/ 	.word	0x0000c020
        /*0ec8*/ 	.word	0x00000000
        /*0ecc*/ 	.word	0x00000000
        /*0ed0*/ 	.short	0x010a
        /*0ed2*/ 	.byte	0xff
	.zero		1


	//   ....[153]....
        /*0ed4*/ 	.word	0x0000c080
        /*0ed8*/ 	.word	0x00000000
        /*0edc*/ 	.word	0x00000000
        /*0ee0*/ 	.short	0x010a
        /*0ee2*/ 	.byte	0xff
	.zero		1


	//   ....[154]....
        /*0ee4*/ 	.word	0x0000c0e0
        /*0ee8*/ 	.word	0x00000000
        /*0eec*/ 	.word	0x00000000
        /*0ef0*/ 	.short	0x010a
        /*0ef2*/ 	.byte	0xff
	.zero		1


	//   ....[155]....
        /*0ef4*/ 	.word	0x0000c140
        /*0ef8*/ 	.word	0x00000000
        /*0efc*/ 	.word	0x00000000
        /*0f00*/ 	.short	0x010a
        /*0f02*/ 	.byte	0xff
	.zero		1


	//   ....[156]....
        /*0f04*/ 	.word	0x0000c1a0
        /*0f08*/ 	.word	0x00000000
        /*0f0c*/ 	.word	0x00000000
        /*0f10*/ 	.short	0x010a
        /*0f12*/ 	.byte	0xff
	.zero		1


	//   ....[157]....
        /*0f14*/ 	.word	0x0000c200
        /*0f18*/ 	.word	0x00000000
        /*0f1c*/ 	.word	0x00000000
        /*0f20*/ 	.short	0x010a
        /*0f22*/ 	.byte	0xff
	.zero		1


	//   ....[158]....
        /*0f24*/ 	.word	0x0000c260
        /*0f28*/ 	.word	0x00000000
        /*0f2c*/ 	.word	0x00000000
        /*0f30*/ 	.short	0x010a
        /*0f32*/ 	.byte	0xff
	.zero		1


	//   ....[159]....
        /*0f34*/ 	.word	0x0000c2c0
        /*0f38*/ 	.word	0x00000000
        /*0f3c*/ 	.word	0x00000000
        /*0f40*/ 	.short	0x010a
        /*0f42*/ 	.byte	0xff
	.zero		1


	//   ....[160]....
        /*0f44*/ 	.word	0x0000c320
        /*0f48*/ 	.word	0x00000000
        /*0f4c*/ 	.word	0x00000000
        /*0f50*/ 	.short	0x010a
        /*0f52*/ 	.byte	0xff
	.zero		1


	//   ....[161]....
        /*0f54*/ 	.word	0x0000c380
        /*0f58*/ 	.word	0x00000000
        /*0f5c*/ 	.word	0x00000000
        /*0f60*/ 	.short	0x010a
        /*0f62*/ 	.byte	0xff
	.zero		1


	//   ....[162]....
        /*0f64*/ 	.word	0x0000c3e0
        /*0f68*/ 	.word	0x00000000
        /*0f6c*/ 	.word	0x00000000
        /*0f70*/ 	.short	0x010a
        /*0f72*/ 	.byte	0xff
	.zero		1


	//   ....[163]....
        /*0f74*/ 	.word	0x0000c440
        /*0f78*/ 	.word	0x00000000
        /*0f7c*/ 	.word	0x00000000
        /*0f80*/ 	.short	0x010a
        /*0f82*/ 	.byte	0xff
	.zero		1


	//   ....[164]....
        /*0f84*/ 	.word	0x0000c4a0
        /*0f88*/ 	.word	0x00000000
        /*0f8c*/ 	.word	0x00000000
        /*0f90*/ 	.short	0x010a
        /*0f92*/ 	.byte	0xff
	.zero		1


	//   ....[165]....
        /*0f94*/ 	.word	0x0000c500
        /*0f98*/ 	.word	0x00000000
        /*0f9c*/ 	.word	0x00000000
        /*0fa0*/ 	.short	0x010a
        /*0fa2*/ 	.byte	0xff
	.zero		1


	//   ....[166]....
        /*0fa4*/ 	.word	0x0000c560
        /*0fa8*/ 	.word	0x00000000
        /*0fac*/ 	.word	0x00000000
        /*0fb0*/ 	.short	0x010a
        /*0fb2*/ 	.byte	0xff
	.zero		1


	//   ....[167]....
        /*0fb4*/ 	.word	0x0000c5c0
        /*0fb8*/ 	.word	0x00000000
        /*0fbc*/ 	.word	0x00000000
        /*0fc0*/ 	.short	0x010a
        /*0fc2*/ 	.byte	0xff
	.zero		1


	//   ....[168]....
        /*0fc4*/ 	.word	0x0000c620
        /*0fc8*/ 	.word	0x00000000
        /*0fcc*/ 	.word	0x00000000
        /*0fd0*/ 	.short	0x010a
        /*0fd2*/ 	.byte	0xff
	.zero		1


	//   ....[169]....
        /*0fd4*/ 	.word	0x0000c680
        /*0fd8*/ 	.word	0x00000000
        /*0fdc*/ 	.word	0x00000000
        /*0fe0*/ 	.short	0x010a
        /*0fe2*/ 	.byte	0xff
	.zero		1


	//   ....[170]....
        /*0fe4*/ 	.word	0x0000c6e0
        /*0fe8*/ 	.word	0x00000000
        /*0fec*/ 	.word	0x00000000
        /*0ff0*/ 	.short	0x010a
        /*0ff2*/ 	.byte	0xff
	.zero		1


	//   ....[171]....
        /*0ff4*/ 	.word	0x0000c740
        /*0ff8*/ 	.word	0x00000000
        /*0ffc*/ 	.word	0x00000000
        /*1000*/ 	.short	0x010a
        /*1002*/ 	.byte	0xff
	.zero		1


	//   ....[172]....
        /*1004*/ 	.word	0x0000c7a0
        /*1008*/ 	.word	0x00000000
        /*100c*/ 	.word	0x00000000
        /*1010*/ 	.short	0x010a
        /*1012*/ 	.byte	0xff
	.zero		1


	//   ....[173]....
        /*1014*/ 	.word	0x0000c800
        /*1018*/ 	.word	0x00000000
        /*101c*/ 	.word	0x00000000
        /*1020*/ 	.short	0x010a
        /*1022*/ 	.byte	0xff
	.zero		1


	//   ....[174]....
        /*1024*/ 	.word	0x0000c860
        /*1028*/ 	.word	0x00000000
        /*102c*/ 	.word	0x00000000
        /*1030*/ 	.short	0x010a
        /*1032*/ 	.byte	0xff
	.zero		1


	//   ....[175]....
        /*1034*/ 	.word	0x0000c8c0
        /*1038*/ 	.word	0x00000000
        /*103c*/ 	.word	0x00000000
        /*1040*/ 	.short	0x010a
        /*1042*/ 	.byte	0xff
	.zero		1


	//   ....[176]....
        /*1044*/ 	.word	0x0000c910
        /*1048*/ 	.word	0x00000002
        /*104c*/ 	.word	0x00000200
        /*1050*/ 	.short	0x010a
        /*1052*/ 	.byte	0xff
	.zero		1


	//   ....[177]....
        /*1054*/ 	.word	0x0000c970
        /*1058*/ 	.word	0x00000002
        /*105c*/ 	.word	0x000001d0
        /*1060*/ 	.short	0x010a
        /*1062*/ 	.byte	0xff
	.zero		1


	//   ....[178]....
        /*1064*/ 	.word	0x0000c9c0
        /*1068*/ 	.word	0x00000002
        /*106c*/ 	.word	0x000001c0
        /*1070*/ 	.short	0x010a
        /*1072*/ 	.byte	0xff
	.zero		1


	//   ....[179]....
        /*1074*/ 	.word	0x0000ca20
        /*1078*/ 	.word	0x00000000
        /*107c*/ 	.word	0x000001d0
        /*1080*/ 	.short	0x010a
        /*1082*/ 	.byte	0xff
	.zero		1


	//   ....[180]....
        /*1084*/ 	.word	0x0000ca80
        /*1088*/ 	.word	0x00000000
        /*108c*/ 	.word	0x00000008
        /*1090*/ 	.short	0x010a
        /*1092*/ 	.byte	0xff
	.zero		1


	//   ....[181]....
        /*1094*/ 	.word	0x0000cb70
        /*1098*/ 	.word	0x00000000
        /*109c*/ 	.word	0x00000008
        /*10a0*/ 	.short	0x010a
        /*10a2*/ 	.byte	0xff
	.zero		1


	//   ....[182]....
        /*10a4*/ 	.word	0x0000cbc0
        /*10a8*/ 	.word	0x00000000
        /*10ac*/ 	.word	0x000001c0
        /*10b0*/ 	.short	0x010a
        /*10b2*/ 	.byte	0xff
	.zero		1


	//   ....[183]....
        /*10b4*/ 	.word	0x0000cc20
        /*10b8*/ 	.word	0x00000000
        /*10bc*/ 	.word	0x000001f0
        /*10c0*/ 	.short	0x010a
        /*10c2*/ 	.byte	0xff
	.zero		1


	//   ....[184]....
        /*10c4*/ 	.word	0x0000cc80
        /*10c8*/ 	.word	0x00000000
        /*10cc*/ 	.word	0x00000000
        /*10d0*/ 	.short	0x010a
        /*10d2*/ 	.byte	0xff
	.zero		1


	//   ....[185]....
        /*10d4*/ 	.word	0x0000cce0
        /*10d8*/ 	.word	0x00000000
        /*10dc*/ 	.word	0x00000000
        /*10e0*/ 	.short	0x010a
        /*10e2*/ 	.byte	0xff
	.zero		1


	//   ....[186]....
        /*10e4*/ 	.word	0x0000cd40
        /*10e8*/ 	.word	0x00000000
        /*10ec*/ 	.word	0x00000220
        /*10f0*/ 	.short	0x010a
        /*10f2*/ 	.byte	0xff
	.zero		1


	//   ....[187]....
        /*10f4*/ 	.word	0x0000cd90
        /*10f8*/ 	.word	0x00000003
        /*10fc*/ 	.word	0x000001c0
        /*1100*/ 	.short	0x010a
        /*1102*/ 	.byte	0xff
	.zero		1


	//   ....[188]....
        /*1104*/ 	.word	0x0000cdf0
        /*1108*/ 	.word	0x00000000
        /*110c*/ 	.word	0x000001b8
        /*1110*/ 	.short	0x010a
        /*1112*/ 	.byte	0xff
	.zero		1


	//   ....[189]....
        /*1114*/ 	.word	0x0000ce50
        /*1118*/ 	.word	0x00000003
        /*111c*/ 	.word	0x000001a8
        /*1120*/ 	.short	0x010a
        /*1122*/ 	.byte	0xff
	.zero		1


	//   ....[190]....
        /*1124*/ 	.word	0x0000ceb0
        /*1128*/ 	.word	0x00000000
        /*112c*/ 	.word	0x000001c0
        /*1130*/ 	.short	0x010a
        /*1132*/ 	.byte	0xff
	.zero		1


	//   ....[191]....
        /*1134*/ 	.word	0x0000cf30
        /*1138*/ 	.word	0x00000003
        /*113c*/ 	.word	0x000001a0
        /*1140*/ 	.short	0x010a
        /*1142*/ 	.byte	0xff
	.zero		1


	//   ....[192]....
        /*1144*/ 	.word	0x0000cfb0
        /*1148*/ 	.word	0x00000003
        /*114c*/ 	.word	0x000001e0
        /*1150*/ 	.short	0x010a
        /*1152*/ 	.byte	0xff
	.zero		1


	//----- nvinfo : EIATTR_NUM_MBARRIERS
	.align		4
.L_46:
        /*1154*/ 	.byte	0x03, 0x38
        /*1156*/ 	.short	0x0045


	//----- nvinfo : EIATTR_EXIT_INSTR_OFFSETS
	.align		4
        /*1158*/ 	.byte	0x04, 0x1c
        /*115a*/ 	.short	(.L_48 - .L_47)


	//   ....[0]....
.L_47:
        /*115c*/ 	.word	0x000037f0


	//   ....[1]....
        /*1160*/ 	.word	0x00003ce0


	//   ....[2]....
        /*1164*/ 	.word	0x00003d40


	//   ....[3]....
        /*1168*/ 	.word	0x00004e50


	//   ....[4]....
        /*116c*/ 	.word	0x00005db0


	//   ....[5]....
        /*1170*/ 	.word	0x00005df0


	//   ....[6]....
        /*1174*/ 	.word	0x0000be40


	//----- nvinfo : EIATTR_MAX_THREADS
	.align		4
.L_48:
        /*1178*/ 	.byte	0x04, 0x05
        /*117a*/ 	.short	(.L_50 - .L_49)
.L_49:
        /*117c*/ 	.word	0x00000100
        /*1180*/ 	.word	0x00000001
        /*1184*/ 	.word	0x00000001


	//----- nvinfo : EIATTR_CRS_STACK_SIZE
	.align		4
.L_50:
        /*1188*/ 	.byte	0x04, 0x1e
        /*118a*/ 	.short	(.L_52 - .L_51)
.L_51:
        /*118c*/ 	.word	0x00000000


	//----- nvinfo : EIATTR_CBANK_PARAM_SIZE
	.align		4
.L_52:
        /*1190*/ 	.byte	0x03, 0x19
        /*1192*/ 	.short	0x0800


	//----- nvinfo : EIATTR_PARAM_CBANK
	.align		4
        /*1194*/ 	.byte	0x04, 0x0a
        /*1196*/ 	.short	(.L_54 - .L_53)
	.align		4
.L_53:
        /*1198*/ 	.word	index@(.nv.constant0._ZN7cutlass13device_kernelINS_4gemm6kernel13GemmUniversalIN4cute5tupleIJiiiiEEENS1_10collective13CollectiveMmaINS1_35MainloopSm100TmaUmmaWarpSpecializedILi26ELi2ELi2ENS5_IJNS4_1CILi2EEENSA_ILi1EEESC_EEEEENS5_IJNSA_ILi256EEENSA_ILi176EEENSA_ILi32EEEEEENS_12float_e4m3_tENS5_IJlSC_lEEESJ_SK_NS4_8TiledMMAINS4_8MMA_AtomIJNS4_10MMA_TraitsINS4_25SM100_MMA_F8F6F4_2x1SM_SSEJSJ_SJ_fSF_SG_NS4_17integral_constantINS4_4UMMA5MajorELSR_0EEESS_NSP_INSQ_7ScaleInELST_0EEESU_EEEEEENS4_6LayoutINS5_IJSC_SC_SC_EEENS5_IJNSA_ILi0EEESZ_SZ_EEEEENS5_IJNS4_10UnderscoreES12_S12_EEEEENS4_18SM100_TMA_2SM_LOADENS4_14ComposedLayoutINS4_7SwizzleILi1ELi4ELi3EEENS4_18smem_ptr_flag_bitsILi8EEENSX_INS5_IJNSA_ILi8EEESH_EEENS5_IJSH_SC_EEEEEEEvNS4_8identityES15_S1F_vS1G_EENS_8epilogue10collective18CollectiveEpilogueINS1I_23Sm100TmaWarpSpecializedILi1ELi1ELi176ELb0ELb0EEEJNS5_IJNSA_ILi128EEESG_SH_EEENS5_IJNSX_IS1N_SC_EENSX_ISG_SC_EEEEESJ_SK_SJ_SK_NS1I_6fusion15FusionCallbacksIS1M_NS1S_17LinearCombinationISJ_fSJ_fLNS_15FloatRoundStyleE2EEES1O_S1R_JEEENS4_5SM1004TMEM4LOAD26SM100_TMEM_LOAD_32dp32b16xENS4_13SM90_TMA_LOADENS16_INS17_ILi0ELi4ELi3EEES1A_NSX_INS5_IJS1B_NSA_ILi16EEEEEENS5_IJS24_SC_EEEEEEENS4_39AutoVectorizingCopyWithAssumedAlignmentILi128EEENS4_14SM90_TMA_STOREES28_S2A_S2A_EEEvvEEEEvNT_6ParamsE)
        /*119c*/ 	.short	0x0380
        /*119e*/ 	.short	0x0800


	//----- nvinfo : EIATTR_SW_WAR
	.align		4
.L_54:
        /*11a0*/ 	.byte	0x04, 0x36
        /*11a2*/ 	.short	(.L_56 - .L_55)
.L_55:
        /*11a4*/ 	.word	0x00000008
.L_56:


//--------------------- .nv.callgraph             --------------------------
	.section	.nv.callgraph,"",@"SHT_CUDA_CALLGRAPH"
	.align	4
	.sectionentsize	8
	.align		4
        /*0000*/ 	.word	0x00000000
	.align		4
        /*0004*/ 	.word	0xffffffff
	.align		4
        /*0008*/ 	.word	index@(_ZN7cutlass13device_kernelINS_4gemm6kernel13GemmUniversalIN4cute5tupleIJiiiiEEENS1_10collective13CollectiveMmaINS1_35MainloopSm100TmaUmmaWarpSpecializedILi26ELi2ELi2ENS5_IJNS4_1CILi2EEENSA_ILi1EEESC_EEEEENS5_IJNSA_ILi256EEENSA_ILi176EEENSA_ILi32EEEEEENS_12float_e4m3_tENS5_IJlSC_lEEESJ_SK_NS4_8TiledMMAINS4_8MMA_AtomIJNS4_10MMA_TraitsINS4_25SM100_MMA_F8F6F4_2x1SM_SSEJSJ_SJ_fSF_SG_NS4_17integral_constantINS4_4UMMA5MajorELSR_0EEESS_NSP_INSQ_7ScaleInELST_0EEESU_EEEEEENS4_6LayoutINS5_IJSC_SC_SC_EEENS5_IJNSA_ILi0EEESZ_SZ_EEEEENS5_IJNS4_10UnderscoreES12_S12_EEEEENS4_18SM100_TMA_2SM_LOADENS4_14ComposedLayoutINS4_7SwizzleILi1ELi4ELi3EEENS4_18smem_ptr_flag_bitsILi8EEENSX_INS5_IJNSA_ILi8EEESH_EEENS5_IJSH_SC_EEEEEEEvNS4_8identityES15_S1F_vS1G_EENS_8epilogue10collective18CollectiveEpilogueINS1I_23Sm100TmaWarpSpecializedILi1ELi1ELi176ELb0ELb0EEEJNS5_IJNSA_ILi128EEESG_SH_EEENS5_IJNSX_IS1N_SC_EENSX_ISG_SC_EEEEESJ_SK_SJ_SK_NS1I_6fusion15FusionCallbacksIS1M_NS1S_17LinearCombinationISJ_fSJ_fLNS_15FloatRoundStyleE2EEES1O_S1R_JEEENS4_5SM1004TMEM4LOAD26SM100_TMEM_LOAD_32dp32b16xENS4_13SM90_TMA_LOADENS16_INS17_ILi0ELi4ELi3EEES1A_NSX_INS5_IJS1B_NSA_ILi16EEEEEENS5_IJS24_SC_EEEEEEENS4_39AutoVectorizingCopyWithAssumedAlignmentILi128EEENS4_14SM90_TMA_STOREES28_S2A_S2A_EEEvvEEEEvNT_6ParamsE)
	.align		4
        /*000c*/ 	.word	index@(__assertfail)
	.align		4
        /*0010*/ 	.word	0x00000000
	.align		4
        /*0014*/ 	.word	0xfffffffe
	.align		4
        /*0018*/ 	.word	0x00000000
	.align		4
        /*001c*/ 	.word	0xfffffffd
	.align		4
        /*0020*/ 	.word	0x00000000
	.align		4
        /*0024*/ 	.word	0xfffffffc


//--------------------- .nv.constant4             --------------------------
	.section	.nv.constant4,"a",@progbits
	.align	8
	.align		8
.nv.constant4:
        /*0000*/ 	.dword	__assertfail
	.align		8
        /*0008*/ 	.dword	__unnamed_1
	.align		8
        /*0010*/ 	.dword	_ZN40_INTERNAL_58e96ed6_4_k_cu_6a38aac3_315904cuda3std3__45__cpo5beginE
	.align		8
        /*0018*/ 	.dword	_ZN40_INTERNAL_58e96ed6_4_k_cu_6a38aac3_315904cuda3std3__45__cpo3endE
	.align		8
        /*0020*/ 	.dword	_ZN40_INTERNAL_58e96ed6_4_k_cu_6a38aac3_315904cuda3std3__45__cpo6cbeginE
	.align		8
        /*0028*/ 	.dword	_ZN40_INTERNAL_58e96ed6_4_k_cu_6a38aac3_315904cuda3std3__45__cpo4cendE
	.align		8
        /*0030*/ 	.dword	_ZN40_INTERNAL_58e96ed6_4_k_cu_6a38aac3_315904cuda3std3__442_GLOBAL__N__58e96ed6_4_k_cu_6a38aac3_315906ignoreE
	.align		8
        /*0038*/ 	.dword	_ZN40_INTERNAL_58e96ed6_4_k_cu_6a38aac3_315904cuda3std3__419piecewise_constructE
	.align		8
        /*0040*/ 	.dword	_ZN40_INTERNAL_58e96ed6_4_k_cu_6a38aac3_315904cuda3std3__48in_placeE
	.align		8
        /*0048*/ 	.dword	_ZN40_INTERNAL_58e96ed6_4_k_cu_6a38aac3_315904cuda3std6ranges3__45__cpo4swapE
	.align		8
        /*0050*/ 	.dword	_ZN40_INTERNAL_58e96ed6_4_k_cu_6a38aac3_315904cuda3std6ranges3__45__cpo9iter_moveE
	.align		8
        /*0058*/ 	.dword	_ZN40_INTERNAL_58e96ed6_4_k_cu_6a38aac3_315904cute7productE
	.align		8
        /*0060*/ 	.dword	_ZN40_INTERNAL_58e96ed6_4_k_cu_6a38aac3_315904cute1_E
	.align		8
        /*0068*/ 	.dword	$str$25
	.align		8
        /*0070*/ 	.dword	$str$26


//--------------------- .text._ZN7cutlass13device_kernelINS_4gemm6kernel13GemmUniversalIN4cute5tupleIJiiiiEEENS1_10collective13CollectiveMmaINS1_35MainloopSm100TmaUmmaWarpSpecializedILi26ELi2ELi2ENS5_IJNS4_1CILi2EEENSA_ILi1EEESC_EEEEENS5_IJNSA_ILi256EEENSA_ILi176EEENSA_ILi32EEEEEENS_12float_e4m3_tENS5_IJlSC_lEEESJ_SK_NS4_8TiledMMAINS4_8MMA_AtomIJNS4_10MMA_TraitsINS4_25SM100_MMA_F8F6F4_2x1SM_SSEJSJ_SJ_fSF_SG_NS4_17integral_constantINS4_4UMMA5MajorELSR_0EEESS_NSP_INSQ_7ScaleInELST_0EEESU_EEEEEENS4_6LayoutINS5_IJSC_SC_SC_EEENS5_IJNSA_ILi0EEESZ_SZ_EEEEENS5_IJNS4_10UnderscoreES12_S12_EEEEENS4_18SM100_TMA_2SM_LOADENS4_14ComposedLayoutINS4_7SwizzleILi1ELi4ELi3EEENS4_18smem_ptr_flag_bitsILi8EEENSX_INS5_IJNSA_ILi8EEESH_EEENS5_IJSH_SC_EEEEEEEvNS4_8identityES15_S1F_vS1G_EENS_8epilogue10collective18CollectiveEpilogueINS1I_23Sm100TmaWarpSpecializedILi1ELi1ELi176ELb0ELb0EEEJNS5_IJNSA_ILi128EEESG_SH_EEENS5_IJNSX_IS1N_SC_EENSX_ISG_SC_EEEEESJ_SK_SJ_SK_NS1I_6fusion15FusionCallbacksIS1M_NS1S_17LinearCombinationISJ_fSJ_fLNS_15FloatRoundStyleE2EEES1O_S1R_JEEENS4_5SM1004TMEM4LOAD26SM100_TMEM_LOAD_32dp32b16xENS4_13SM90_TMA_LOADENS16_INS17_ILi0ELi4ELi3EEES1A_NSX_INS5_IJS1B_NSA_ILi16EEEEEENS5_IJS24_SC_EEEEEEENS4_39AutoVectorizingCopyWithAssumedAlignmentILi128EEENS4_14SM90_TMA_STOREES28_S2A_S2A_EEEvvEEEEvNT_6ParamsE --------------------------
	.section	.text._ZN7cutlass13device_kernelINS_4gemm6kernel13GemmUniversalIN4cute5tupleIJiiiiEEENS1_10collective13CollectiveMmaINS1_35MainloopSm100TmaUmmaWarpSpecializedILi26ELi2ELi2ENS5_IJNS4_1CILi2EEENSA_ILi1EEESC_EEEEENS5_IJNSA_ILi256EEENSA_ILi176EEENSA_ILi32EEEEEENS_12float_e4m3_tENS5_IJlSC_lEEESJ_SK_NS4_8TiledMMAINS4_8MMA_AtomIJNS4_10MMA_TraitsINS4_25SM100_MMA_F8F6F4_2x1SM_SSEJSJ_SJ_fSF_SG_NS4_17integral_constantINS4_4UMMA5MajorELSR_0EEESS_NSP_INSQ_7ScaleInELST_0EEESU_EEEEEENS4_6LayoutINS5_IJSC_SC_SC_EEENS5_IJNSA_ILi0EEESZ_SZ_EEEEENS5_IJNS4_10UnderscoreES12_S12_EEEEENS4_18SM100_TMA_2SM_LOADENS4_14ComposedLayoutINS4_7SwizzleILi1ELi4ELi3EEENS4_18smem_ptr_flag_bitsILi8EEENSX_INS5_IJNSA_ILi8EEESH_EEENS5_IJSH_SC_EEEEEEEvNS4_8identityES15_S1F_vS1G_EENS_8epilogue10collective18CollectiveEpilogueINS1I_23Sm100TmaWarpSpecializedILi1ELi1ELi176ELb0ELb0EEEJNS5_IJNSA_ILi128EEESG_SH_EEENS5_IJNSX_IS1N_SC_EENSX_ISG_SC_EEEEESJ_SK_SJ_SK_NS1I_6fusion15FusionCallbacksIS1M_NS1S_17LinearCombinationISJ_fSJ_fLNS_15FloatRoundStyleE2EEES1O_S1R_JEEENS4_5SM1004TMEM4LOAD26SM100_TMEM_LOAD_32dp32b16xENS4_13SM90_TMA_LOADENS16_INS17_ILi0ELi4ELi3EEES1A_NSX_INS5_IJS1B_NSA_ILi16EEEEEENS5_IJS24_SC_EEEEEEENS4_39AutoVectorizingCopyWithAssumedAlignmentILi128EEENS4_14SM90_TMA_STOREES28_S2A_S2A_EEEvvEEEEvNT_6ParamsE,"ax",@progbits
	.align	128
.text._ZN7cutlass13device_kernelINS_4gemm6kernel13GemmUniversalIN4cute5tupleIJiiiiEEENS1_10collective13CollectiveMmaINS1_35MainloopSm100TmaUmmaWarpSpecializedILi26ELi2ELi2ENS5_IJNS4_1CILi2EEENSA_ILi1EEESC_EEEEENS5_IJNSA_ILi256EEENSA_ILi176EEENSA_ILi32EEEEEENS_12float_e4m3_tENS5_IJlSC_lEEESJ_SK_NS4_8TiledMMAINS4_8MMA_AtomIJNS4_10MMA_TraitsINS4_25SM100_MMA_F8F6F4_2x1SM_SSEJSJ_SJ_fSF_SG_NS4_17integral_constantINS4_4UMMA5MajorELSR_0EEESS_NSP_INSQ_7ScaleInELST_0EEESU_EEEEEENS4_6LayoutINS5_IJSC_SC_SC_EEENS5_IJNSA_ILi0EEESZ_SZ_EEEEENS5_IJNS4_10UnderscoreES12_S12_EEEEENS4_18SM100_TMA_2SM_LOADENS4_14ComposedLayoutINS4_7SwizzleILi1ELi4ELi3EEENS4_18smem_ptr_flag_bitsILi8EEENSX_INS5_IJNSA_ILi8EEESH_EEENS5_IJSH_SC_EEEEEEEvNS4_8identityES15_S1F_vS1G_EENS_8epilogue10collective18CollectiveEpilogueINS1I_23Sm100TmaWarpSpecializedILi1ELi1ELi176ELb0ELb0EEEJNS5_IJNSA_ILi128EEESG_SH_EEENS5_IJNSX_IS1N_SC_EENSX_ISG_SC_EEEEESJ_SK_SJ_SK_NS1I_6fusion15FusionCallbacksIS1M_NS1S_17LinearCombinationISJ_fSJ_fLNS_15FloatRoundStyleE2EEES1O_S1R_JEEENS4_5SM1004TMEM4LOAD26SM100_TMEM_LOAD_32dp32b16xENS4_13SM90_TMA_LOADENS16_INS17_ILi0ELi4ELi3EEES1A_NSX_INS5_IJS1B_NSA_ILi16EEEEEENS5_IJS24_SC_EEEEEEENS4_39AutoVectorizingCopyWithAssumedAlignmentILi128EEENS4_14SM90_TMA_STOREES28_S2A_S2A_EEEvvEEEEvNT_6ParamsE:
        .type           _ZN7cutlass13device_kernelINS_4gemm6kernel13GemmUniversalIN4cute5tupleIJiiiiEEENS1_10collective13CollectiveMmaINS1_35MainloopSm100TmaUmmaWarpSpecializedILi26ELi2ELi2ENS5_IJNS4_1CILi2EEENSA_ILi1EEESC_EEEEENS5_IJNSA_ILi256EEENSA_ILi176EEENSA_ILi32EEEEEENS_12float_e4m3_tENS5_IJlSC_lEEESJ_SK_NS4_8TiledMMAINS4_8MMA_AtomIJNS4_10MMA_TraitsINS4_25SM100_MMA_F8F6F4_2x1SM_SSEJSJ_SJ_fSF_SG_NS4_17integral_constantINS4_4UMMA5MajorELSR_0EEESS_NSP_INSQ_7ScaleInELST_0EEESU_EEEEEENS4_6LayoutINS5_IJSC_SC_SC_EEENS5_IJNSA_ILi0EEESZ_SZ_EEEEENS5_IJNS4_10UnderscoreES12_S12_EEEEENS4_18SM100_TMA_2SM_LOADENS4_14ComposedLayoutINS4_7SwizzleILi1ELi4ELi3EEENS4_18smem_ptr_flag_bitsILi8EEENSX_INS5_IJNSA_ILi8EEESH_EEENS5_IJSH_SC_EEEEEEEvNS4_8identityES15_S1F_vS1G_EENS_8epilogue10collective18CollectiveEpilogueINS1I_23Sm100TmaWarpSpecializedILi1ELi1ELi176ELb0ELb0EEEJNS5_IJNSA_ILi128EEESG_SH_EEENS5_IJNSX_IS1N_SC_EENSX_ISG_SC_EEEEESJ_SK_SJ_SK_NS1I_6fusion15FusionCallbacksIS1M_NS1S_17LinearCombinationISJ_fSJ_fLNS_15FloatRoundStyleE2EEES1O_S1R_JEEENS4_5SM1004TMEM4LOAD26SM100_TMEM_LOAD_32dp32b16xENS4_13SM90_TMA_LOADENS16_INS17_ILi0ELi4ELi3EEES1A_NSX_INS5_IJS1B_NSA_ILi16EEEEEENS5_IJS24_SC_EEEEEEENS4_39AutoVectorizingCopyWithAssumedAlignmentILi128EEENS4_14SM90_TMA_STOREES28_S2A_S2A_EEEvvEEEEvNT_6ParamsE,@function
        .size           _ZN7cutlass13device_kernelINS_4gemm6kernel13GemmUniversalIN4cute5tupleIJiiiiEEENS1_10collective13CollectiveMmaINS1_35MainloopSm100TmaUmmaWarpSpecializedILi26ELi2ELi2ENS5_IJNS4_1CILi2EEENSA_ILi1EEESC_EEEEENS5_IJNSA_ILi256EEENSA_ILi176EEENSA_ILi32EEEEEENS_12float_e4m3_tENS5_IJlSC_lEEESJ_SK_NS4_8TiledMMAINS4_8MMA_AtomIJNS4_10MMA_TraitsINS4_25SM100_MMA_F8F6F4_2x1SM_SSEJSJ_SJ_fSF_SG_NS4_17integral_constantINS4_4UMMA5MajorELSR_0EEESS_NSP_INSQ_7ScaleInELST_0EEESU_EEEEEENS4_6LayoutINS5_IJSC_SC_SC_EEENS5_IJNSA_ILi0EEESZ_SZ_EEEEENS5_IJNS4_10UnderscoreES12_S12_EEEEENS4_18SM100_TMA_2SM_LOADENS4_14ComposedLayoutINS4_7SwizzleILi1ELi4ELi3EEENS4_18smem_ptr_flag_bitsILi8EEENSX_INS5_IJNSA_ILi8EEESH_EEENS5_IJSH_SC_EEEEEEEvNS4_8identityES15_S1F_vS1G_EENS_8epilogue10collective18CollectiveEpilogueINS1I_23Sm100TmaWarpSpecializedILi1ELi1ELi176ELb0ELb0EEEJNS5_IJNSA_ILi128EEESG_SH_EEENS5_IJNSX_IS1N_SC_EENSX_ISG_SC_EEEEESJ_SK_SJ_SK_NS1I_6fusion15FusionCallbacksIS1M_NS1S_17LinearCombinationISJ_fSJ_fLNS_15FloatRoundStyleE2EEES1O_S1R_JEEENS4_5SM1004TMEM4LOAD26SM100_TMEM_LOAD_32dp32b16xENS4_13SM90_TMA_LOADENS16_INS17_ILi0ELi4ELi3EEES1A_NSX_INS5_IJS1B_NSA_ILi16EEEEEENS5_IJS24_SC_EEEEEEENS4_39AutoVectorizingCopyWithAssumedAlignmentILi128EEENS4_14SM90_TMA_STOREES28_S2A_S2A_EEEvvEEEEvNT_6ParamsE,(.L_x_219 - _ZN7cutlass13device_kernelINS_4gemm6kernel13GemmUniversalIN4cute5tupleIJiiiiEEENS1_10collective13CollectiveMmaINS1_35MainloopSm100TmaUmmaWarpSpecializedILi26ELi2ELi2ENS5_IJNS4_1CILi2EEENSA_ILi1EEESC_EEEEENS5_IJNSA_ILi256EEENSA_ILi176EEENSA_ILi32EEEEEENS_12float_e4m3_tENS5_IJlSC_lEEESJ_SK_NS4_8TiledMMAINS4_8MMA_AtomIJNS4_10MMA_TraitsINS4_25SM100_MMA_F8F6F4_2x1SM_SSEJSJ_SJ_fSF_SG_NS4_17integral_constantINS4_4UMMA5MajorELSR_0EEESS_NSP_INSQ_7ScaleInELST_0EEESU_EEEEEENS4_6LayoutINS5_IJSC_SC_SC_EEENS5_IJNSA_ILi0EEESZ_SZ_EEEEENS5_IJNS4_10UnderscoreES12_S12_EEEEENS4_18SM100_TMA_2SM_LOADENS4_14ComposedLayoutINS4_7SwizzleILi1ELi4ELi3EEENS4_18smem_ptr_flag_bitsILi8EEENSX_INS5_IJNSA_ILi8EEESH_EEENS5_IJSH_SC_EEEEEEEvNS4_8identityES15_S1F_vS1G_EENS_8epilogue10collective18CollectiveEpilogueINS1I_23Sm100TmaWarpSpecializedILi1ELi1ELi176ELb0ELb0EEEJNS5_IJNSA_ILi128EEESG_SH_EEENS5_IJNSX_IS1N_SC_EENSX_ISG_SC_EEEEESJ_SK_SJ_SK_NS1I_6fusion15FusionCallbacksIS1M_NS1S_17LinearCombinationISJ_fSJ_fLNS_15FloatRoundStyleE2EEES1O_S1R_JEEENS4_5SM1004TMEM4LOAD26SM100_TMEM_LOAD_32dp32b16xENS4_13SM90_TMA_LOADENS16_INS17_ILi0ELi4ELi3EEES1A_NSX_INS5_IJS1B_NSA_ILi16EEEEEENS5_IJS24_SC_EEEEEEENS4_39AutoVectorizingCopyWithAssumedAlignmentILi128EEENS4_14SM90_TMA_STOREES28_S2A_S2A_EEEvvEEEEvNT_6ParamsE)
        .other          _ZN7cutlass13device_kernelINS_4gemm6kernel13GemmUniversalIN4cute5tupleIJiiiiEEENS1_10collective13CollectiveMmaINS1_35MainloopSm100TmaUmmaWarpSpecializedILi26ELi2ELi2ENS5_IJNS4_1CILi2EEENSA_ILi1EEESC_EEEEENS5_IJNSA_ILi256EEENSA_ILi176EEENSA_ILi32EEEEEENS_12float_e4m3_tENS5_IJlSC_lEEESJ_SK_NS4_8TiledMMAINS4_8MMA_AtomIJNS4_10MMA_TraitsINS4_25SM100_MMA_F8F6F4_2x1SM_SSEJSJ_SJ_fSF_SG_NS4_17integral_constantINS4_4UMMA5MajorELSR_0EEESS_NSP_INSQ_7ScaleInELST_0EEESU_EEEEEENS4_6LayoutINS5_IJSC_SC_SC_EEENS5_IJNSA_ILi0EEESZ_SZ_EEEEENS5_IJNS4_10UnderscoreES12_S12_EEEEENS4_18SM100_TMA_2SM_LOADENS4_14ComposedLayoutINS4_7SwizzleILi1ELi4ELi3EEENS4_18smem_ptr_flag_bitsILi8EEENSX_INS5_IJNSA_ILi8EEESH_EEENS5_IJSH_SC_EEEEEEEvNS4_8identityES15_S1F_vS1G_EENS_8epilogue10collective18CollectiveEpilogueINS1I_23Sm100TmaWarpSpecializedILi1ELi1ELi176ELb0ELb0EEEJNS5_IJNSA_ILi128EEESG_SH_EEENS5_IJNSX_IS1N_SC_EENSX_ISG_SC_EEEEESJ_SK_SJ_SK_NS1I_6fusion15FusionCallbacksIS1M_NS1S_17LinearCombinationISJ_fSJ_fLNS_15FloatRoundStyleE2EEES1O_S1R_JEEENS4_5SM1004TMEM4LOAD26SM100_TMEM_LOAD_32dp32b16xENS4_13SM90_TMA_LOADENS16_INS17_ILi0ELi4ELi3EEES1A_NSX_INS5_IJS1B_NSA_ILi16EEEEEENS5_IJS24_SC_EEEEEEENS4_39AutoVectorizingCopyWithAssumedAlignmentILi128EEENS4_14SM90_TMA_STOREES28_S2A_S2A_EEEvvEEEEvNT_6ParamsE,@"STO_CUDA_ENTRY STV_DEFAULT"
_ZN7cutlass13device_kernelINS_4gemm6kernel13GemmUniversalIN4cute5tupleIJiiiiEEENS1_10collective13CollectiveMmaINS1_35MainloopSm100TmaUmmaWarpSpecializedILi26ELi2ELi2ENS5_IJNS4_1CILi2EEENSA_ILi1EEESC_EEEEENS5_IJNSA_ILi256EEENSA_ILi176EEENSA_ILi32EEEEEENS_12float_e4m3_tENS5_IJlSC_lEEESJ_SK_NS4_8TiledMMAINS4_8MMA_AtomIJNS4_10MMA_TraitsINS4_25SM100_MMA_F8F6F4_2x1SM_SSEJSJ_SJ_fSF_SG_NS4_17integral_constantINS4_4UMMA5MajorELSR_0EEESS_NSP_INSQ_7ScaleInELST_0EEESU_EEEEEENS4_6LayoutINS5_IJSC_SC_SC_EEENS5_IJNSA_ILi0EEESZ_SZ_EEEEENS5_IJNS4_10UnderscoreES12_S12_EEEEENS4_18SM100_TMA_2SM_LOADENS4_14ComposedLayoutINS4_7SwizzleILi1ELi4ELi3EEENS4_18smem_ptr_flag_bitsILi8EEENSX_INS5_IJNSA_ILi8EEESH_EEENS5_IJSH_SC_EEEEEEEvNS4_8identityES15_S1F_vS1G_EENS_8epilogue10collective18CollectiveEpilogueINS1I_23Sm100TmaWarpSpecializedILi1ELi1ELi176ELb0ELb0EEEJNS5_IJNSA_ILi128EEESG_SH_EEENS5_IJNSX_IS1N_SC_EENSX_ISG_SC_EEEEESJ_SK_SJ_SK_NS1I_6fusion15FusionCallbacksIS1M_NS1S_17LinearCombinationISJ_fSJ_fLNS_15FloatRoundStyleE2EEES1O_S1R_JEEENS4_5SM1004TMEM4LOAD26SM100_TMEM_LOAD_32dp32b16xENS4_13SM90_TMA_LOADENS16_INS17_ILi0ELi4ELi3EEES1A_NSX_INS5_IJS1B_NSA_ILi16EEEEEENS5_IJS24_SC_EEEEEEENS4_39AutoVectorizingCopyWithAssumedAlignmentILi128EEENS4_14SM90_TMA_STOREES28_S2A_S2A_EEEvvEEEEvNT_6ParamsE:
[----:B------:R-:W1:Y:S01]  /*0000*/  LDC R1, c[0x0][0x37c] ;  /* 0x0000df00ff017b82 */ /* 0x000e620000000800 */
[----:B------:R-:W2:Y:S01]  /*0010*/  S2R R3, SR_TID.X ;  /* 0x0000000000037919 */ /* 0x000ea20000002100 */
[----:B------:R-:W3:Y:S01]  /*0020*/  LDCU.64 UR6, c[0x0][0x890] ;  /* 0x00011200ff0677ac */ /* 0x000ee20008000a00 */
[----:B-1----:R-:W-:-:S05]  /*0030*/  VIADD R1, R1, 0xffffff28 ;  /* 0xffffff2801017836 */ /* 0x002fca0000000000 */
[----:B------:R-:W1:Y:S01]  /*0040*/  S2UR UR5, SR_CgaCtaId ;  /* 0x00000000000579c3 */ /* 0x000e620000008800 */
[----:B------:R-:W-:Y:S01]  /*0050*/  ELECT P1, URZ, PT ;  /* 0x0000000000ff782f */ /* 0x000fe20003820000 */
[----:B------:R-:W4:Y:S01]  /*0060*/  LDCU.64 UR60, c[0x0][0x358] ;  /* 0x00006b00ff3c77ac */ /* 0x000f220008000a00 */
[----:B---3--:R-:W-:-:S04]  /*0070*/  UISETP.NE.U32.AND UP0, UPT, UR6, URZ, UPT ;  /* 0x000000ff0600728c */ /* 0x008fc8000bf05070 */
[----:B------:R-:W-:Y:S02]  /*0080*/  UISETP.NE.AND.EX UP0, UPT, UR7, URZ, UPT, UP0 ;  /* 0x000000ff0700728c */ /* 0x000fe4000bf05300 */
[----:B-1----:R-:W-:Y:S02]  /*0090*/  ULOP3.LUT UR15, UR5, 0x1, URZ, 0xc0, !UPT ;  /* 0x00000001050f7892 */ /* 0x002fe4000f8ec0ff */
[----:B------:R-:W-:Y:S01]  /*00a0*/  ULOP3.LUT UR14, UR5, 0x1, URZ, 0x3c, !UPT ;  /* 0x00000001050e7892 */ /* 0x000fe2000f8e3cff */
[----:B--2---:R-:W-:-:S05]  /*00b0*/  SHF.R.U32.HI R2, RZ, 0x5, R3 ;  /* 0x00000005ff027819 */ /* 0x004fca0000011603 */
[----:B------:R-:W1:Y:S02]  /*00c0*/  SHFL.IDX PT, R0, R2, RZ, 0x1f ;  /* 0x00001fff02007589 */ /* 0x000e6400000e0000 */
[----:B-1----:R-:W-:Y:S02]  /*00d0*/  R2UR UR4, R0 ;  /* 0x00000000000472ca */ /* 0x002fe400000e0000 */
[----:B------:R-:W-:-:S05]  /*00e0*/  PRMT R0, RZ, 0x7610, R0 ;  /* 0x00007610ff007816 */ /* 0x000fca0000000000 */
[----:B------:R1:W-:Y:S01]  /*00f0*/  STL.S16 [R1+0x48], R0 ;  /* 0x0000480001007387 */ /* 0x0003e20000100600 */
[----:B----4-:R-:W-:Y:S07]  /*0100*/  BRA.U UP0, `(.L_x_0) ;  /* 0x0000000100347547 */ /* 0x010fee000b800000 */
[----:B------:R-:W2:Y:S02]  /*0110*/  LDCU.64 UR8, c[0x0][0x888] ;  /* 0x00011100ff0877ac */ /* 0x000ea40008000a00 */
[----:B--2---:R-:W-:-:S04]  /*0120*/  UISETP.NE.U32.AND UP0, UPT, UR8, URZ, UPT ;  /* 0x000000ff0800728c */ /* 0x004fc8000bf05070 */
[----:B------:R-:W-:-:S09]  /*0130*/  UISETP.NE.AND.EX UP0, UPT, UR9, URZ, UPT, UP0 ;  /* 0x000000ff0900728c */ /* 0x000fd2000bf05300 */
[----:B------:R-:W-:Y:S05]  /*0140*/  BRA.U !UP0, `(.L_x_1) ;  /* 0x0000000108187547 */ /* 0x000fea000b800000 */
[----:B------:R-:W1:Y:S02]  /*0150*/  LDC.64 R4, c[0x0][0x888] ;  /* 0x00022200ff047b82 */ /* 0x000e640000000a00 */
[----:B-1----:R-:W2:Y:S02]  /*0160*/  LDG.E R0, desc[UR60][R4.64] ;  /* 0x0000003c04007981 */ /* 0x002ea4000c1e1900 */
[----:B--2---:R-:W-:Y:S01]  /*0170*/  R2UR UR45, R0 ;  /* 0x00000000002d72ca */ /* 0x004fe200000e0000 */
[----:B------:R-:W-:-:S05]  /*0180*/  HFMA2 R0, -RZ, RZ, 0, 5.9604644775390625e-08 ;  /* 0x00000001ff007431 */ /* 0x000fca00000001ff */
[----:B------:R2:W-:Y:S01]  /*0190*/  STL.S16 [R1+0x48], R0 ;  /* 0x0000480001007387 */ /* 0x0005e20000100600 */
[----:B------:R-:W-:Y:S07]  /*01a0*/  BRA `(.L_x_0) ;  /* 0x00000000000c7947 */ /* 0x000fee0003800000 */
.L_x_1:
[----:B-1----:R-:W-:Y:S01]  /*01b0*/  HFMA2 R0, -RZ, RZ, 0, 5.9604644775390625e-08 ;  /* 0x00000001ff007431 */ /* 0x002fe200000001ff */
[----:B------:R-:W3:Y:S04]  /*01c0*/  LDCU UR45, c[0x0][0x880] ;  /* 0x00011000ff2d77ac */ /* 0x000ee80008000800 */
[----:B------:R4:W-:Y:S02]  /*01d0*/  STL.S16 [R1+0x48], R0 ;  /* 0x0000480001007387 */ /* 0x0009e40000100600 */
.L_x_0:
[----:B------:R-:W5:Y:S02]  /*01e0*/  LDCU.64 UR8, c[0x0][0x8b0] ;  /* 0x00011600ff0877ac */ /* 0x000f640008000a00 */
[----:B-----5:R-:W-:-:S04]  /*01f0*/  UISETP.NE.U32.AND UP0, UPT, UR8, URZ, UPT ;  /* 0x000000ff0800728c */ /* 0x020fc8000bf05070 */
[----:B------:R-:W-:-:S09]  /*0200*/  UISETP.NE.AND.EX UP0, UPT, UR9, URZ, UPT, UP0 ;  /* 0x000000ff0900728c */ /* 0x000fd2000bf05300 */
[----:B------:R-:W-:Y:S05]  /*0210*/  BRA.U UP0, `(.L_x_2) ;  /* 0x0000000100247547 */ /* 0x000fea000b800000 */
[----:B------:R-:W5:Y:S02]  /*0220*/  LDCU.64 UR8, c[0x0][0x8a8] ;  /* 0x00011500ff0877ac */ /* 0x000f640008000a00 */
[----:B-----5:R-:W-:-:S04]  /*0230*/  UISETP.NE.U32.AND UP0, UPT, UR8, URZ, UPT ;  /* 0x000000ff0800728c */ /* 0x020fc8000bf05070 */
[----:B------:R-:W-:-:S09]  /*0240*/  UISETP.NE.AND.EX UP0, UPT, UR9, URZ, UPT, UP0 ;  /* 0x000000ff0900728c */ /* 0x000fd2000bf05300 */
[----:B------:R-:W-:Y:S05]  /*0250*/  BRA.U !UP0, `(.L_x_3) ;  /* 0x0000000108107547 */ /* 0x000fea000b800000 */
[----:B------:R-:W1:Y:S02]  /*0260*/  LDC.64 R4, c[0x0][0x8a8] ;  /* 0x00022a00ff047b82 */ /* 0x000e640000000a00 */
[----:B-12-4-:R-:W2:Y:S02]  /*0270*/  LDG.E R0, desc[UR60][R4.64] ;  /* 0x0000003c04007981 */ /* 0x016ea4000c1e1900 */
[----:B--2---:R-:W-:Y:S01]  /*0280*/  R2UR UR37, R0 ;  /* 0x00000000002572ca */ /* 0x004fe200000e0000 */
[----:B------:R-:W-:-:S14]  /*0290*/  BRA `(.L_x_2) ;  /* 0x0000000000047947 */ /* 0x000fdc0003800000 */
.L_x_3:
[----:B------:R-:W1:Y:S02]  /*02a0*/  LDCU UR37, c[0x0][0x8a0] ;  /* 0x00011400ff2577ac */ /* 0x000e640008000800 */
.L_x_2:
[----:B-12-4-:R-:W-:Y:S01]  /*02b0*/  IMAD.U32 R0, RZ, RZ, UR4 ;  /* 0x00000004ff007e24 */ /* 0x016fe2000f8e00ff */
[----:B------:R-:W-:Y:S04]  /*02c0*/  BSSY.RECONVERGENT B0, `(.L_x_4) ;  /* 0x000000c000007945 */ /* 0x000fe80003800200 */
[C---:B------:R-:W-:Y:S02]  /*02d0*/  ISETP.NE.OR P2, PT, R0.reuse, 0x1, !P1 ;  /* 0x000000010000780c */ /* 0x040fe40004f45670 */
[----:B------:R-:W-:-:S11]  /*02e0*/  ISETP.NE.OR P0, PT, R0, 0x3, !P1 ;  /* 0x000000030000780c */ /* 0x000fd60004f05670 */
[----:B------:R-:W-:Y:S05]  /*02f0*/  @P2 BRA `(.L_x_5) ;  /* 0x0000000000202947 */ /* 0x000fea0003800000 */
[----:B------:R-:W1:Y:S02]  /*0300*/  LDCU.64 UR8, c[0x0][0x348] ;  /* 0x00006900ff0877ac */ /* 0x000e640008000a00 */
[----:B-1----:R-:W-:Y:S02]  /*0310*/  UIADD3 UR10, UP1, UPT, UR8, 0x80, URZ ;  /* 0x00000080080a7890 */ /* 0x002fe4000ff3e0ff */
[----:B------:R-:W-:Y:S02]  /*0320*/  UIADD3 UR8, UP0, UPT, UR8, 0x180, URZ ;  /* 0x0000018008087890 */ /* 0x000fe4000ff1e0ff */
[----:B------:R-:W-:Y:S02]  /*0330*/  UIADD3.X UR11, UPT, UPT, URZ, UR9, URZ, UP1, !UPT ;  /* 0x00000009ff0b7290 */ /* 0x000fe40008ffe4ff */
[----:B------:R-:W-:-:S07]  /*0340*/  UIADD3.X UR9, UPT, UPT, URZ, UR9, URZ, UP0, !UPT ;  /* 0x00000009ff097290 */ /* 0x000fce00087fe4ff */
[----:B------:R1:W-:Y:S02]  /*0350*/  UTMACCTL.PF [UR10] ;  /* 0x000000000a0079b9 */ /* 0x0003e40008040000 */
[----:B------:R1:W-:Y:S02]  /*0360*/  UTMACCTL.PF [UR8] ;  /* 0x00000000080079b9 */ /* 0x0003e40008040000 */
[----:B-1----:R-:W-:Y:S01]  /*0370*/  NOP ;  /* 0x0000000000007918 */ /* 0x002fe20000000000 */
.L_x_5:
[----:B---3--:R-:W-:Y:S05]  /*0380*/  BSYNC.RECONVERGENT B0 ;  /* 0x0000000000007941 */ /* 0x008fea0003800200 */
.L_x_4:
[----:B------:R-:W-:Y:S04]  /*0390*/  BSSY.RECONVERGENT B0, `(.L_x_6) ;  /* 0x000000a000007945 */ /* 0x000fe80003800200 */
        /* <DEDUP_REMOVED lines=9> */
.L_x_7:
[----:B------:R-:W-:Y:S05]  /*0430*/  BSYNC.RECONVERGENT B0 ;  /* 0x0000000000007941 */ /* 0x000fea0003800200 */
.L_x_6:
[----:B------:R-:W1:Y:S01]  /*0440*/  LDCU.64 UR8, c[0x0][0x888] ;  /* 0x00011100ff0877ac */ /* 0x000e620008000a00 */
[----:B------:R-:W-:Y:S02]  /*0450*/  UISETP.EQ.U32.AND UP1, UPT, UR6, URZ, UPT ;  /* 0x000000ff0600728c */ /* 0x000fe4000bf22070 */
[----:B------:R-:W-:Y:S02]  /*0460*/  UPLOP3.LUT UP4, UPT, UPT, UPT, UPT, 0x80, 0x8 ;  /* 0x000000000008789c */ /* 0x000fe40003f8f070 */
[----:B-1----:R-:W-:-:S04]  /*0470*/  UISETP.NE.U32.AND UP0, UPT, UR8, URZ, UPT ;  /* 0x000000ff0800728c */ /* 0x002fc8000bf05070 */
[----:B------:R-:W-:-:S04]  /*0480*/  UISETP.NE.AND.EX UP2, UPT, UR9, URZ, UPT, UP0 ;  /* 0x000000ff0900728c */ /* 0x000fc8000bf45300 */
[----:B------:R-:W-:-:S04]  /*0490*/  UISETP.EQ.OR.EX UP3, UPT, UR7, URZ, !UP2, UP1 ;  /* 0x000000ff0700728c */ /* 0x000fc8000d762710 */
[----:B------:R-:W-:-:S06]  /*04a0*/  UP2UR UR8, UPR, URZ, 0x8 ;  /* 0x00000008ff087883 */ /* 0x000fcc0008000000 */
[----:B------:R-:W-:-:S05]  /*04b0*/  MOV R0, UR8 ;  /* 0x0000000800007c02 */ /* 0x000fca0008000f00 */
[----:B------:R1:W-:Y:S01]  /*04c0*/  STL [R1+0x4c], R0 ;  /* 0x00004c0001007387 */ /* 0x0003e20000100800 */
[----:B------:R-:W-:Y:S05]  /*04d0*/  BRA.U !UP3, `(.L_x_8) ;  /* 0x000000010b207547 */ /* 0x000fea000b800000 */
[----:B------:R-:W-:Y:S01]  /*04e0*/  UISETP.NE.U32.AND UP1, UPT, UR6, URZ, UPT ;  /* 0x000000ff0600728c */ /* 0x000fe2000bf25070 */
[----:B------:R-:W-:Y:S01]  /*04f0*/  FSETP.NEU.AND P0, PT, RZ, UR45, PT ;  /* 0x0000002dff007c0b */ /* 0x000fe2000bf0d000 */
[----:B------:R-:W-:Y:S02]  /*0500*/  USEL UR6, URZ, 0xffffffff, UP2 ;  /* 0xffffffffff067887 */ /* 0x000fe40009000000 */
[----:B------:R-:W-:-:S10]  /*0510*/  UISETP.NE.AND.EX UP1, UPT, UR7, URZ, UPT, UP1 ;  /* 0x000000ff0700728c */ /* 0x000fd4000bf25310 */
[----:B------:R-:W-:Y:S01]  /*0520*/  VOTEU.ANY UP0, P0 ;  /* 0x0000000000ff7886 */ /* 0x000fe20000000100 */
[----:B------:R-:W-:-:S04]  /*0530*/  @!UP1 USEL UR6, URZ, 0xffffffff, UP0 ;  /* 0xffffffffff069887 */ /* 0x000fc80008000000 */
[----:B------:R-:W-:-:S04]  /*0540*/  ULOP3.LUT UR6, UR6, 0x1, URZ, 0xc0, !UPT ;  /* 0x0000000106067892 */ /* 0x000fc8000f8ec0ff */
[----:B------:R-:W-:-:S11]  /*0550*/  UISETP.NE.U32.AND UP4, UPT, UR6, 0x1, UPT ;  /* 0x000000010600788c */ /* 0x000fd6000bf85070 */
.L_x_8:
[----:B-1----:R-:W1:Y:S01]  /*0560*/  SHFL.IDX PT, R0, R2, RZ, 0x1f ;  /* 0x00001fff02007589 */ /* 0x002e6200000e0000 */
[----:B------:R-:W-:-:S04]  /*0570*/  UISETP.NE.AND UP0, UPT, UR4, 0x2, UPT ;  /* 0x000000020400788c */ /* 0x000fc8000bf05270 */
[----:B------:R-:W-:Y:S02]  /*0580*/  UISETP.EQ.AND UP1, UPT, UR15, URZ, !UP0 ;  /* 0x000000ff0f00728c */ /* 0x000fe4000c722270 */
[----:B------:R-:W-:-:S04]  /*0590*/  USEL UR29, URZ, 0x1, UP0 ;  /* 0x00000001ff1d7887 */ /* 0x000fc80008000000 */
[----:B------:R-:W-:Y:S02]  /*05a0*/  PLOP3.LUT P3, PT, P1, PT, UP1, 0x80, 0x8 ;  /* 0x000000000008781c */ /* 0x000fe40000f6f018 */
[----:B-1----:R-:W-:-:S13]  /*05b0*/  ISETP.NE.AND P0, PT, R0, RZ, PT ;  /* 0x000000ff0000720c */ /* 0x002fda0003f05270 */
[----:B------:R-:W-:Y:S05]  /*05c0*/  @P0 BRA `(.L_x_9) ;  /* 0x0000000400000947 */ /* 0x000fea0003800000 */
[----:B------:R-:W-:Y:S01]  /*05d0*/  ELECT P0, URZ, PT ;  /* 0x0000000000ff782f */ /* 0x000fe20003800000 */
[----:B------:R-:W-:-:S12]  /*05e0*/  BSSY.RECONVERGENT B0, `(.L_x_9) ;  /* 0x000003e000007945 */ /* 0x000fd80003800200 */
[----:B------:R-:W-:Y:S05]  /*05f0*/  @!P0 BRA `(.L_x_10) ;  /* 0x0000000000f08947 */ /* 0x000fea0003800000 */
[----:B------:R-:W-:Y:S01]  /*0600*/  UMOV UR7, 0x400 ;  /* 0x0000040000077882 */ /* 0x000fe20000000000 */
[----:B------:R-:W-:Y:S01]  /*0610*/  UMOV UR6, 0x1 ;  /* 0x0000000100067882 */ /* 0x000fe20000000000 */
[----:B------:R-:W-:Y:S02]  /*0620*/  ULEA UR7, UR5, UR7, 0x18 ;  /* 0x0000000705077291 */ /* 0x000fe4000f8ec0ff */
[----:B------:R-:W-:-:S04]  /*0630*/  UIADD3 UR8, UPT, UPT, -UR6, 0x100000, URZ ;  /* 0x0010000006087890 */ /* 0x000fc8000fffe1ff */
[----:B------:R-:W-:Y:S02]  /*0640*/  USHF.L.U32 UR9, UR8, 0xb, URZ ;  /* 0x0000000b08097899 */ /* 0x000fe400080006ff */
[----:B------:R-:W-:Y:S01]  /*0650*/  USHF.L.U32 UR8, UR8, 0x1, URZ ;  /* 0x0000000108087899 */ /* 0x000fe200080006ff */
[----:B------:R-:W1:Y:S11]  /*0660*/  FENCE.VIEW.ASYNC.S ;  /* 0x00000000000073c6 */ /* 0x000e760000000000 */
[----:B-1----:R1:W2:Y:S01]  /*0670*/  SYNCS.EXCH.64 URZ, [UR7], UR8 ;  /* 0x0000000807ff75b2 */ /* 0x0022a20008000100 */
[----:B------:R1:W3:Y:S01]  /*0680*/  SYNCS.EXCH.64 URZ, [UR7+0xd0], UR8 ;  /* 0x0000d00807ff75b2 */ /* 0x0002e20008000100 */
[----:B------:R1:W4:Y:S01]  /*0690*/  SYNCS.EXCH.64 URZ, [UR7+0x8], UR8 ;  /* 0x0000080807ff75b2 */ /* 0x0003220008000100 */
[----:B------:R1:W1:Y:S01]  /*06a0*/  SYNCS.EXCH.64 URZ, [UR7+0xd8], UR8 ;  /* 0x0000d80807ff75b2 */ /* 0x0002620008000100 */
        /* <DEDUP_REMOVED lines=48> */
[----:B--234-:R-:W-:Y:S01]  /*09b0*/  NOP ;  /* 0x0000000000007918 */ /* 0x01cfe20000000000 */
.L_x_10:
[----:B-1----:R-:W-:Y:S05]  /*09c0*/  BSYNC.RECONVERGENT B0 ;  /* 0x0000000000007941 */ /* 0x002fea0003800200 */
.L_x_9:
[----:B------:R-:W1:Y:S01]  /*09d0*/  SHFL.IDX PT, R0, R2, RZ, 0x1f ;  /* 0x00001fff02007589 */ /* 0x000e6200000e0000 */
[----:B------:R-:W-:Y:S01]  /*09e0*/  NOP ;  /* 0x0000000000007918 */ /* 0x000fe20000000000 */
[----:B-1----:R-:W-:-:S13]  /*09f0*/  ISETP.NE.AND P0, PT, R0, 0x1, PT ;  /* 0x000000010000780c */ /* 0x002fda0003f05270 */
[----:B------:R-:W-:Y:S05]  /*0a00*/  @P0 BRA `(.L_x_11) ;  /* 0x00000000003c0947 */ /* 0x000fea0003800000 */
[----:B------:R-:W-:Y:S01]  /*0a10*/  UMOV UR8, 0x400 ;  /* 0x0000040000087882 */ /* 0x000fe20000000000 */
[----:B------:R-:W-:Y:S01]  /*0a20*/  UMOV UR7, 0x20 ;  /* 0x0000002000077882 */ /* 0x000fe20000000000 */
[----:B------:R-:W-:Y:S01]  /*0a30*/  UMOV UR6, 0x80 ;  /* 0x0000008000067882 */ /* 0x000fe20000000000 */
[----:B------:R-:W-:Y:S02]  /*0a40*/  ULEA UR8, UR5, UR8, 0x18 ;  /* 0x0000000805087291 */ /* 0x000fe4000f8ec0ff */
[----:B------:R-:W-:-:S04]  /*0a50*/  UIADD3 UR10, UPT, UPT, -UR7, 0x100000, URZ ;  /* 0x00100000070a7890 */ /* 0x000fc8000fffe1ff */
[----:B------:R-:W-:Y:S02]  /*0a60*/  USHF.L.U32 UR11, UR10, 0xb, URZ ;  /* 0x0000000b0a0b7899 */ /* 0x000fe400080006ff */
[----:B------:R-:W-:Y:S02]  /*0a70*/  USHF.L.U32 UR10, UR10, 0x1, URZ ;  /* 0x000000010a0a7899 */ /* 0x000fe400080006ff */
[----:B------:R-:W-:-:S04]  /*0a80*/  UIADD3 UR6, UPT, UPT, -UR6, 0x100000, URZ ;  /* 0x0010000006067890 */ /* 0x000fc8000fffe1ff */
[----:B------:R-:W-:Y:S02]  /*0a90*/  USHF.L.U32 UR7, UR6, 0xb, URZ ;  /* 0x0000000b06077899 */ /* 0x000fe400080006ff */
[----:B------:R-:W-:Y:S01]  /*0aa0*/  USHF.L.U32 UR6, UR6, 0x1, URZ ;  /* 0x0000000106067899 */ /* 0x000fe200080006ff */
[----:B------:R-:W-:Y:S01]  /*0ab0*/  ELECT P0, URZ, PT ;  /* 0x0000000000ff782f */ /* 0x000fe20003800000 */
[----:B------:R-:W1:Y:S02]  /*0ac0*/  FENCE.VIEW.ASYNC.S ;  /* 0x00000000000073c6 */ /* 0x000e640000000000 */
[----:B-1----:R1:W2:Y:S08]  /*0ad0*/  SYNCS.EXCH.64 URZ, [UR8+0x1a0], UR10 ;  /* 0x0001a00a08ff75b2 */ /* 0x0022b00008000100 */
[----:B------:R1:W3:Y:S01]  /*0ae0*/  SYNCS.EXCH.64 URZ, [UR8+0x1a8], UR6 ;  /* 0x0001a80608ff75b2 */ /* 0x0002e20008000100 */
[----:B------:R-:W-:Y:S01]  /*0af0*/  NOP ;  /* 0x0000000000007918 */ /* 0x000fe20000000000 */
.L_x_11:
[----:B------:R-:W4:Y:S01]  /*0b00*/  SHFL.IDX PT, R0, R2, RZ, 0x1f ;  /* 0x00001fff02007589 */ /* 0x000f2200000e0000 */
[----:B------:R-:W-:Y:S01]  /*0b10*/  NOP ;  /* 0x0000000000007918 */ /* 0x000fe20000000000 */
[----:B----4-:R-:W-:-:S13]  /*0b20*/  ISETP.NE.AND P0, PT, R0, 0x3, PT ;  /* 0x000000030000780c */ /* 0x010fda0003f05270 */
[----:B------:R-:W-:Y:S05]  /*0b30*/  @P0 BRA `(.L_x_12) ;  /* 0x00000000002c0947 */ /* 0x000fea0003800000 */
[----:B-1----:R-:W-:Y:S01]  /*0b40*/  UMOV UR7, 0x400 ;  /* 0x0000040000077882 */ /* 0x002fe20000000000 */
[----:B------:R-:W-:Y:S01]  /*0b50*/  UMOV UR6, 0x20 ;  /* 0x0000002000067882 */ /* 0x000fe20000000000 */
[----:B------:R-:W-:Y:S02]  /*0b60*/  ULEA UR7, UR5, UR7, 0x18 ;  /* 0x0000000705077291 */ /* 0x000fe4000f8ec0ff */
[----:B------:R-:W-:-:S04]  /*0b70*/  UIADD3 UR8, UPT, UPT, -UR6, 0x100000, URZ ;  /* 0x0010000006087890 */ /* 0x000fc8000fffe1ff */
[----:B------:R-:W-:Y:S02]  /*0b80*/  USHF.L.U32 UR9, UR8, 0xb, URZ ;  /* 0x0000000b08097899 */ /* 0x000fe400080006ff */
[----:B------:R-:W-:Y:S01]  /*0b90*/  USHF.L.U32 UR8, UR8, 0x1, URZ ;  /* 0x0000000108087899 */ /* 0x000fe200080006ff */
[----:B------:R-:W-:Y:S01]  /*0ba0*/  ELECT P0, URZ, PT ;  /* 0x0000000000ff782f */ /* 0x000fe20003800000 */
[----:B------:R-:W1:Y:S10]  /*0bb0*/  FENCE.VIEW.ASYNC.S ;  /* 0x00000000000073c6 */ /* 0x000e740000000000 */
[----:B-1----:R4:W1:Y:S01]  /*0bc0*/  SYNCS.EXCH.64 URZ, [UR7+0x1b0], UR8 ;  /* 0x0001b00807ff75b2 */ /* 0x0028620008000100 */
[----:B------:R4:W1:Y:S02]  /*0bd0*/  SYNCS.EXCH.64 URZ, [UR7+0x1b8], UR8 ;  /* 0x0001b80807ff75b2 */ /* 0x0008640008000100 */
[----:B----4-:R-:W-:Y:S01]  /*0be0*/  NOP ;  /* 0x0000000000007918 */ /* 0x010fe20000000000 */
.L_x_12:
[----:B------:R-:W4:Y:S01]  /*0bf0*/  SHFL.IDX PT, R0, R2, RZ, 0x1f ;  /* 0x00001fff02007589 */ /* 0x000f2200000e0000 */
[----:B------:R-:W-:Y:S01]  /*0c00*/  NOP ;  /* 0x0000000000007918 */ /* 0x000fe20000000000 */
[----:B----4-:R-:W-:-:S13]  /*0c10*/  ISETP.NE.AND P0, PT, R0, 0x4, PT ;  /* 0x000000040000780c */ /* 0x010fda0003f05270 */
[----:B------:R-:W-:Y:S05]  /*0c20*/  @P0 BRA `(.L_x_13) ;  /* 0x0000000000480947 */ /* 0x000fea0003800000 */
[----:B-1----:R-:W-:Y:S01]  /*0c30*/  UMOV UR8, 0x1e0 ;  /* 0x000001e000087882 */ /* 0x002fe20000000000 */
[----:B------:R-:W-:Y:S01]  /*0c40*/  UMOV UR7, 0x400 ;  /* 0x0000040000077882 */ /* 0x000fe20000000000 */
[----:B------:R-:W-:Y:S01]  /*0c50*/  USEL UR8, UR8, 0x1a0, UP4 ;  /* 0x000001a008087887 */ /* 0x000fe2000a000000 */
        /* <DEDUP_REMOVED lines=10> */
[----:B-1----:R4:W1:Y:S08]  /*0d00*/  SYNCS.EXCH.64 URZ, [UR7+0x1c0], UR10 ;  /* 0x0001c00a07ff75b2 */ /* 0x0028700008000100 */
[----:B------:R4:W1:Y:S01]  /*0d10*/  SYNCS.EXCH.64 URZ, [UR7+0x1d0], UR8 ;  /* 0x0001d00807ff75b2 */ /* 0x0008620008000100 */
[----:B------:R4:W1:Y:S01]  /*0d20*/  SYNCS.EXCH.64 URZ, [UR7+0x1c8], UR10 ;  /* 0x0001c80a07ff75b2 */ /* 0x0008620008000100 */
[----:B------:R4:W1:Y:S02]  /*0d30*/  SYNCS.EXCH.64 URZ, [UR7+0x1d8], UR8 ;  /* 0x0001d80807ff75b2 */ /* 0x0008640008000100 */
[----:B----4-:R-:W-:Y:S01]  /*0d40*/  NOP ;  /* 0x0000000000007918 */ /* 0x010fe20000000000 */
.L_x_13:
[----:B------:R-:W4:Y:S01]  /*0d50*/  SHFL.IDX PT, R0, R2, RZ, 0x1f ;  /* 0x00001fff02007589 */ /* 0x000f2200000e0000 */
[----:B------:R-:W-:Y:S01]  /*0d60*/  NOP ;  /* 0x0000000000007918 */ /* 0x000fe20000000000 */
[----:B----4-:R-:W-:-:S13]  /*0d70*/  ISETP.NE.AND P0, PT, R0, 0x5, PT ;  /* 0x000000050000780c */ /* 0x010fda0003f05270 */
[----:B------:R-:W-:Y:S05]  /*0d80*/  @P0 BRA `(.L_x_14) ;  /* 0x0000000000440947 */ /* 0x000fea0003800000 */
[----:B-1----:R-:W-:Y:S01]  /*0d90*/  UMOV UR8, 0x400 ;  /* 0x0000040000087882 */ /* 0x002fe20000000000 */
        /* <DEDUP_REMOVED lines=16> */
.L_x_14:
[----:B------:R-:W4:Y:S01]  /*0ea0*/  SHFL.IDX PT, R2, R2, RZ, 0x1f ;  /* 0x00001fff02027589 */ /* 0x000f2200000e0000 */
[----:B------:R-:W-:Y:S01]  /*0eb0*/  ISETP.NE.OR P1, PT, RZ, UR4, !P1 ;  /* 0x00000004ff007c0c */ /* 0x000fe2000cf25670 */
        /* <DEDUP_REMOVED lines=12> */
[----:B------:R4:W1:Y:S01]  /*0f80*/  SYNCS.EXCH.64 URZ, [UR7+0x210], UR8 ;  /* 0x0002100807ff75b2 */ /* 0x0008620008000100 */
[----:B------:R4:W1:Y:S01]  /*0f90*/  SYNCS.EXCH.64 URZ, [UR7+0x208], UR8 ;  /* 0x0002080807ff75b2 */ /* 0x0008620008000100 */
[----:B------:R4:W1:Y:S02]  /*0fa0*/  SYNCS.EXCH.64 URZ, [UR7+0x218], UR8 ;  /* 0x0002180807ff75b2 */ /* 0x0008640008000100 */
[----:B----4-:R-:W-:Y:S01]  /*0fb0*/  NOP ;  /* 0x0000000000007918 */ /* 0x010fe20000000000 */
.L_x_15:
[----:B------:R-:W-:Y:S01]  /*0fc0*/  VOTEU.ALL UP0, P1 ;  /* 0x0000000000ff7886 */ /* 0x000fe20000800000 */
[----:B-1----:R-:W-:Y:S01]  /*0fd0*/  UMOV UR8, 0x20 ;  /* 0x0000002000087882 */ /* 0x002fe20000000000 */
[----:B------:R-:W1:Y:S01]  /*0fe0*/  LDCU UR7, c[0x0][0x36c] ;  /* 0x00006d80ff0777ac */ /* 0x000e620008000800 */
[----:B------:R-:W-:Y:S01]  /*0ff0*/  NOP ;  /* 0x0000000000007918 */ /* 0x000fe20000000000 */
[----:B------:R-:W-:Y:S01]  /*1000*/  LOP3.LUT R0, R3, 0x1f, RZ, 0xc0, !PT ;  /* 0x0000001f03007812 */ /* 0x000fe200078ec0ff */
[----:B------:R-:W-:Y:S01]  /*1010*/  @!UP0 UMOV UR6, 0x400 ;  /* 0x0000040000068882 */ /* 0x000fe20000000000 */
[----:B------:R-:W-:-:S04]  /*1020*/  @!UP0 UIADD3 UR8, UPT, UPT, -UR8, 0x100000, URZ ;  /* 0x0010000008088890 */ /* 0x000fc8000fffe1ff */
[----:B------:R-:W-:Y:S02]  /*1030*/  @!UP0 USHF.L.U32 UR9, UR8, 0xb, URZ ;  /* 0x0000000b08098899 */ /* 0x000fe400080006ff */
[----:B------:R-:W-:Y:S02]  /*1040*/  @!UP0 USHF.L.U32 UR8, UR8, 0x1, URZ ;  /* 0x0000000108088899 */ /* 0x000fe400080006ff */
[----:B------:R-:W-:Y:S01]  /*1050*/  @!UP0 ULEA UR6, UR5, UR6, 0x18 ;  /* 0x0000000605068291 */ /* 0x000fe2000f8ec0ff */
[----:B------:R-:W-:Y:S01]  /*1060*/  VOTEU.ALL UP0, P1 ;  /* 0x0000000000ff7886 */ /* 0x000fe20000800000 */
[----:B------:R-:W-:Y:S02]  /*1070*/  UISETP.NE.AND UP5, UPT, UR4, URZ, UPT ;  /* 0x000000ff0400728c */ /* 0x000fe4000bfa5270 */
[----:B-1----:R-:W-:Y:S01]  /*1080*/  UISETP.EQ.U32.AND UP6, UPT, UR7, 0x1, UPT ;  /* 0x000000010700788c */ /* 0x002fe2000bfc2070 */
[----:B------:R-:W1:Y:S07]  /*1090*/  FENCE.VIEW.ASYNC.S ;  /* 0x00000000000073c6 */ /* 0x000e6e0000000000 */
[----:B-1----:R1:W4:Y:S01]  /*10a0*/  @!UP0 SYNCS.EXCH.64 URZ, [UR6+0x220], UR8 ;  /* 0x0002200806ff85b2 */ /* 0x0023220008000100 */
[----:B------:R-:W-:Y:S05]  /*10b0*/  BRA.U !UP6, `(.L_x_16) ;  /* 0x000000010e087547 */ /* 0x000fea000b800000 */
[----:B--234-:R-:W-:Y:S01]  /*10c0*/  UCGABAR_ARV ;  /* 0x00000000000079c7 */ /* 0x01cfe20008000000 */
[----:B------:R-:W-:Y:S05]  /*10d0*/  BRA `(.L_x_17) ;  /* 0x0000000000047947 */ /* 0x000fea0003800000 */
.L_x_16:
[----:B--234-:R-:W-:Y:S01]  /*10e0*/  NOP ;  /* 0x0000000000007918 */ /* 0x01cfe20000000000 */
.L_x_17:
[----:B------:R-:W2:Y:S01]  /*10f0*/  S2UR UR12, SR_CTAID.X ;  /* 0x00000000000c79c3 */ /* 0x000ea20000002500 */
[----:B------:R-:W-:-:S05]  /*1100*/  CS2R.32 R3, SR_CgaSize ;  /* 0x0000000000037805 */ /* 0x000fca0000008a00 */
[----:B------:R-:W-:-:S05]  /*1110*/  IMAD R3, R3, -0xa0, RZ ;  /* 0xffffff6003037824 */ /* 0x000fca00078e02ff */
[----:B------:R-:W-:-:S14]  /*1120*/  R2UR UR7, R3 ;  /* 0x00000000030772ca */ /* 0x000fdc00000e0000 */
[----:B------:R-:W3:Y:S01]  /*1130*/  LDCU UR7, c[0x0][UR7+0x2b0] ;  /* 0x00005600070777ac */ /* 0x000ee20008000800 */
[----:B------:R-:W-:-:S05]  /*1140*/  CS2R.32 R3, SR_CgaSize ;  /* 0x0000000000037805 */ /* 0x000fca0000008a00 */
[----:B------:R-:W-:-:S05]  /*1150*/  IMAD R3, R3, -0xa0, RZ ;  /* 0xffffff6003037824 */ /* 0x000fca00078e02ff */
[----:B-1----:R-:W-:-:S14]  /*1160*/  R2UR UR6, R3 ;  /* 0x00000000030672ca */ /* 0x002fdc00000e0000 */
[----:B------:R-:W1:Y:S01]  /*1170*/  LDCU UR6, c[0x0][UR6+0x2b4] ;  /* 0x00005680060677ac */ /* 0x000e620008000800 */
[----:B------:R-:W4:Y:S01]  /*1180*/  S2UR UR62, SR_CTAID.Y ;  /* 0x00000000003e79c3 */ /* 0x000f220000002600 */
[----:B------:R-:W5:Y:S01]  /*1190*/  LDCU UR17, c[0x0][0xb24] ;  /* 0x00016480ff1177ac */ /* 0x000f620008000800 */
[----:B------:R-:W1:Y:S06]  /*11a0*/  LDCU UR13, c[0x0][0xb24] ;  /* 0x00016480ff0d77ac */ /* 0x000e6c0008000800 */
[----:B------:R-:W1:Y:S01]  /*11b0*/  S2UR UR36, SR_CTAID.Z ;  /* 0x00000000002479c3 */ /* 0x000e620000002700 */
[----:B------:R-:W1:Y:S01]  /*11c0*/  LDCU UR16, c[0x0][0xb30] ;  /* 0x00016600ff1077ac */ /* 0x000e620008000800 */
[----:B--2---:R-:W-:Y:S01]  /*11d0*/  I2FP.F32.U32 R3, UR12 ;  /* 0x0000000c00037c45 */ /* 0x004fe20008201000 */
[----:B------:R-:W-:Y:S01]  /*11e0*/  UMOV UR63, UR12 ;  /* 0x0000000c003f7c82 */ /* 0x000fe20008000000 */
[----:B-----5:R-:W-:-:S03]  /*11f0*/  UISETP.GE.AND UP1, UPT, UR17, 0x1, UPT ;  /* 0x000000011100788c */ /* 0x020fc6000bf26270 */
[----:B---3--:R-:W-:Y:S01]  /*1200*/  FMUL R3, R3, UR7 ;  /* 0x0000000703037c20 */ /* 0x008fe20008400000 */
[----:B------:R-:W-:-:S05]  /*1210*/  CS2R.32 R2, SR_CgaSize ;  /* 0x0000000000027805 */ /* 0x000fca0000008a00 */
[----:B------:R-:W-:-:S05]  /*1220*/  IMAD R2, R2, -0xa0, RZ ;  /* 0xffffff6002027824 */ /* 0x000fca00078e02ff */
[----:B------:R-:W-:-:S14]  /*1230*/  R2UR UR7, R2 ;  /* 0x00000000020772ca */ /* 0x000fdc00000e0000 */
[----:B------:R-:W2:Y:S01]  /*1240*/  LDCU UR7, c[0x0][UR7+0x2a0] ;  /* 0x00005400070777ac */ /* 0x000ea20008000800 */
[----:B----4-:R-:W-:Y:S01]  /*1250*/  I2FP.F32.U32 R2, UR62 ;  /* 0x0000003e00027c45 */ /* 0x010fe20008201000 */
[----:B------:R-:W3:Y:S04]  /*1260*/  F2I.U32.TRUNC.NTZ R3, R3 ;  /* 0x0000000300037305 */ /* 0x000ee8000020f000 */
[----:B-1----:R-:W-:-:S05]  /*1270*/  FMUL R2, R2, UR6 ;  /* 0x0000000602027c20 */ /* 0x002fca0008400000 */
[----:B------:R-:W-:-:S06]  /*1280*/  RPCMOV.32 Rpc.LO, R2 ;  /* 0x0000000200007352 */ /* 0x000fcc0000000000 */
[----:B------:R-:W-:-:S05]  /*1290*/  CS2R.32 R2, SR_CgaSize ;  /* 0x0000000000027805 */ /* 0x000fca0000008a00 */
[----:B------:R-:W-:-:S05]  /*12a0*/  IMAD R2, R2, -0xa0, RZ ;  /* 0xffffff6002027824 */ /* 0x000fca00078e02ff */
[----:B------:R-:W-:Y:S02]  /*12b0*/  R2UR UR6, R2 ;  /* 0x00000000020672ca */ /* 0x000fe400000e0000 */
[----:B------:R-:W-:-:S12]  /*12c0*/  RPCMOV.32 R2, Rpc.LO ;  /* 0x0000000000027353 */ /* 0x000fd80000000000 */
[----:B------:R-:W1:Y:S01]  /*12d0*/  LDCU UR6, c[0x0][UR6+0x2a4] ;  /* 0x00005480060677ac */ /* 0x000e620008000800 */
[----:B------:R-:W4:Y:S01]  /*12e0*/  F2I.U32.TRUNC.NTZ R2, R2 ;  /* 0x0000000200027305 */ /* 0x000f22000020f000 */
[----:B---3--:R-:W-:Y:S02]  /*12f0*/  R2UR UR47, R3 ;  /* 0x00000000032f72ca */ /* 0x008fe400000e0000 */
[----:B------:R-:W-:Y:S02]  /*1300*/  PRMT R3, RZ, 0x7610, R3 ;  /* 0x00007610ff037816 */ /* 0x000fe40000000003 */
[----:B----4-:R-:W-:Y:S02]  /*1310*/  R2UR UR46, R2 ;  /* 0x00000000022e72ca */ /* 0x010fe400000e0000 */
[----:B------:R-:W-:-:S07]  /*1320*/  PRMT R2, RZ, 0x7610, R2 ;  /* 0x00007610ff027816 */ /* 0x000fce0000000002 */
[----:B------:R-:W-:-:S04]  /*1330*/  UIADD3 UR47, UPT, UPT, -UR47, URZ, URZ ;  /* 0x000000ff2f2f7290 */ /* 0x000fc8000fffe1ff */
[----:B--2---:R-:W-:Y:S02]  /*1340*/  UIMAD UR47, UR7, UR47, UR12 ;  /* 0x0000002f072f72a4 */ /* 0x004fe4000f8e020c */
[----:B------:R-:W-:-:S04]  /*1350*/  UIADD3 UR46, UPT, UPT, -UR46, URZ, URZ ;  /* 0x000000ff2e2e7290 */ /* 0x000fc8000fffe1ff */
[----:B-1----:R-:W-:Y:S01]  /*1360*/  UIMAD UR46, UR6, UR46, UR62 ;  /* 0x0000002e062e72a4 */ /* 0x002fe2000f8e023e */
[----:B------:R-:W-:Y:S11]  /*1370*/  BRA.U UP5, `(.L_x_18) ;  /* 0x0000000105287547 */ /* 0x000ff6000b800000 */
[----:B------:R-:W-:Y:S02]  /*1380*/  UISETP.NE.AND UP0, UPT, UR46, URZ, UPT ;  /* 0x000000ff2e00728c */ /* 0x000fe4000bf05270 */
[----:B------:R-:W-:Y:S02]  /*1390*/  ULOP3.LUT UR7, UR47, 0xfffffffe, URZ, 0xc0, !UPT ;  /* 0xfffffffe2f077892 */ /* 0x000fe4000f8ec0ff */
[----:B------:R-:W-:Y:S01]  /*13a0*/  UISETP.LT.U32.OR UP0, UPT, UR47, 0x2, !UP0 ;  /* 0x000000022f00788c */ /* 0x000fe2000c701470 */
[----:B------:R-:W-:-:S03]  /*13b0*/  UMOV UR6, 0x3 ;  /* 0x0000000300067882 */ /* 0x000fc60000000000 */
[----:B------:R-:W-:Y:S02]  /*13c0*/  USEL UR9, URZ, 0x1, !UP0 ;  /* 0x00000001ff097887 */ /* 0x000fe4000c000000 */
[----:B------:R-:W-:Y:S02]  /*13d0*/  USEL UR8, URZ, 0x2, !UP0 ;  /* 0x00000002ff087887 */ /* 0x000fe4000c000000 */
[----:B------:R-:W-:Y:S02]  /*13e0*/  USHF.L.U32 UR6, UR6, UR7, URZ ;  /* 0x0000000706067299 */ /* 0x000fe400080006ff */
[----:B------:R-:W-:-:S04]  /*13f0*/  UIADD3 UR8, UPT, UPT, UR9, UR8, URZ ;  /* 0x0000000809087290 */ /* 0x000fc8000fffe0ff */
[----:B------:R-:W-:Y:S02]  /*1400*/  MOV R2, UR6 ;  /* 0x0000000600027c02 */ /* 0x000fe40008000f00 */
[----:B------:R-:W-:Y:S02]  /*1410*/  MOV R3, UR8 ;  /* 0x0000000800037c02 */ /* 0x000fe40008000f00 */
.L_x_18:
[----:B------:R-:W-:Y:S05]  /*1420*/  BRA.U !UP1, `(.L_x_19) ;  /* 0x0000000109c07547 */ /* 0x000fea000b800000 */
[----:B------:R-:W1:Y:S01]  /*1430*/  LDCU.128 UR8, c[0x0][0xb10] ;  /* 0x00016200ff0877ac */ /* 0x000e620008000c00 */
[----:B------:R-:W2:Y:S01]  /*1440*/  LDCU UR63, c[0x0][0xb0c] ;  /* 0x00016180ff3f77ac */ /* 0x000ea20008000800 */
[----:B------:R-:W3:Y:S01]  /*1450*/  LDCU UR20, c[0x0][0x370] ;  /* 0x00006e00ff1477ac */ /* 0x000ee20008000800 */
[----:B------:R-:W4:Y:S01]  /*1460*/  LDCU UR19, c[0x0][0x374] ;  /* 0x00006e80ff1377ac */ /* 0x000f220008000800 */
[----:B------:R-:W5:Y:S01]  /*1470*/  LDCU UR18, c[0x0][0xb20] ;  /* 0x00016400ff1277ac */ /* 0x000f620008000800 */
[----:B------:R-:W5:Y:S01]  /*1480*/  LDCU.64 UR6, c[0x0][0xb28] ;  /* 0x00016500ff0677ac */ /* 0x000f620008000a00 */
[----:B-1----:R-:W-:Y:S02]  /*1490*/  UIMAD.WIDE.U32 UR22, UR12, UR8, URZ ;  /* 0x000000080c1672a5 */ /* 0x002fe4000f8e00ff */
[----:B------:R-:W-:Y:S02]  /*14a0*/  UISETP.NE.AND UP3, UPT, UR10, 0x1, UPT ;  /* 0x000000010a00788c */ /* 0x000fe4000bf65270 */
[----:B--2---:R-:W-:-:S02]  /*14b0*/  UISETP.NE.AND UP0, UPT, UR63, 0x1, UPT ;  /* 0x000000013f00788c */ /* 0x004fc4000bf05270 */
[----:B---3--:R-:W-:Y:S01]  /*14c0*/  UIMAD.WIDE.U32 UR24, UR20, UR8, URZ ;  /* 0x00000008141872a5 */ /* 0x008fe2000f8e00ff */
[----:B------:R-:W-:Y:S01]  /*14d0*/  UMOV UR21, UR23 ;  /* 0x0000001700157c82 */ /* 0x000fe20008000000 */
[----:B----4-:R-:W-:Y:S02]  /*14e0*/  UIMAD.WIDE.U32 UR22, UR19, UR11, URZ ;  /* 0x0000000b131672a5 */ /* 0x010fe4000f8e00ff */
[----:B------:R-:W-:Y:S02]  /*14f0*/  UISETP.NE.AND UP1, UPT, UR17, 0x1, UPT ;  /* 0x000000011100788c */ /* 0x000fe4000bf25270 */
[----:B------:R-:W-:Y:S02]  /*1500*/  UIMAD.WIDE.U32 UR26, UR62, UR11, URZ ;  /* 0x0000000b3e1a72a5 */ /* 0x000fe4000f8e00ff */
[----:B-----5:R-:W-:Y:S02]  /*1510*/  @UP3 USHF.R.U32.HI UR19, URZ, UR18, UR23 ;  /* 0x00000012ff133299 */ /* 0x020fe40008011617 */
[----:B------:R-:W-:-:S02]  /*1520*/  USHF.R.U32.HI UR8, URZ, UR9, UR21 ;  /* 0x00000009ff087299 */ /* 0x000fc40008011615 */
[----:B------:R-:W-:Y:S01]  /*1530*/  UIMAD.WIDE.U32 UR22, UR19, UR6, URZ ;  /* 0x00000006131672a5 */ /* 0x000fe2000f8e00ff */
[----:B------:R-:W-:Y:S01]  /*1540*/  UMOV UR21, UR25 ;  /* 0x0000001900157c82 */ /* 0x000fe20008000000 */
[----:B------:R-:W-:Y:S02]  /*1550*/  USEL UR8, UR12, UR8, !UP0 ;  /* 0x000000080c087287 */ /* 0x000fe4000c000000 */
[----:B------:R-:W-:Y:S02]  /*1560*/  @UP0 USHF.R.U32.HI UR20, URZ, UR9, UR21 ;  /* 0x00000009ff140299 */ /* 0x000fe40008011615 */
[----:B------:R-:W-:Y:S01]  /*1570*/  @UP1 USHF.R.U32.HI UR19, URZ, UR7, UR23 ;  /* 0x00000007ff131299 */ /* 0x000fe20008011617 */
[----:B------:R-:W-:Y:S01]  /*1580*/  UMOV UR9, UR27 ;  /* 0x0000001b00097c82 */ /* 0x000fe20008000000 */
[----:B------:R-:W-:Y:S02]  /*1590*/  UIMAD.WIDE.U32 UR24, UR20, UR6, URZ ;  /* 0x00000006141872a5 */ /* 0x000fe4000f8e00ff */
[----:B------:R-:W-:-:S02]  /*15a0*/  USHF.R.U32.HI UR9, URZ, UR18, UR9 ;  /* 0x00000012ff097299 */ /* 0x000fc40008011609 */
[----:B------:R-:W-:Y:S02]  /*15b0*/  @UP1 USHF.R.U32.HI UR20, URZ, UR7, UR25 ;  /* 0x00000007ff141299 */ /* 0x000fe40008011619 */
[----:B------:R-:W-:Y:S02]  /*15c0*/  USEL UR9, UR62, UR9, !UP3 ;  /* 0x000000093e097287 */ /* 0x000fe4000d800000 */
[----:B------:R-:W-:Y:S02]  /*15d0*/  UIMAD UR19, UR19, UR17, URZ ;  /* 0x00000011131372a4 */ /* 0x000fe4000f8e02ff */
[----:B------:R-:W-:Y:S02]  /*15e0*/  UIMAD UR11, UR20, UR17, URZ ;  /* 0x00000011140b72a4 */ /* 0x000fe4000f8e02ff */
[----:B------:R-:W-:Y:S02]  /*15f0*/  UISETP.GE.AND UP0, UPT, UR9, UR19, UPT ;  /* 0x000000130900728c */ /* 0x000fe4000bf06270 */
[----:B------:R-:W-:-:S02]  /*1600*/  UIMAD.WIDE.U32 UR22, UR9, UR6, URZ ;  /* 0x00000006091672a5 */ /* 0x000fc4000f8e00ff */
[----:B------:R-:W-:Y:S02]  /*1610*/  UISETP.GE.OR UP0, UPT, UR8, UR11, UP0 ;  /* 0x0000000b0800728c */ /* 0x000fe40008706670 */
[----:B------:R-:W-:Y:S02]  /*1620*/  UIMAD.WIDE.U32 UR18, UR8, UR6, URZ ;  /* 0x00000006081272a5 */ /* 0x000fe4000f8e00ff */
[----:B------:R-:W-:Y:S02]  /*1630*/  USHF.R.U32.HI UR6, URZ, UR7, UR23 ;  /* 0x00000007ff067299 */ /* 0x000fe40008011617 */
[----:B------:R-:W-:Y:S02]  /*1640*/  UIADD3 UR11, UPT, UPT, -UR9, URZ, URZ ;  /* 0x000000ff090b7290 */ /* 0x000fe4000fffe1ff */
[----:B------:R-:W-:Y:S02]  /*1650*/  USEL UR6, UR9, UR6, !UP1 ;  /* 0x0000000609067287 */ /* 0x000fe4000c800000 */
[----:B------:R-:W-:-:S02]  /*1660*/  UIMAD UR11, UR10, UR11, UR62 ;  /* 0x0000000b0a0b72a4 */ /* 0x000fc4000f8e023e */
[----:B------:R-:W-:Y:S02]  /*1670*/  @!UP0 USHF.R.U32.HI UR18, URZ, UR7, UR19 ;  /* 0x00000007ff128299 */ /* 0x000fe40008011613 */
[----:B------:R-:W-:Y:S02]  /*1680*/  UIADD3 UR19, UPT, UPT, -UR6, URZ, URZ ;  /* 0x000000ff06137290 */ /* 0x000fe4000fffe1ff */
[----:B------:R-:W-:Y:S02]  /*1690*/  @!UP0 USEL UR18, UR8, UR18, !UP1 ;  /* 0x0000001208128287 */ /* 0x000fe4000c800000 */
[----:B------:R-:W-:Y:S02]  /*16a0*/  UIMAD UR19, UR17, UR19, UR9 ;  /* 0x00000013111372a4 */ /* 0x000fe4000f8e0209 */
[----:B------:R-:W-:Y:S02]  /*16b0*/  UIADD3 UR7, UPT, UPT, -UR8, URZ, URZ ;  /* 0x000000ff08077290 */ /* 0x000fe4000fffe1ff */
[----:B------:R-:W-:-:S02]  /*16c0*/  @!UP0 UIMAD UR19, UR19, UR20, UR18 ;  /* 0x00000014131382a4 */ /* 0x000fc4000f8e0212 */
[----:B------:R-:W-:Y:S02]  /*16d0*/  @!UP0 UIADD3 UR6, UPT, UPT, UR6, -UR18, URZ ;  /* 0x8000001206068290 */ /* 0x000fe4000fffe0ff */
[----:B------:R-:W-:Y:S02]  /*16e0*/  UIMAD UR7, UR63, UR7, UR12 ;  /* 0x000000073f0772a4 */ /* 0x000fe4000f8e020c */
[----:B------:R-:W-:-:S03]  /*16f0*/  @!UP0 UIMAD UR9, UR6, UR17, UR8 ;  /* 0x00000011060982a4 */ /* 0x000fc6000f8e0208 */
[----:B------:R-:W-:Y:S01]  /*1700*/  @!UP0 UMOV UR8, UR19 ;  /* 0x0000001300088c82 */ /* 0x000fe20008000000 */
[----:B------:R-:W-:Y:S02]  /*1710*/  UIMAD UR62, UR9, UR10, UR11 ;  /* 0x0000000a093e72a4 */ /* 0x000fe4000f8e020b */
[----:B------:R-:W-:-:S12]  /*1720*/  UIMAD UR63, UR8, UR63, UR7 ;  /* 0x0000003f083f72a4 */ /* 0x000fd8000f8e0207 */
.L_x_19:
[----:B------:R-:W-:Y:S02]  /*1730*/  UISETP.NE.AND UP1, UPT, UR16, 0x1, UPT ;  /* 0x000000011000788c */ /* 0x000fe4000bf25270 */
[----:B------:R-:W-:-:S07]  /*1740*/  UISETP.NE.AND UP0, UPT, UR4, 0x2, UPT ;  /* 0x000000020400788c */ /* 0x000fce000bf05270 */
[----:B------:R-:W-:Y:S05]  /*1750*/  BRA.U UP1, `(.L_x_20) ;  /* 0x0000000101407547 */ /* 0x000fea000b800000 */
[----:B------:R-:W1:Y:S01]  /*1760*/  LDCU.128 UR8, c[0x0][0xb10] ;  /* 0x00016200ff0877ac */ /* 0x000e620008000c00 */
[----:B------:R-:W2:Y:S01]  /*1770*/  LDCU UR7, c[0x0][0xb0c] ;  /* 0x00016180ff0777ac */ /* 0x000ea20008000800 */
[----:B------:R-:W3:Y:S01]  /*1780*/  LDCU UR6, c[0x0][0xb20] ;  /* 0x00016400ff0677ac */ /* 0x000ee20008000800 */
[----:B-1----:R-:W-:Y:S02]  /*1790*/  UIMAD.WIDE.U32 UR18, UR63, UR8, URZ ;  /* 0x000000083f1272a5 */ /* 0x002fe4000f8e00ff */
[----:B------:R-:W-:Y:S02]  /*17a0*/  UIMAD.WIDE.U32 UR16, UR62, UR11, URZ ;  /* 0x0000000b3e1072a5 */ /* 0x000fe4000f8e00ff */
[----:B--2---:R-:W-:-:S03]  /*17b0*/  UISETP.NE.AND UP1, UPT, UR7, 0x1, UPT ;  /* 0x000000010700788c */ /* 0x004fc6000bf25270 */
[----:B------:R-:W-:Y:S01]  /*17c0*/  UMOV UR11, UR19 ;  /* 0x00000013000b7c82 */ /* 0x000fe20008000000 */
[----:B---3--:R-:W-:Y:S02]  /*17d0*/  USHF.R.U32.HI UR6, URZ, UR6, UR17 ;  /* 0x00000006ff067299 */ /* 0x008fe40008011611 */
[----:B------:R-:W-:-:S04]  /*17e0*/  USHF.R.U32.HI UR8, URZ, UR9, UR11 ;  /* 0x00000009ff087299 */ /* 0x000fc8000801160b */
[----:B------:R-:W-:Y:S02]  /*17f0*/  USEL UR8, UR63, UR8, !UP1 ;  /* 0x000000083f087287 */ /* 0x000fe4000c800000 */
[----:B------:R-:W-:-:S04]  /*1800*/  UISETP.NE.AND UP1, UPT, UR10, 0x1, UPT ;  /* 0x000000010a00788c */ /* 0x000fc8000bf25270 */
[----:B------:R-:W-:-:S04]  /*1810*/  USEL UR6, UR62, UR6, !UP1 ;  /* 0x000000063e067287 */ /* 0x000fc8000c800000 */
[----:B------:R-:W-:Y:S02]  /*1820*/  UIADD3 UR9, UPT, UPT, -UR6, UR8, URZ ;  /* 0x0000000806097290 */ /* 0x000fe4000fffe1ff */
[----:B------:R-:W-:Y:S02]  /*1830*/  UIADD3 UR6, UPT, UPT, UR6, -UR8, URZ ;  /* 0x8000000806067290 */ /* 0x000fe4000fffe0ff */
[----:B------:R-:W-:Y:S02]  /*1840*/  UIMAD UR62, UR9, UR10, UR62 ;  /* 0x0000000a093e72a4 */ /* 0x000fe4000f8e023e */
[----:B------:R-:W-:-:S12]  /*1850*/  UIMAD UR63, UR6, UR7, UR63 ;  /* 0x00000007063f72a4 */ /* 0x000fd8000f8e023f */
.L_x_20:
[----:B------:R-:W-:Y:S05]  /*1860*/  BRA.U !UP6, `(.L_x_21) ;  /* 0x000000010e0c7547 */ /* 0x000fea000b800000 */
[----:B------:R-:W-:Y:S01]  /*1870*/  UCGABAR_WAIT ;  /* 0x0000000000007dc7 */ /* 0x000fe20008000000 */
[----:B------:R-:W-:Y:S01]  /*1880*/  CCTL.IVALL ;  /* 0x00000000ff00798f */ /* 0x000fe20002000000 */
[----:B------:R-:W-:Y:S05]  /*1890*/  BRA `(.L_x_22) ;  /* 0x0000000000047947 */ /* 0x000fea0003800000 */
.L_x_21:
[----:B------:R-:W-:Y:S06]  /*18a0*/  BAR.SYNC.DEFER_BLOCKING 0x0 ;  /* 0x0000000000007b1d */ /* 0x000fec0000010000 */
.L_x_22:
[----:B------:R-:W-:Y:S05]  /*18b0*/  BRA.U UP0, `(.L_x_23) ;  /* 0x0000001d00d47547 */ /* 0x000fea000b800000 */
[----:B------:R-:W1:Y:S01]  /*18c0*/  LDCU UR22, c[0x0][0x38c] ;  /* 0x00007180ff1677ac */ /* 0x000e620008000800 */
[----:B------:R-:W-:Y:S01]  /*18d0*/  PLOP3.LUT P1, PT, PT, PT, UP4, 0x80, 0x8 ;  /* 0x000000000008781c */ /* 0x000fe20003f2f048 */
[----:B------:R-:W-:Y:S01]  /*18e0*/  IMAD.MOV.U32 R12, RZ, RZ, 0x1 ;  /* 0x00000001ff0c7424 */ /* 0x000fe200078e00ff */
[----:B------:R-:W-:Y:S02]  /*18f0*/  ISETP.NE.AND P2, PT, R0, RZ, P3 ;  /* 0x000000ff0000720c */ /* 0x000fe40001f45270 */
[----:B------:R-:W-:Y:S02]  /*1900*/  CS2R R10, SRZ ;  /* 0x00000000000a7805 */ /* 0x000fe4000001ff00 */
[----:B------:R-:W-:Y:S01]  /*1910*/  PLOP3.LUT P1, PT, P1, PT, PT, 0x8, 0x80 ;  /* 0x000000000080781c */ /* 0x000fe20000f2e170 */
[----:B------:R-:W-:Y:S01]  /*1920*/  IMAD.MOV.U32 R9, RZ, RZ, RZ ;  /* 0x000000ffff097224 */ /* 0x000fe200078e00ff */
[----:B------:R-:W2:Y:S01]  /*1930*/  LDCU UR15, c[0x0][0x370] ;  /* 0x00006e00ff0f77ac */ /* 0x000ea20008000800 */
[----:B------:R-:W-:Y:S01]  /*1940*/  IMAD.MOV.U32 R8, RZ, RZ, 0x1 ;  /* 0x00000001ff087424 */ /* 0x000fe200078e00ff */
[----:B------:R-:W-:Y:S01]  /*1950*/  ULOP3.LUT UR25, UR12, 0x1, URZ, 0xc0, !UPT ;  /* 0x000000010c197892 */ /* 0x000fe2000f8ec0ff */
[----:B------:R-:W3:Y:S01]  /*1960*/  LDCU.64 UR26, c[0x0][0x348] ;  /* 0x00006900ff1a77ac */ /* 0x000ee20008000a00 */
[----:B------:R-:W-:-:S02]  /*1970*/  USHF.L.U32 UR21, UR12, 0x7, URZ ;  /* 0x000000070c157899 */ /* 0x000fc400080006ff */
[----:B-1----:R-:W-:Y:S01]  /*1980*/  UIADD3 UR6, UPT, UPT, UR22, 0x1f, URZ ;  /* 0x0000001f16067890 */ /* 0x002fe2000fffe0ff */
[----:B------:R-:W1:Y:S03]  /*1990*/  LDCU UR14, c[0x0][0x374] ;  /* 0x00006e80ff0e77ac */ /* 0x000e660008000800 */
[----:B------:R-:W-:Y:S01]  /*19a0*/  USHF.R.S32.HI UR24, URZ, 0x1f, UR6 ;  /* 0x0000001fff187899 */ /* 0x000fe20008011406 */
[----:B------:R-:W-:-:S03]  /*19b0*/  UMOV UR38, URZ ;  /* 0x000000ff00267c82 */ /* 0x000fc60008000000 */
[----:B------:R-:W-:Y:S02]  /*19c0*/  ULEA.HI UR24, UR24, UR6, URZ, 0x5 ;  /* 0x0000000618187291 */ /* 0x000fe4000f8f28ff */
[----:B------:R-:W-:Y:S02]  /*19d0*/  UIADD3 UR6, UPT, UPT, UR22, -0x1, URZ ;  /* 0xffffffff16067890 */ /* 0x000fe4000fffe0ff */
[----:B------:R-:W-:Y:S02]  /*19e0*/  USHF.R.S32.HI UR24, URZ, 0x5, UR24 ;  /* 0x00000005ff187899 */ /* 0x000fe40008011418 */
[----:B------:R-:W-:Y:S02]  /*19f0*/  UISETP.GE.U32.AND UP1, UPT, UR6, -0x3f, UPT ;  /* 0xffffffc10600788c */ /* 0x000fe4000bf26070 */
[----:B------:R-:W-:Y:S02]  /*1a00*/  UISETP.LT.U32.AND UP0, UPT, UR24, 0x1a, UPT ;  /* 0x0000001a1800788c */ /* 0x000fe4000bf01070 */
[----:B------:R-:W-:-:S02]  /*1a10*/  UIADD3 UR22, UPT, UPT, UR22, 0x3e, URZ ;  /* 0x0000003e16167890 */ /* 0x000fc4000fffe0ff */
[----:B------:R-:W-:Y:S02]  /*1a20*/  USEL UR23, UR24, 0x1a, UP0 ;  /* 0x0000001a18177887 */ /* 0x000fe40008000000 */
[----:B------:R-:W-:Y:S02]  /*1a30*/  UISETP.NE.AND UP0, UPT, UR4, URZ, UPT ;  /* 0x000000ff0400728c */ /* 0x000fe4000bf05270 */
[----:B------:R-:W-:Y:S02]  /*1a40*/  UIADD3 UR4, UPT, UPT, UR23, -0x1, URZ ;  /* 0xffffffff17047890 */ /* 0x000fe4000fffe0ff */
[----:B------:R-:W-:Y:S02]  /*1a50*/  @UP1 UIADD3 UR4, UPT, UPT, UR23, URZ, URZ ;  /* 0x000000ff17041290 */ /* 0x000fe4000fffe0ff */
[----:B------:R-:W-:Y:S02]  /*1a60*/  USEL UR30, UR29, 0x2, UP0 ;  /* 0x000000021d1e7887 */ /* 0x000fe40008000000 */
[----:B------:R-:W-:-:S02]  /*1a70*/  UIADD3 UR39, UPT, UPT, UR24, -UR23, URZ ;  /* 0x8000001718277290 */ /* 0x000fc4000fffe0ff */
[----:B------:R-:W-:Y:S02]  /*1a80*/  UIADD3 UR28, UPT, UPT, UR4, 0x1, URZ ;  /* 0x00000001041c7890 */ /* 0x000fe4000fffe0ff */
[----:B-123--:R-:W-:-:S12]  /*1a90*/  UIADD3 UR29, UPT, UPT, -UR4, URZ, URZ ;  /* 0x000000ff041d7290 */ /* 0x00efd8000fffe1ff */
.L_x_43:
[----:B------:R-:W-:Y:S01]  /*1aa0*/  UISETP.NE.AND UP0, UPT, UR5, URZ, UPT ;  /* 0x000000ff0500728c */ /* 0x000fe2000bf05270 */
[----:B-1----:R-:W1:Y:S08]  /*1ab0*/  S2UR UR5, SR_CgaCtaId ;  /* 0x00000000000579c3 */ /* 0x002e700000008800 */
[----:B------:R-:W-:Y:S05]  /*1ac0*/  BRA.U UP0, `(.L_x_24) ;  /* 0x0000000100347547 */ /* 0x000fea000b800000 */
[----:B------:R-:W2:Y:S01]  /*1ad0*/  S2R R0, SR_CgaCtaId ;  /* 0x0000000000007919 */ /* 0x000ea20000008800 */
[----:B------:R-:W-:Y:S02]  /*1ae0*/  MOV R3, 0x400 ;  /* 0x0000040000037802 */ /* 0x000fe40000000f00 */
[----:B------:R-:W-:Y:S02]  /*1af0*/  SHF.L.U32 R2, R8, 0x1f, RZ ;  /* 0x0000001f08027819 */ /* 0x000fe400000006ff */
[----:B--2---:R-:W-:-:S05]  /*1b00*/  LEA R0, R0, R3, 0x18 ;  /* 0x0000000300007211 */ /* 0x004fca00078ec0ff */
[----:B------:R-:W-:-:S04]  /*1b10*/  IMAD R3, R9, 0x8, R0 ;  /* 0x0000000809037824 */ /* 0x000fc800078e0200 */
[----:B------:R-:W2:Y:S02]  /*1b20*/  SYNCS.PHASECHK.TRANS64.TRYWAIT P0, [R3+URZ+0x210], R2 ;  /* 0x00021002030075a7 */ /* 0x000ea400080011ff */
[----:B--2---:R-:W-:Y:S05]  /*1b30*/  @!P0 BRA `(.L_x_25) ;  /* 0x000000a000c48947 */ /* 0x004fea0003800000 */
.L_x_140:
[----:B------:R-:W-:Y:S01]  /*1b40*/  VIADD R9, R9, 0x1 ;  /* 0x0000000109097836 */ /* 0x000fe20000000000 */
[----:B------:R2:W-:Y:S04]  /*1b50*/  SYNCS.ARRIVE.TRANS64.A1T0 RZ, [R3+URZ+0x200], RZ ;  /* 0x000200ff03ff79a7 */ /* 0x0005e800081000ff */
[----:B------:R-:W-:-:S04]  /*1b60*/  ISETP.NE.AND P0, PT, R9, 0x2, PT ;  /* 0x000000020900780c */ /* 0x000fc80003f05270 */
[----:B------:R-:W-:Y:S02]  /*1b70*/  SEL R9, R9, RZ, P0 ;  /* 0x000000ff09097207 */ /* 0x000fe40000000000 */
[----:B--2---:R-:W-:-:S04]  /*1b80*/  SEL R3, RZ, 0x1, P0 ;  /* 0x00000001ff037807 */ /* 0x004fc80000000000 */
[----:B------:R-:W-:-:S07]  /*1b90*/  LOP3.LUT R8, R8, R3, RZ, 0x3c, !PT ;  /* 0x0000000308087212 */ /* 0x000fce00078e3cff */
.L_x_24:
[----:B------:R-:W-:Y:S01]  /*1ba0*/  UMOV UR4, 0x400 ;  /* 0x0000040000047882 */ /* 0x000fe20000000000 */
[----:B------:R-:W-:Y:S01]  /*1bb0*/  SHF.L.U32 R0, R12, 0x1f, RZ ;  /* 0x0000001f0c007819 */ /* 0x000fe200000006ff */
[----:B-1----:R-:W-:Y:S02]  /*1bc0*/  ULEA UR4, UR5, UR4, 0x18 ;  /* 0x0000000405047291 */ /* 0x002fe4000f8ec0ff */
[----:B------:R-:W-:Y:S02]  /*1bd0*/  UISETP.GE.U32.AND UP0, UPT, UR22, 0x3f, UPT ;  /* 0x0000003f1600788c */ /* 0x000fe4000bf06070 */
[----:B------:R-:W-:Y:S02]  /*1be0*/  ULEA UR6, UR38, UR4, 0x3 ;  /* 0x0000000426067291 */ /* 0x000fe4000f8e18ff */
[----:B------:R-:W-:Y:S02]  /*1bf0*/  ULEA.HI UR35, UR63, UR63, URZ, 0x1 ;  /* 0x0000003f3f237291 */ /* 0x000fe4000f8f08ff */
[----:B------:R-:W-:-:S02]  /*1c00*/  ULEA UR11, UR62, UR25, 0x1 ;  /* 0x000000193e0b7291 */ /* 0x000fc4000f8e08ff */
[----:B------:R-:W-:Y:S02]  /*1c10*/  USHF.L.U32 UR35, UR35, 0x7, URZ ;  /* 0x0000000723237899 */ /* 0x000fe400080006ff */
[----:B------:R-:W-:Y:S01]  /*1c20*/  UIMAD UR11, UR11, 0x58, URZ ;  /* 0x000000580b0b78a4 */ /* 0x000fe2000f8e02ff */
[----:B------:R1:W2:Y:S01]  /*1c30*/  SYNCS.PHASECHK.TRANS64.TRYWAIT P0, [UR6+0xd0], R0 ;  /* 0x0000d000ff0075a7 */ /* 0x0002a20008001106 */
[----:B------:R-:W-:Y:S01]  /*1c40*/  ULOP3.LUT UR35, UR35, 0xffffff00, URZ, 0xc0, !UPT ;  /* 0xffffff0023237892 */ /* 0x000fe2000f8ec0ff */
[----:B------:R-:W-:-:S03]  /*1c50*/  UMOV UR40, URZ ;  /* 0x000000ff00287c82 */ /* 0x000fc60008000000 */
[----:B------:R-:W-:Y:S01]  /*1c60*/  ULOP3.LUT UR35, UR35, 0x80, UR21, 0xf8, !UPT ;  /* 0x0000008023237892 */ /* 0x000fe2000f8ef815 */
[----:B------:R-:W-:Y:S11]  /*1c70*/  BRA.U !UP0, `(.L_x_26) ;  /* 0x0000000108c07547 */ /* 0x000ff6000b800000 */
[----:B------:R-:W-:Y:S01]  /*1c80*/  UMOV UR16, UR29 ;  /* 0x0000001d00107c82 */ /* 0x000fe20008000000 */
[----:B------:R-:W-:Y:S01]  /*1c90*/  UMOV UR7, UR38 ;  /* 0x0000002600077c82 */ /* 0x000fe20008000000 */
[----:B------:R-:W-:-:S05]  /*1ca0*/  UMOV UR34, URZ ;  /* 0x000000ff00227c82 */ /* 0x000fca0008000000 */
.L_x_32:
[----:B--2---:R-:W-:Y:S01]  /*1cb0*/  @P3 MOV R2, 0x3600 ;  /* 0x0000360000023802 */ /* 0x004fe20000000f00 */
[----:B------:R-:W-:Y:S01]  /*1cc0*/  ULEA UR33, UR7, UR4, 0x3 ;  /* 0x0000000407217291 */ /* 0x000fe2000f8e18ff */
[----:B--234-:R-:W-:Y:S11]  /*1cd0*/  @P0 BRA `(.L_x_27) ;  /* 0x00000000000c0947 */ /* 0x01cff60003800000 */
[----:B------:R-:W-:Y:S04]  /*1ce0*/  SHF.L.U32 R3, R12, 0x1f, RZ ;  /* 0x0000001f0c037819 */ /* 0x000fe800000006ff */
[----:B------:R-:W2:Y:S02]  /*1cf0*/  SYNCS.PHASECHK.TRANS64.TRYWAIT P0, [UR33+0xd0], R3 ;  /* 0x0000d003ff0075a7 */ /* 0x000ea40008001121 */
[----:B--2---:R-:W-:Y:S05]  /*1d00*/  @!P0 BRA `(.L_x_28) ;  /* 0x000000a000648947 */ /* 0x004fea0003800000 */
.L_x_27:
[----:B------:R2:W-:Y:S01]  /*1d10*/  @P3 SYNCS.ARRIVE.TRANS64 RZ, [UR33], R2 ;  /* 0x00000002ffff39a7 */ /* 0x0005e20008000021 */
[----:B------:R-:W-:Y:S02]  /*1d20*/  ULOP3.LUT UR6, UR30, 0x2, URZ, 0xfc, !UPT ;  /* 0x000000021e067892 */ /* 0x000fe4000f8efcff */
[----:B------:R-:W-:Y:S02]  /*1d30*/  UIADD3 UR16, UPT, UPT, UR16, 0x1, URZ ;  /* 0x0000000110107890 */ /* 0x000fe4000fffe0ff */
[----:B------:R-:W-:Y:S02]  /*1d40*/  UISETP.NE.AND UP0, UPT, UR6, 0x2, UPT ;  /* 0x000000020600788c */ /* 0x000fe4000bf05270 */
[----:B------:R-:W-:Y:S07]  /*1d50*/  UISETP.NE.AND UP2, UPT, UR16, 0x1, UPT ;  /* 0x000000011000788c */ /* 0x000fee000bf45270 */
[----:B------:R-:W-:Y:S05]  /*1d60*/  BRA.U UP0, `(.L_x_29) ;  /* 0x0000000100047547 */ /* 0x000fea000b800000 */
[----:B------:R-:W-:Y:S05]  /*1d70*/  BPT.TRAP 0x1 ;  /* 0x000000040000795c */ /* 0x000fea0000300000 */
.L_x_29:
[----:B------:R-:W-:Y:S04]  /*1d80*/  BSSY.RECONVERGENT B0, `(.L_x_30) ;  /* 0x0000003000007945 */ /* 0x000fe80003800200 */
[----:B------:R-:W-:Y:S05]  /*1d90*/  @!P2 BRA `(.L_x_31) ;  /* 0x000000000004a947 */ /* 0x000fea0003800000 */
[----:B------:R-:W-:Y:S05]  /*1da0*/  BPT.TRAP 0x1 ;  /* 0x000000040000795c */ /* 0x000fea0000300000 */
.L_x_31:
[----:B------:R-:W-:Y:S05]  /*1db0*/  BSYNC.RECONVERGENT B0 ;  /* 0x0000000000007941 */ /* 0x000fea0003800200 */
.L_x_30:
[----:B------:R-:W-:Y:S02]  /*1dc0*/  UIADD3 UR38, UPT, UPT, UR7, 0x1, URZ ;  /* 0x0000000107267890 */ /* 0x000fe4000fffe0ff */
[----:B------:R-:W-:Y:S02]  /*1dd0*/  UIADD3 UR18, UP1, UPT, UR26, 0x80, URZ ;  /* 0x000000801a127890 */ /* 0x000fe4000ff3e0ff */
[----:B------:R-:W-:Y:S02]  /*1de0*/  UISETP.NE.AND UP0, UPT, UR38, 0x1a, UPT ;  /* 0x0000001a2600788c */ /* 0x000fe4000bf05270 */
[----:B------:R-:W-:Y:S02]  /*1df0*/  ULEA UR32, UR7, UR4, 0xc ;  /* 0x0000000407207291 */ /* 0x000fe4000f8e60ff */
[----:B------:R-:W-:Y:S02]  /*1e00*/  USEL UR9, URZ, 0x1, UP0 ;  /* 0x00000001ff097887 */ /* 0x000fe40008000000 */
[----:B------:R-:W-:Y:S02]  /*1e10*/  USEL UR38, UR38, URZ, UP0 ;  /* 0x000000ff26267287 */ /* 0x000fe40008000000 */
[----:B------:R-:W-:Y:S02]  /*1e20*/  ULOP3.LUT UR33, UR33, 0xfefffff8, URZ, 0xc0, !UPT ;  /* 0xfefffff821217892 */ /* 0x000fe4000f8ec0ff */
[----:B------:R-:W-:Y:S01]  /*1e30*/  ULEA UR8, UR38, UR4, 0x3 ;  /* 0x0000000426087291 */ /* 0x000fe2000f8e18ff */
[----:B------:R-:W-:Y:S01]  /*1e40*/  LOP3.LUT R12, R12, UR9, RZ, 0x3c, !PT ;  /* 0x000000090c0c7c12 */ /* 0x000fe2000f8e3cff */
[----:B------:R-:W-:Y:S02]  /*1e50*/  UIADD3.X UR19, UPT, UPT, URZ, UR27, URZ, UP1, !UPT ;  /* 0x0000001bff137290 */ /* 0x000fe40008ffe4ff */
[----:B------:R-:W-:Y:S01]  /*1e60*/  UIADD3 UR32, UPT, UPT, UR32, 0xb300, URZ ;  /* 0x0000b30020207890 */ /* 0x000fe2000fffe0ff */
[----:B-1----:R-:W-:Y:S01]  /*1e70*/  SHF.L.U32 R0, R12, 0x1f, RZ ;  /* 0x0000001f0c007819 */ /* 0x002fe200000006ff */
[----:B------:R-:W-:Y:S01]  /*1e80*/  UIMAD UR6, UR7, 0xb00, UR4 ;  /* 0x00000b00070678a4 */ /* 0x000fe2000f8e0204 */
[----:B------:R-:W-:Y:S02]  /*1e90*/  UMOV UR44, 0x0 ;  /* 0x00000000002c7882 */ /* 0x000fe40000000000 */
[----:B------:R3:W4:Y:S01]  /*1ea0*/  SYNCS.PHASECHK.TRANS64.TRYWAIT P0, [UR8+0xd0], R0 ;  /* 0x0000d000ff0075a7 */ /* 0x0007220008001108 */
[----:B------:R-:W-:Y:S01]  /*1eb0*/  UMOV UR45, 0x10000000 ;  /* 0x10000000002d7882 */ /* 0x000fe20000000000 */
[----:B------:R-:W-:Y:S02]  /*1ec0*/  UIADD3 UR42, UP0, UPT, UR26, 0x180, URZ ;  /* 0x000001801a2a7890 */ /* 0x000fe4000ff1e0ff */
[----:B------:R1:W-:Y:S01]  /*1ed0*/  UTMALDG.3D.2CTA [UR32], [UR18], desc[UR44] ;  /* 0x00002c20120075b4 */ /* 0x0003e20008211000 */
[----:B------:R-:W-:Y:S02]  /*1ee0*/  UIADD3 UR8, UPT, UPT, UR6, 0x25300, URZ ;  /* 0x0002530006087890 */ /* 0x000fe4000fffe0ff */
[----:B------:R-:W-:Y:S01]  /*1ef0*/  UIADD3.X UR43, UPT, UPT, URZ, UR27, URZ, UP0, !UPT ;  /* 0x0000001bff2b7290 */ /* 0x000fe200087fe4ff */
[----:B------:R-:W-:Y:S01]  /*1f00*/  UMOV UR10, UR34 ;  /* 0x00000022000a7c82 */ /* 0x000fe20008000000 */
[----:B------:R-:W-:Y:S01]  /*1f10*/  UMOV UR12, UR36 ;  /* 0x00000024000c7c82 */ /* 0x000fe20008000000 */
[----:B------:R-:W-:Y:S01]  /*1f20*/  UMOV UR9, UR33 ;  /* 0x0000002100097c82 */ /* 0x000fe20008000000 */
[----:B------:R-:W-:Y:S01]  /*1f30*/  UMOV UR40, UR28 ;  /* 0x0000001c00287c82 */ /* 0x000fe20008000000 */
[----:B------:R-:W-:Y:S04]  /*1f40*/  UMOV UR7, UR38 ;  /* 0x0000002600077c82 */ /* 0x000fe80008000000 */
[----:B------:R3:W-:Y:S01]  /*1f50*/  UTMALDG.3D.2CTA [UR8], [UR42], desc[UR44] ;  /* 0x00002c082a0075b4 */ /* 0x0007e20008211000 */
[----:B-1----:R-:W-:Y:S01]  /*1f60*/  UIADD3 UR34, UPT, UPT, UR34, 0x20, URZ ;  /* 0x0000002022227890 */ /* 0x002fe2000fffe0ff */
[----:B------:R-:W-:Y:S11]  /*1f70*/  BRA.U UP2, `(.L_x_32) ;  /* 0xfffffffd024c7547 */ /* 0x000ff6000b83ffff */
.L_x_26:
[----:B------:R-:W-:Y:S01]  /*1f80*/  ULEA UR6, UR38, UR4, 0x3 ;  /* 0x0000000426067291 */ /* 0x000fe2000f8e18ff */
[----:B-1-3--:R-:W-:Y:S01]  /*1f90*/  SHF.L.U32 R0, R12, 0x1f, RZ ;  /* 0x0000001f0c007819 */ /* 0x00afe200000006ff */
[----:B------:R-:W-:Y:S01]  /*1fa0*/  @!P1 SYNCS.ARRIVE.TRANS64.A1T0 RZ, [UR4+0x1b8], RZ ;  /* 0x0001b8ffffff99a7 */ /* 0x000fe20008100004 */
[----:B------:R-:W-:-:S06]  /*1fb0*/  UISETP.GT.AND UP0, UPT, UR24, UR23, UPT ;  /* 0x000000171800728c */ /* 0x000fcc000bf04270 */
[----:B--2-4-:R1:W2:Y:S03]  /*1fc0*/  SYNCS.PHASECHK.TRANS64.TRYWAIT P0, [UR6+0xd0], R0 ;  /* 0x0000d000ff0075a7 */ /* 0x0142a60008001106 */
[----:B------:R-:W-:Y:S05]  /*1fd0*/  BRA.U !UP0, `(.L_x_33) ;  /* 0x0000000108c07547 */ /* 0x000fea000b800000 */
[----:B------:R-:W-:Y:S01]  /*1fe0*/  UIADD3 UR32, UPT, UPT, UR39, UR40, URZ ;  /* 0x0000002827207290 */ /* 0x000fe2000fffe0ff */
[----:B------:R-:W-:-:S11]  /*1ff0*/  UMOV UR7, UR38 ;  /* 0x0000002600077c82 */ /* 0x000fd60008000000 */
.L_x_39:
[----:B--2---:R-:W-:Y:S01]  /*2000*/  @P3 MOV R2, 0x3600 ;  /* 0x0000360000023802 */ /* 0x004fe20000000f00 */
[----:B------:R-:W-:Y:S01]  /*2010*/  ULEA UR17, UR7, UR4, 0x3 ;  /* 0x0000000407117291 */ /* 0x000fe2000f8e18ff */
[----:B--2-4-:R-:W-:Y:S11]  /*2020*/  @P0 BRA `(.L_x_34) ;  /* 0x00000000000c0947 */ /* 0x014ff60003800000 */
[----:B------:R-:W-:Y:S04]  /*2030*/  SHF.L.U32 R3, R12, 0x1f, RZ ;  /* 0x0000001f0c037819 */ /* 0x000fe800000006ff */
[----:B------:R-:W2:Y:S02]  /*2040*/  SYNCS.PHASECHK.TRANS64.TRYWAIT P0, [UR17+0xd0], R3 ;  /* 0x0000d003ff0075a7 */ /* 0x000ea40008001111 */
[----:B--2---:R-:W-:Y:S05]  /*2050*/  @!P0 BRA `(.L_x_35) ;  /* 0x0000009c00a88947 */ /* 0x004fea0003800000 */
.L_x_34:
[----:B------:R2:W-:Y:S01]  /*2060*/  @P3 SYNCS.ARRIVE.TRANS64 RZ, [UR17], R2 ;  /* 0x00000002ffff39a7 */ /* 0x0005e20008000011 */
[----:B------:R-:W-:Y:S04]  /*2070*/  ULOP3.LUT UR6, UR30, 0x2, URZ, 0xfc, !UPT ;  /* 0x000000021e067892 */ /* 0x000fe8000f8efcff */
[----:B------:R-:W-:Y:S09]  /*2080*/  UISETP.NE.AND UP0, UPT, UR6, 0x2, UPT ;  /* 0x000000020600788c */ /* 0x000ff2000bf05270 */
[----:B------:R-:W-:Y:S05]  /*2090*/  BRA.U UP0, `(.L_x_36) ;  /* 0x0000000100047547 */ /* 0x000fea000b800000 */
[----:B------:R-:W-:Y:S05]  /*20a0*/  BPT.TRAP 0x1 ;  /* 0x000000040000795c */ /* 0x000fea0000300000 */
.L_x_36:
[----:B------:R-:W-:Y:S04]  /*20b0*/  BSSY.RECONVERGENT B0, `(.L_x_37) ;  /* 0x0000003000007945 */ /* 0x000fe80003800200 */
[----:B------:R-:W-:Y:S05]  /*20c0*/  @!P2 BRA `(.L_x_38) ;  /* 0x000000000004a947 */ /* 0x000fea0003800000 */
[----:B------:R-:W-:Y:S05]  /*20d0*/  BPT.TRAP 0x1 ;  /* 0x000000040000795c */ /* 0x000fea0000300000 */
.L_x_38:
[----:B------:R-:W-:Y:S05]  /*20e0*/  BSYNC.RECONVERGENT B0 ;  /* 0x0000000000007941 */ /* 0x000fea0003800200 */
.L_x_37:
[----:B------:R-:W-:Y:S02]  /*20f0*/  UIADD3 UR38, UPT, UPT, UR7, 0x1, URZ ;  /* 0x0000000107267890 */ /* 0x000fe4000fffe0ff */
[----:B------:R-:W-:Y:S02]  /*2100*/  ULEA UR16, UR7, UR4, 0xc ;  /* 0x0000000407107291 */ /* 0x000fe4000f8e60ff */
[----:B------:R-:W-:Y:S02]  /*2110*/  UISETP.NE.AND UP0, UPT, UR38, 0x1a, UPT ;  /* 0x0000001a2600788c */ /* 0x000fe4000bf05270 */
[----:B------:R-:W-:Y:S02]  /*2120*/  UIADD3 UR48, UP1, UPT, UR26, 0x80, URZ ;  /* 0x000000801a307890 */ /* 0x000fe4000ff3e0ff */
[----:B------:R-:W-:Y:S02]  /*2130*/  USEL UR9, URZ, 0x1, UP0 ;  /* 0x00000001ff097887 */ /* 0x000fe40008000000 */
[----:B------:R-:W-:Y:S02]  /*2140*/  USEL UR38, UR38, URZ, UP0 ;  /* 0x000000ff26267287 */ /* 0x000fe40008000000 */
[----:B------:R-:W-:Y:S02]  /*2150*/  ULOP3.LUT UR17, UR17, 0xfefffff8, URZ, 0xc0, !UPT ;  /* 0xfefffff811117892 */ /* 0x000fe4000f8ec0ff */
[----:B------:R-:W-:Y:S01]  /*2160*/  ULEA UR8, UR38, UR4, 0x3 ;  /* 0x0000000426087291 */ /* 0x000fe2000f8e18ff */
[----:B------:R-:W-:Y:S01]  /*2170*/  LOP3.LUT R12, R12, UR9, RZ, 0x3c, !PT ;  /* 0x000000090c0c7c12 */ /* 0x000fe2000f8e3cff */
[----:B------:R-:W-:Y:S02]  /*2180*/  USHF.L.U32 UR18, UR40, 0x5, URZ ;  /* 0x0000000528127899 */ /* 0x000fe400080006ff */
[----:B------:R-:W-:Y:S01]  /*2190*/  UIADD3 UR16, UPT, UPT, UR16, 0xb300, URZ ;  /* 0x0000b30010107890 */ /* 0x000fe2000fffe0ff */
[----:B-1----:R-:W-:Y:S01]  /*21a0*/  SHF.L.U32 R0, R12, 0x1f, RZ ;  /* 0x0000001f0c007819 */ /* 0x002fe200000006ff */
[----:B------:R-:W-:Y:S02]  /*21b0*/  UIADD3.X UR49, UPT, UPT, URZ, UR27, URZ, UP1, !UPT ;  /* 0x0000001bff317290 */ /* 0x000fe40008ffe4ff */
[----:B------:R-:W-:Y:S01]  /*21c0*/  UIMAD UR6, UR7, 0xb00, UR4 ;  /* 0x00000b00070678a4 */ /* 0x000fe2000f8e0204 */
[----:B------:R3:W4:Y:S01]  /*21d0*/  SYNCS.PHASECHK.TRANS64.TRYWAIT P0, [UR8+0xd0], R0 ;  /* 0x0000d000ff0075a7 */ /* 0x0007220008001108 */
[----:B------:R-:W-:Y:S02]  /*21e0*/  UIADD3 UR44, UP0, UPT, UR26, 0x180, URZ ;  /* 0x000001801a2c7890 */ /* 0x000fe4000ff1e0ff */
[----:B------:R-:W-:Y:S01]  /*21f0*/  UIADD3 UR8, UPT, UPT, UR6, 0x25300, URZ ;  /* 0x0002530006087890 */ /* 0x000fe2000fffe0ff */
[----:B------:R-:W-:Y:S01]  /*2200*/  UMOV UR42, 0x0 ;  /* 0x00000000002a7882 */ /* 0x000fe20000000000 */
[----:B------:R-:W-:Y:S01]  /*2210*/  UMOV UR43, 0x10000000 ;  /* 0x10000000002b7882 */ /* 0x000fe20000000000 */
[----:B------:R-:W-:Y:S01]  /*2220*/  UMOV UR19, UR35 ;  /* 0x0000002300137c82 */ /* 0x000fe20008000000 */
[----:B------:R-:W-:Y:S01]  /*2230*/  UMOV UR20, UR36 ;  /* 0x0000002400147c82 */ /* 0x000fe20008000000 */
[----:B------:R-:W-:Y:S01]  /*2240*/  UIADD3.X UR45, UPT, UPT, URZ, UR27, URZ, UP0, !UPT ;  /* 0x0000001bff2d7290 */ /* 0x000fe200087fe4ff */
[----:B------:R3:W-:Y:S01]  /*2250*/  UTMALDG.3D.2CTA [UR16], [UR48], desc[UR42] ;  /* 0x00002a10300075b4 */ /* 0x0007e20008211000 */
[----:B------:R-:W-:Y:S01]  /*2260*/  UIADD3 UR40, UPT, UPT, UR40, 0x1, URZ ;  /* 0x0000000128287890 */ /* 0x000fe2000fffe0ff */
[----:B------:R-:W-:Y:S01]  /*2270*/  UMOV UR12, UR36 ;  /* 0x00000024000c7c82 */ /* 0x000fe20008000000 */
[----:B------:R-:W-:Y:S01]  /*2280*/  UMOV UR9, UR17 ;  /* 0x0000001100097c82 */ /* 0x000fe20008000000 */
[----:B------:R-:W-:Y:S01]  /*2290*/  UMOV UR10, UR18 ;  /* 0x00000012000a7c82 */ /* 0x000fe20008000000 */
[----:B------:R-:W-:Y:S03]  /*22a0*/  UISETP.NE.AND UP0, UPT, UR40, UR32, UPT ;  /* 0x000000202800728c */ /* 0x000fe6000bf05270 */
[----:B------:R3:W-:Y:S01]  /*22b0*/  UTMALDG.3D.2CTA [UR8], [UR44], desc[UR42] ;  /* 0x00002a082c0075b4 */ /* 0x0007e20008211000 */
[----:B------:R-:W-:Y:S05]  /*22c0*/  UMOV UR7, UR38 ;  /* 0x0000002600077c82 */ /* 0x000fea0008000000 */
[----:B---3--:R-:W-:Y:S05]  /*22d0*/  BRA.U UP0, `(.L_x_39) ;  /* 0xfffffffd00487547 */ /* 0x008fea000b83ffff */
.L_x_33:
[C---:B------:R-:W-:Y:S01]  /*22e0*/  LEA R3, R11.reuse, UR4, 0x3 ;  /* 0x000000040b037c11 */ /* 0x040fe2000f8e18ff */
[----:B------:R-:W-:Y:S01]  /*22f0*/  NOP ;  /* 0x0000000000007918 */ /* 0x000fe20000000000 */
[----:B-1----:R-:W-:Y:S02]  /*2300*/  SHF.L.U32 R0, R10, 0x1f, RZ ;  /* 0x0000001f0a007819 */ /* 0x002fe400000006ff */
[----:B------:R-:W-:Y:S02]  /*2310*/  LEA R5, R11, UR4, 0x4 ;  /* 0x000000040b057c11 */ /* 0x000fe4000f8e20ff */
[----:B--2-4-:R-:W1:Y:S02]  /*2320*/  SYNCS.PHASECHK.TRANS64.TRYWAIT P0, [R3+URZ+0x1c0], R0 ;  /* 0x0001c000030075a7 */ /* 0x014e6400080011ff */
[----:B-1----:R-:W-:Y:S05]  /*2330*/  @!P0 BRA `(.L_x_40) ;  /* 0x0000009c00088947 */ /* 0x002fea0003800000 */
.L_x_143:
[----:B------:R-:W2:Y:S01]  /*2340*/  LDS.128 R4, [R5+0x230] ;  /* 0x0002300005047984 */ /* 0x000ea20000000c00 */
[----:B------:R-:W-:Y:S01]  /*2350*/  UISETP.GE.AND UP0, UPT, UR13, 0x1, UPT ;  /* 0x000000010d00788c */ /* 0x000fe2000bf06270 */
[----:B------:R-:W-:Y:S01]  /*2360*/  @!PT LDS RZ, [RZ] ;  /* 0x00000000fffff984 */ /* 0x000fe20000000800 */
[----:B------:R-:W-:Y:S01]  /*2370*/  @!PT LDS RZ, [RZ] ;  /* 0x00000000fffff984 */ /* 0x000fe20000000800 */
[----:B------:R-:W-:Y:S01]  /*2380*/  @!PT LDS RZ, [RZ] ;  /* 0x00000000fffff984 */ /* 0x000fe20000000800 */
[----:B------:R-:W-:Y:S01]  /*2390*/  @!PT LDS RZ, [RZ] ;  /* 0x00000000fffff984 */ /* 0x000fe20000000800 */
[----:B------:R3:W-:Y:S06]  /*23a0*/  MEMBAR.ALL.CTA ;  /* 0x0000000000007992 */ /* 0x0007ec0000008000 */
[----:B---3--:R-:W3:Y:S01]  /*23b0*/  FENCE.VIEW.ASYNC.S ;  /* 0x00000000000073c6 */ /* 0x008ee20000000000 */
[----:B--2---:R-:W-:-:S13]  /*23c0*/  LOP3.LUT P0, RZ, R6, 0x1, RZ, 0xc0, !PT ;  /* 0x0000000106ff7812 */ /* 0x004fda000780c0ff */
[----:B---3--:R-:W-:Y:S01]  /*23d0*/  VOTEU.ANY UP1, P0 ;  /* 0x0000000000ff7886 */ /* 0x008fe20000020100 */
[----:B------:R-:W-:-:S13]  /*23e0*/  PLOP3.LUT P0, PT, PT, PT, UP1, 0x80, 0x8 ;  /* 0x000000000008781c */ /* 0x000fda0003f0f018 */
[----:B-1----:R-:W-:Y:S02]  /*23f0*/  @P0 LOP3.LUT R0, R5, 0xffff, RZ, 0xc0, !PT ;  /* 0x0000ffff05000812 */ /* 0x002fe400078ec0ff */
[----:B------:R-:W-:Y:S02]  /*2400*/  @P0 MOV R2, R4 ;  /* 0x0000000400020202 */ /* 0x000fe40000000f00 */
[----:B------:R-:W-:Y:S01]  /*2410*/  @P0 R2UR UR7, R0 ;  /* 0x00000000000702ca */ /* 0x000fe200000e0000 */
[----:B------:R-:W-:Y:S01]  /*2420*/  VIADD R0, R3, 0x1d0 ;  /* 0x000001d003007836 */ /* 0x000fe20000000000 */
[----:B------:R-:W-:Y:S02]  /*2430*/  @P0 SHF.R.U32.HI R4, RZ, 0x10, R5 ;  /* 0x00000010ff040819 */ /* 0x000fe40000011605 */
[----:B------:R-:W-:Y:S02]  /*2440*/  @P0 R2UR UR8, R2 ;  /* 0x00000000020802ca */ /* 0x000fe400000e0000 */
[----:B------:R-:W-:-:S02]  /*2450*/  PRMT R0, RZ, 0x654, R0 ;  /* 0x00000654ff007816 */ /* 0x000fc40000000000 */
[----:B------:R-:W-:Y:S02]  /*2460*/  @P0 R2UR UR6, R4 ;  /* 0x00000000040602ca */ /* 0x000fe400000e0000 */
[----:B------:R1:W-:Y:S03]  /*2470*/  SYNCS.ARRIVE.TRANS64.RED.A1T0 RZ, [R0+URZ], RZ ;  /* 0x000000ff00ff79a7 */ /* 0x0003e600081004ff */
[----:B------:R-:W-:-:S04]  /*2480*/  @UP1 UMOV UR31, UR7 ;  /* 0x00000007001f1c82 */ /* 0x000fc80008000000 */
[----:B------:R-:W-:-:S04]  /*2490*/  @UP1 UMOV UR37, UR8 ;  /* 0x0000000800251c82 */ /* 0x000fc80008000000 */
[----:B------:R-:W-:Y:S01]  /*24a0*/  @UP1 UMOV UR36, UR6 ;  /* 0x0000000600241c82 */ /* 0x000fe20008000000 */
[----:B------:R-:W-:Y:S05]  /*24b0*/  BRA.U !UP0, `(.L_x_41) ;  /* 0x0000000108bc7547 */ /* 0x000fea000b800000 */
[----:B------:R-:W2:Y:S01]  /*24c0*/  LDCU.128 UR8, c[0x0][0xb10] ;  /* 0x00016200ff0877ac */ /* 0x000ea20008000c00 */
[----:B------:R-:W3:Y:S01]  /*24d0*/  LDCU UR12, c[0x0][0xb20] ;  /* 0x00016400ff0c77ac */ /* 0x000ee20008000800 */
[----:B------:R-:W4:Y:S01]  /*24e0*/  LDCU UR16, c[0x0][0xb0c] ;  /* 0x00016180ff1077ac */ /* 0x000f220008000800 */
[----:B------:R-:W5:Y:S01]  /*24f0*/  LDCU.64 UR6, c[0x0][0xb28] ;  /* 0x00016500ff0677ac */ /* 0x000f620008000a00 */
[----:B------:R-:W-:Y:S02]  /*2500*/  UISETP.NE.AND UP3, UPT, UR13, 0x1, UPT ;  /* 0x000000010d00788c */ /* 0x000fe4000bf65270 */
[----:B--2---:R-:W-:Y:S02]  /*2510*/  UIMAD.WIDE.U32 UR34, UR14, UR11, URZ ;  /* 0x0000000b0e2272a5 */ /* 0x004fe4000f8e00ff */
[----:B------:R-:W-:Y:S02]  /*2520*/  UIMAD.WIDE.U32 UR32, UR15, UR8, URZ ;  /* 0x000000080f2072a5 */ /* 0x000fe4000f8e00ff */
[----:B------:R-:W-:-:S02]  /*2530*/  UIMAD.WIDE.U32 UR18, UR31, UR11, URZ ;  /* 0x0000000b1f1272a5 */ /* 0x000fc4000f8e00ff */
[----:B------:R-:W-:Y:S01]  /*2540*/  UISETP.NE.AND UP0, UPT, UR10, 0x1, UPT ;  /* 0x000000010a00788c */ /* 0x000fe2000bf05270 */
[----:B------:R-:W-:Y:S02]  /*2550*/  UMOV UR11, UR35 ;  /* 0x00000023000b7c82 */ /* 0x000fe40008000000 */
[----:B------:R-:W-:Y:S01]  /*2560*/  UMOV UR17, UR33 ;  /* 0x0000002100117c82 */ /* 0x000fe20008000000 */
[----:B---3--:R-:W-:Y:S02]  /*2570*/  USHF.R.U32.HI UR11, URZ, UR12, UR11 ;  /* 0x0000000cff0b7299 */ /* 0x008fe4000801160b */
[----:B----4-:R-:W-:Y:S02]  /*2580*/  UISETP.NE.AND UP2, UPT, UR16, 0x1, UPT ;  /* 0x000000011000788c */ /* 0x010fe4000bf45270 */
[----:B------:R-:W-:Y:S02]  /*2590*/  USHF.R.U32.HI UR17, URZ, UR9, UR17 ;  /* 0x00000009ff117299 */ /* 0x000fe40008011611 */
[----:B------:R-:W-:-:S02]  /*25a0*/  USEL UR11, UR14, UR11, !UP0 ;  /* 0x0000000b0e0b7287 */ /* 0x000fc4000c000000 */
[----:B------:R-:W-:Y:S02]  /*25b0*/  USEL UR17, UR15, UR17, !UP2 ;  /* 0x000000110f117287 */ /* 0x000fe4000d000000 */
[----:B-----5:R-:W-:Y:S02]  /*25c0*/  UIMAD.WIDE.U32 UR34, UR11, UR6, URZ ;  /* 0x000000060b2272a5 */ /* 0x020fe4000f8e00ff */
[----:B------:R-:W-:Y:S02]  /*25d0*/  UIMAD.WIDE.U32 UR32, UR37, UR8, URZ ;  /* 0x00000008252072a5 */ /* 0x000fe4000f8e00ff */
[----:B------:R-:W-:Y:S02]  /*25e0*/  USHF.R.U32.HI UR19, URZ, UR12, UR19 ;  /* 0x0000000cff137299 */ /* 0x000fe40008011613 */
[----:B------:R-:W-:Y:S02]  /*25f0*/  UIMAD.WIDE.U32 UR40, UR17, UR6, URZ ;  /* 0x00000006112872a5 */ /* 0x000fe4000f8e00ff */
[----:B------:R-:W-:-:S02]  /*2600*/  @UP3 USHF.R.U32.HI UR11, URZ, UR7, UR35 ;  /* 0x00000007ff0b3299 */ /* 0x000fc40008011623 */
[----:B------:R-:W-:Y:S02]  /*2610*/  USHF.R.U32.HI UR33, URZ, UR9, UR33 ;  /* 0x00000009ff217299 */ /* 0x000fe40008011621 */
[----:B------:R-:W-:Y:S02]  /*2620*/  USEL UR19, UR31, UR19, !UP0 ;  /* 0x000000131f137287 */ /* 0x000fe4000c000000 */
[----:B------:R-:W-:Y:S02]  /*2630*/  @UP3 USHF.R.U32.HI UR17, URZ, UR7, UR41 ;  /* 0x00000007ff113299 */ /* 0x000fe40008011629 */
[----:B------:R-:W-:Y:S02]  /*2640*/  UIMAD UR11, UR13, UR11, URZ ;  /* 0x0000000b0d0b72a4 */ /* 0x000fe4000f8e02ff */
[----:B------:R-:W-:Y:S02]  /*2650*/  USEL UR33, UR37, UR33, !UP2 ;  /* 0x0000002125217287 */ /* 0x000fe4000d000000 */
[----:B------:R-:W-:-:S02]  /*2660*/  UIMAD UR8, UR13, UR17, URZ ;  /* 0x000000110d0872a4 */ /* 0x000fc4000f8e02ff */
[----:B------:R-:W-:Y:S02]  /*2670*/  UISETP.GE.AND UP0, UPT, UR19, UR11, UPT ;  /* 0x0000000b1300728c */ /* 0x000fe4000bf06270 */
[----:B------:R-:W-:Y:S02]  /*2680*/  UIMAD.WIDE.U32 UR40, UR19, UR6, URZ ;  /* 0x00000006132872a5 */ /* 0x000fe4000f8e00ff */
[----:B------:R-:W-:Y:S02]  /*2690*/  UISETP.GE.OR UP0, UPT, UR33, UR8, UP0 ;  /* 0x000000082100728c */ /* 0x000fe40008706670 */
[----:B------:R-:W-:Y:S02]  /*26a0*/  UIMAD.WIDE.U32 UR34, UR33, UR6, URZ ;  /* 0x00000006212272a5 */ /* 0x000fe4000f8e00ff */
[----:B------:R-:W-:Y:S02]  /*26b0*/  USHF.R.U32.HI UR6, URZ, UR7, UR41 ;  /* 0x00000007ff067299 */ /* 0x000fe40008011629 */
[----:B------:R-:W-:-:S02]  /*26c0*/  UIADD3 UR8, UPT, UPT, -UR19, URZ, URZ ;  /* 0x000000ff13087290 */ /* 0x000fc4000fffe1ff */
[----:B------:R-:W-:Y:S02]  /*26d0*/  USEL UR6, UR19, UR6, !UP3 ;  /* 0x0000000613067287 */ /* 0x000fe4000d800000 */
[----:B------:R-:W-:Y:S02]  /*26e0*/  UIMAD UR8, UR10, UR8, UR31 ;  /* 0x000000080a0872a4 */ /* 0x000fe4000f8e021f */
[----:B------:R-:W-:Y:S02]  /*26f0*/  @!UP0 USHF.R.U32.HI UR9, URZ, UR7, UR35 ;  /* 0x00000007ff098299 */ /* 0x000fe40008011623 */
[----:B------:R-:W-:Y:S02]  /*2700*/  UIADD3 UR11, UPT, UPT, -UR6, URZ, URZ ;  /* 0x000000ff060b7290 */ /* 0x000fe4000fffe1ff */
[----:B------:R-:W-:Y:S02]  /*2710*/  @!UP0 USEL UR9, UR33, UR9, !UP3 ;  /* 0x0000000921098287 */ /* 0x000fe4000d800000 */
[----:B------:R-:W-:-:S02]  /*2720*/  UIMAD UR11, UR13, UR11, UR19 ;  /* 0x0000000b0d0b72a4 */ /* 0x000fc4000f8e0213 */
[----:B------:R-:W-:Y:S02]  /*2730*/  UIADD3 UR7, UPT, UPT, -UR33, URZ, URZ ;  /* 0x000000ff21077290 */ /* 0x000fe4000fffe1ff */
[----:B------:R-:W-:Y:S02]  /*2740*/  @!UP0 UIMAD UR11, UR11, UR17, UR9 ;  /* 0x000000110b0b82a4 */ /* 0x000fe4000f8e0209 */
[----:B------:R-:W-:Y:S02]  /*2750*/  @!UP0 UIADD3 UR6, UPT, UPT, UR6, -UR9, URZ ;  /* 0x8000000906068290 */ /* 0x000fe4000fffe0ff */
[----:B------:R-:W-:Y:S02]  /*2760*/  UIMAD UR7, UR16, UR7, UR37 ;  /* 0x00000007100772a4 */ /* 0x000fe4000f8e0225 */
[----:B------:R-:W-:-:S03]  /*2770*/  @!UP0 UIMAD UR19, UR13, UR6, UR33 ;  /* 0x000000060d1382a4 */ /* 0x000fc6000f8e0221 */
[----:B------:R-:W-:Y:S01]  /*2780*/  @!UP0 UMOV UR33, UR11 ;  /* 0x0000000b00218c82 */ /* 0x000fe20008000000 */
[----:B------:R-:W-:Y:S02]  /*2790*/  UIMAD UR31, UR19, UR10, UR8 ;  /* 0x0000000a131f72a4 */ /* 0x000fe4000f8e0208 */
[----:B------:R-:W-:-:S12]  /*27a0*/  UIMAD UR37, UR33, UR16, UR7 ;  /* 0x00000010212572a4 */ /* 0x000fd8000f8e0207 */
.L_x_41:
[----:B------:R-:W2:Y:S02]  /*27b0*/  LDCU UR6, c[0x0][0xb30] ;  /* 0x00016600ff0677ac */ /* 0x000ea40008000800 */
[----:B--2---:R-:W-:-:S09]  /*27c0*/  UISETP.NE.AND UP0, UPT, UR6, 0x1, UPT ;  /* 0x000000010600788c */ /* 0x004fd2000bf05270 */
[----:B------:R-:W-:Y:S05]  /*27d0*/  BRA.U UP0, `(.L_x_42) ;  /* 0x0000000100407547 */ /* 0x000fea000b800000 */
[----:B------:R-:W2:Y:S01]  /*27e0*/  LDCU.128 UR8, c[0x0][0xb10] ;  /* 0x00016200ff0877ac */ /* 0x000ea20008000c00 */
[----:B------:R-:W3:Y:S01]  /*27f0*/  LDCU UR7, c[0x0][0xb0c] ;  /* 0x00016180ff0777ac */ /* 0x000ee20008000800 */
[----:B------:R-:W4:Y:S01]  /*2800*/  LDCU UR6, c[0x0][0xb20] ;  /* 0x00016400ff0677ac */ /* 0x000f220008000800 */
[----:B--2---:R-:W-:Y:S02]  /*2810*/  UIMAD.WIDE.U32 UR18, UR37, UR8, URZ ;  /* 0x00000008251272a5 */ /* 0x004fe4000f8e00ff */
[----:B------:R-:W-:Y:S02]  /*2820*/  UIMAD.WIDE.U32 UR16, UR31, UR11, URZ ;  /* 0x0000000b1f1072a5 */ /* 0x000fe4000f8e00ff */
[----:B---3--:R-:W-:Y:S02]  /*2830*/  UISETP.NE.AND UP2, UPT, UR7, 0x1, UPT ;  /* 0x000000010700788c */ /* 0x008fe4000bf45270 */
[----:B------:R-:W-:Y:S01]  /*2840*/  UISETP.NE.AND UP0, UPT, UR10, 0x1, UPT ;  /* 0x000000010a00788c */ /* 0x000fe2000bf05270 */
[----:B------:R-:W-:Y:S01]  /*2850*/  UMOV UR11, UR19 ;  /* 0x00000013000b7c82 */ /* 0x000fe20008000000 */
[----:B----4-:R-:W-:-:S02]  /*2860*/  USHF.R.U32.HI UR6, URZ, UR6, UR17 ;  /* 0x00000006ff067299 */ /* 0x010fc40008011611 */
[----:B------:R-:W-:Y:S02]  /*2870*/  USHF.R.U32.HI UR9, URZ, UR9, UR11 ;  /* 0x00000009ff097299 */ /* 0x000fe4000801160b */
[----:B------:R-:W-:Y:S02]  /*2880*/  USEL UR6, UR31, UR6, !UP0 ;  /* 0x000000061f067287 */ /* 0x000fe4000c000000 */
[----:B------:R-:W-:-:S04]  /*2890*/  USEL UR9, UR37, UR9, !UP2 ;  /* 0x0000000925097287 */ /* 0x000fc8000d000000 */
[----:B------:R-:W-:Y:S02]  /*28a0*/  UIADD3 UR8, UPT, UPT, UR9, -UR6, URZ ;  /* 0x8000000609087290 */ /* 0x000fe4000fffe0ff */
[----:B------:R-:W-:Y:S02]  /*28b0*/  UIADD3 UR6, UPT, UPT, -UR9, UR6, URZ ;  /* 0x0000000609067290 */ /* 0x000fe4000fffe1ff */
[----:B------:R-:W-:Y:S02]  /*28c0*/  UIMAD UR31, UR8, UR10, UR31 ;  /* 0x0000000a081f72a4 */ /* 0x000fe4000f8e021f */
[----:B------:R-:W-:-:S12]  /*28d0*/  UIMAD UR37, UR6, UR7, UR37 ;  /* 0x00000007062572a4 */ /* 0x000fd8000f8e0225 */
.L_x_42:
[----:B------:R-:W-:Y:S01]  /*28e0*/  VIADD R11, R11, 0x1 ;  /* 0x000000010b0b7836 */ /* 0x000fe20000000000 */
[----:B------:R-:W-:Y:S01]  /*28f0*/  PLOP3.LUT P1, PT, PT, PT, PT, 0x80, 0x8 ;  /* 0x000000000008781c */ /* 0x000fe20003f2f070 */
[----:B------:R-:W-:Y:S02]  /*2900*/  UIADD3 UR63, UPT, UPT, UR37, UR47, URZ ;  /* 0x0000002f253f7290 */ /* 0x000fe4000fffe0ff */
[----:B------:R-:W-:Y:S01]  /*2910*/  UIADD3 UR62, UPT, UPT, UR31, UR46, URZ ;  /* 0x0000002e1f3e7290 */ /* 0x000fe2000fffe0ff */
[----:B------:R-:W-:-:S04]  /*2920*/  ISETP.NE.AND P0, PT, R11, 0x2, PT ;  /* 0x000000020b00780c */ /* 0x000fc80003f05270 */
[----:B------:R-:W-:Y:S02]  /*2930*/  SEL R3, RZ, 0x1, P0 ;  /* 0x00000001ff037807 */ /* 0x000fe40000000000 */
[----:B------:R-:W-:Y:S02]  /*2940*/  SEL R11, R11, RZ, P0 ;  /* 0x000000ff0b0b7207 */ /* 0x000fe40000000000 */
[----:B------:R-:W-:Y:S01]  /*2950*/  LOP3.LUT R10, R10, R3, RZ, 0x3c, !PT ;  /* 0x000000030a0a7212 */ /* 0x000fe200078e3cff */
[----:B------:R-:W-:Y:S06]  /*2960*/  BRA.U UP1, `(.L_x_43) ;  /* 0xfffffff1014c7547 */ /* 0x000fec000b83ffff */
[----:B------:R-:W-:Y:S01]  /*2970*/  UIADD3 UR4, UPT, UPT, UR4, 0xd0, URZ ;  /* 0x000000d004047890 */ /* 0x000fe2000fffe0ff */
[----:B------:R-:W-:-:S03]  /*2980*/  SHF.L.U32 R3, R12, 0x1f, RZ ;  /* 0x0000001f0c037819 */ /* 0x000fc600000006ff */
[----:B------:R-:W-:-:S09]  /*2990*/  ULEA UR5, UR38, UR4, 0x3 ;  /* 0x0000000426057291 */ /* 0x000fd2000f8e18ff */
[----:B------:R-:W2:Y:S02]  /*29a0*/  SYNCS.PHASECHK.TRANS64.TRYWAIT P0, [UR5], R3 ;  /* 0x00000003ff0075a7 */ /* 0x000ea40008001105 */
[----:B--2---:R-:W-:Y:S05]  /*29b0*/  @!P0 BRA `(.L_x_44) ;  /* 0x00000094007c8947 */ /* 0x004fea0003800000 */
.L_x_145:
[----:B------:R-:W-:-:S04]  /*29c0*/  UIADD3 UR6, UPT, UPT, UR38, 0x1, URZ ;  /* 0x0000000126067890 */ /* 0x000fc8000fffe0ff */
[----:B------:R-:W-:-:S04]  /*29d0*/  UISETP.NE.AND UP0, UPT, UR6, 0x1a, UPT ;  /* 0x0000001a0600788c */ /* 0x000fc8000bf05270 */
[----:B------:R-:W-:Y:S02]  /*29e0*/  USEL UR7, URZ, 0x1, UP0 ;  /* 0x00000001ff077887 */ /* 0x000fe40008000000 */
[----:B------:R-:W-:-:S04]  /*29f0*/  USEL UR6, UR6, URZ, UP0 ;  /* 0x000000ff06067287 */ /* 0x000fc80008000000 */
[----:B------:R-:W-:Y:S01]  /*2a00*/  ULEA UR5, UR6, UR4, 0x3 ;  /* 0x0000000406057291 */ /* 0x000fe2000f8e18ff */
[----:B------:R-:W-:-:S04]  /*2a10*/  LOP3.LUT R2, R12, UR7, RZ, 0x3c, !PT ;  /* 0x000000070c027c12 */ /* 0x000fc8000f8e3cff */
[----:B-1----:R-:W-:-:S04]  /*2a20*/  SHF.L.U32 R3, R2, 0x1f, RZ ;  /* 0x0000001f02037819 */ /* 0x002fc800000006ff */
[----:B------:R-:W1:Y:S02]  /*2a30*/  SYNCS.PHASECHK.TRANS64.TRYWAIT P0, [UR5], R3 ;  /* 0x00000003ff0075a7 */ /* 0x000e640008001105 */
[----:B-1----:R-:W-:Y:S05]  /*2a40*/  @!P0 BRA `(.L_x_45) ;  /* 0x0000009400708947 */ /* 0x002fea0003800000 */
.L_x_147:
        /* <DEDUP_REMOVED lines=9> */
.L_x_149:
        /* <DEDUP_REMOVED lines=9> */
.L_x_151:
        /* <DEDUP_REMOVED lines=9> */
.L_x_153:
        /* <DEDUP_REMOVED lines=9> */
.L_x_155:
        /* <DEDUP_REMOVED lines=9> */
.L_x_157:
        /* <DEDUP_REMOVED lines=9> */
.L_x_159:
        /* <DEDUP_REMOVED lines=9> */
.L_x_161:
        /* <DEDUP_REMOVED lines=9> */
.L_x_163:
        /* <DEDUP_REMOVED lines=9> */
.L_x_165:
        /* <DEDUP_REMOVED lines=9> */
.L_x_167:
        /* <DEDUP_REMOVED lines=9> */
.L_x_169:
        /* <DEDUP_REMOVED lines=9> */
.L_x_171:
        /* <DEDUP_REMOVED lines=9> */
.L_x_173:
        /* <DEDUP_REMOVED lines=9> */
.L_x_175:
        /* <DEDUP_REMOVED lines=9> */
.L_x_177:
        /* <DEDUP_REMOVED lines=9> */
.L_x_179:
        /* <DEDUP_REMOVED lines=9> */
.L_x_181:
        /* <DEDUP_REMOVED lines=9> */
.L_x_183:
        /* <DEDUP_REMOVED lines=9> */
.L_x_185:
        /* <DEDUP_REMOVED lines=9> */
.L_x_187:
        /* <DEDUP_REMOVED lines=9> */
.L_x_189:
        /* <DEDUP_REMOVED lines=9> */
.L_x_191:
        /* <DEDUP_REMOVED lines=9> */
.L_x_193:
[----:B------:R-:W-:-:S04]  /*3740*/  UIADD3 UR6, UPT, UPT, UR6, 0x1, URZ ;  /* 0x0000000106067890 */ /* 0x000fc8000fffe0ff */
[----:B------:R-:W-:-:S04]  /*3750*/  UISETP.NE.AND UP0, UPT, UR6, 0x1a, UPT ;  /* 0x0000001a0600788c */ /* 0x000fc8000bf05270 */
[----:B------:R-:W-:Y:S02]  /*3760*/  USEL UR5, URZ, 0x1, UP0 ;  /* 0x00000001ff057887 */ /* 0x000fe40008000000 */
[----:B------:R-:W-:-:S04]  /*3770*/  USEL UR6, UR6, URZ, UP0 ;  /* 0x000000ff06067287 */ /* 0x000fc80008000000 */
[----:B------:R-:W-:Y:S01]  /*3780*/  ULEA UR6, UR6, UR4, 0x3 ;  /* 0x0000000406067291 */ /* 0x000fe2000f8e18ff */
[----:B-1----:R-:W-:-:S04]  /*3790*/  LOP3.LUT R3, R2, UR5, RZ, 0x3c, !PT ;  /* 0x0000000502037c12 */ /* 0x002fc8000f8e3cff */
[----:B------:R-:W-:Y:S01]  /*37a0*/  SHF.L.U32 R3, R3, 0x1f, RZ ;  /* 0x0000001f03037819 */ /* 0x000fe200000006ff */
[----:B------:R-:W-:-:S07]  /*37b0*/  IMAD.U32 R0, RZ, RZ, UR6 ;  /* 0x00000006ff007e24 */ /* 0x000fce000f8e00ff */
.L_x_69:
[----:B-1----:R1:W2:Y:S02]  /*37c0*/  SYNCS.PHASECHK.TRANS64.TRYWAIT P0, [R0+URZ], R3 ;  /* 0x00000003000075a7 */ /* 0x0022a400080011ff */
[----:B--2---:R-:W-:Y:S05]  /*37d0*/  @!P0 NANOSLEEP.SYNCS 0x989680 ;  /* 0x009896800000895d */ /* 0x004fea0003900000 */
[----:B------:R-:W2:Y:S02]  /*37e0*/  @!P0 SYNCS.PHASECHK.TRANS64 P0, [R0+URZ], R3 ;  /* 0x00000003000085a7 */ /* 0x000ea400080010ff */
[----:B--2---:R-:W-:Y:S05]  /*37f0*/  @P0 EXIT ;  /* 0x000000000000094d */ /* 0x004fea0003800000 */
[----:B------:R-:W-:Y:S05]  /*3800*/  BRA `(.L_x_69) ;  /* 0xfffffffc00ec7947 */ /* 0x000fea000383ffff */
.L_x_23:
[----:B------:R-:W-:-:S04]  /*3810*/  UISETP.NE.AND UP0, UPT, UR5, URZ, UPT ;  /* 0x000000ff0500728c */ /* 0x000fc8000bf05270 */
[----:B------:R-:W-:-:S09]  /*3820*/  UISETP.NE.OR UP0, UPT, UR4, 0x1, UP0 ;  /* 0x000000010400788c */ /* 0x000fd20008705670 */
[----:B------:R-:W-:Y:S05]  /*3830*/  BRA.U UP0, `(.L_x_70) ;  /* 0x0000000500487547 */ /* 0x000fea000b800000 */
[----:B------:R-:W-:Y:S01]  /*3840*/  ISETP.GE.U32.AND P2, PT, R0, 0x2, PT ;  /* 0x000000020000780c */ /* 0x000fe20003f46070 */
[----:B------:R-:W-:Y:S01]  /*3850*/  IMAD.MOV.U32 R12, RZ, RZ, 0x1 ;  /* 0x00000001ff0c7424 */ /* 0x000fe200078e00ff */
[----:B------:R-:W-:Y:S02]  /*3860*/  CS2R R10, SRZ ;  /* 0x00000000000a7805 */ /* 0x000fe4000001ff00 */
[----:B------:R-:W-:Y:S01]  /*3870*/  CS2R R8, SRZ ;  /* 0x0000000000087805 */ /* 0x000fe2000001ff00 */
[----:B------:R-:W-:Y:S01]  /*3880*/  UMOV UR6, 0x400 ;  /* 0x0000040000067882 */ /* 0x000fe20000000000 */
[----:B------:R-:W-:Y:S01]  /*3890*/  UMOV UR7, URZ ;  /* 0x000000ff00077c82 */ /* 0x000fe20008000000 */
[----:B------:R-:W-:-:S12]  /*38a0*/  ULEA UR6, UR5, UR6, 0x18 ;  /* 0x0000000605067291 */ /* 0x000fd8000f8ec0ff */
.L_x_74:
[----:B------:R-:W-:Y:S02]  /*38b0*/  LEA R2, R8, UR6, 0x3 ;  /* 0x0000000608027c11 */ /* 0x000fe4000f8e18ff */
[----:B------:R-:W-:-:S03]  /*38c0*/  SHF.L.U32 R5, R9, 0x1f, RZ ;  /* 0x0000001f09057819 */ /* 0x000fc600000006ff */
[----:B------:R-:W-:Y:S01]  /*38d0*/  VIADD R4, R2, 0x210 ;  /* 0x0000021002047836 */ /* 0x000fe20000000000 */
[----:B------:R-:W1:Y:S02]  /*38e0*/  SYNCS.PHASECHK.TRANS64.TRYWAIT P0, [R2+URZ+0x200], R5 ;  /* 0x00020005020075a7 */ /* 0x000e6400080011ff */
[----:B-1----:R-:W-:Y:S05]  /*38f0*/  @!P0 BRA `(.L_x_71) ;  /* 0x0000009000048947 */ /* 0x002fea0003800000 */
.L_x_194:
[----:B------:R-:W-:Y:S01]  /*3900*/  ULEA UR5, UR7, UR6, 0x3 ;  /* 0x0000000607057291 */ /* 0x000fe2000f8e18ff */
[----:B------:R-:W-:Y:S02]  /*3910*/  PRMT R4, RZ, 0x654, R4 ;  /* 0x00000654ff047816 */ /* 0x000fe40000000004 */
[----:B-1----:R-:W-:Y:S01]  /*3920*/  SHF.L.U32 R5, R12, 0x1f, RZ ;  /* 0x0000001f0c057819 */ /* 0x002fe200000006ff */
[----:B------:R-:W-:Y:S01]  /*3930*/  UIADD3 UR4, UPT, UPT, UR5, 0x1c0, URZ ;  /* 0x000001c005047890 */ /* 0x000fe2000fffe0ff */
[----:B------:R1:W-:Y:S05]  /*3940*/  SYNCS.ARRIVE.TRANS64.RED.A1T0 RZ, [R4+URZ], RZ ;  /* 0x000000ff04ff79a7 */ /* 0x0003ea00081004ff */
[----:B------:R-:W-:Y:S01]  /*3950*/  IMAD.U32 R7, RZ, RZ, UR4 ;  /* 0x00000004ff077e24 */ /* 0x000fe2000f8e00ff */
[----:B------:R-:W2:Y:S04]  /*3960*/  SYNCS.PHASECHK.TRANS64.TRYWAIT P0, [UR5+0x1d0], R5 ;  /* 0x0001d005ff0075a7 */ /* 0x000ea80008001105 */
[----:B------:R-:W-:Y:S01]  /*3970*/  PRMT R6, R0, 0x654, R7 ;  /* 0x0000065400067816 */ /* 0x000fe20000000007 */
[----:B-1----:R-:W-:Y:S01]  /*3980*/  @!P2 IMAD.MOV.U32 R4, RZ, RZ, 0x10 ;  /* 0x00000010ff04a424 */ /* 0x002fe200078e00ff */
[----:B--2---:R-:W-:Y:S06]  /*3990*/  @!P0 BRA `(.L_x_72) ;  /* 0x0000008c00f08947 */ /* 0x004fec0003800000 */
.L_x_196:
[----:B------:R-:W-:Y:S01]  /*39a0*/  ULEA UR4, UR7, UR6, 0x4 ;  /* 0x0000000607047291 */ /* 0x000fe2000f8e20ff */
[----:B------:R-:W-:Y:S01]  /*39b0*/  SEL R3, R6, R3, !P2 ;  /* 0x0000000306037207 */ /* 0x000fe20005000000 */
[----:B------:R-:W-:Y:S01]  /*39c0*/  UIADD3 UR5, UPT, UPT, UR5, 0x1c0, URZ ;  /* 0x000001c005057890 */ /* 0x000fe2000fffe0ff */
[----:B-1----:R-:W-:Y:S01]  /*39d0*/  LEA R2, R11, UR6, 0x3 ;  /* 0x000000060b027c11 */ /* 0x002fe2000f8e18ff */
[----:B------:R-:W-:Y:S01]  /*39e0*/  UIADD3 UR4, UPT, UPT, UR4, 0x230, URZ ;  /* 0x0000023004047890 */ /* 0x000fe2000fffe0ff */
[----:B------:R-:W-:Y:S01]  /*39f0*/  SHF.L.U32 R5, R10, 0x1f, RZ ;  /* 0x0000001f0a057819 */ /* 0x000fe200000006ff */
[----:B------:R1:W-:Y:S01]  /*3a00*/  @!P2 SYNCS.ARRIVE.TRANS64.RED RZ, [R3+URZ], R4 ;  /* 0x0000000403ffa9a7 */ /* 0x0003e200080004ff */
[----:B------:R-:W-:Y:S01]  /*3a10*/  UIADD3 UR7, UPT, UPT, UR7, 0x1, URZ ;  /* 0x0000000107077890 */ /* 0x000fe2000fffe0ff */
[----:B------:R-:W-:-:S03]  /*3a20*/  VIADD R8, R8, 0x1 ;  /* 0x0000000108087836 */ /* 0x000fc60000000000 */
[----:B------:R-:W-:Y:S02]  /*3a30*/  UISETP.NE.AND UP0, UPT, UR7, 0x2, UPT ;  /* 0x000000020700788c */ /* 0x000fe4000bf05270 */
[----:B------:R-:W-:Y:S06]  /*3a40*/  UGETNEXTWORKID.BROADCAST [UR4], [UR5] ;  /* 0x00000000040073ca */ /* 0x000fec0008000100 */
[----:B------:R-:W-:Y:S01]  /*3a50*/  USEL UR4, URZ, 0x1, UP0 ;  /* 0x00000001ff047887 */ /* 0x000fe20008000000 */
[----:B------:R-:W-:Y:S01]  /*3a60*/  ISETP.NE.AND P0, PT, R8, 0x2, PT ;  /* 0x000000020800780c */ /* 0x000fe20003f05270 */
[----:B------:R-:W-:Y:S01]  /*3a70*/  USEL UR7, UR7, URZ, UP0 ;  /* 0x000000ff07077287 */ /* 0x000fe20008000000 */
[----:B------:R-:W2:Y:S03]  /*3a80*/  SYNCS.PHASECHK.TRANS64.TRYWAIT P1, [R2+URZ+0x1c0], R5 ;  /* 0x0001c005020075a7 */ /* 0x000ea600080211ff */
[----:B------:R-:W-:Y:S01]  /*3a90*/  LOP3.LUT R12, R12, UR4, RZ, 0x3c, !PT ;  /* 0x000000040c0c7c12 */ /* 0x000fe2000f8e3cff */
[----:B-12---:R-:W-:Y:S07]  /*3aa0*/  @!P1 BRA `(.L_x_73) ;  /* 0x0000008c00c49947 */ /* 0x006fee0003800000 */
.L_x_197:
[C---:B------:R-:W-:Y:S01]  /*3ab0*/  LEA R4, R11.reuse, UR6, 0x4 ;  /* 0x000000060b047c11 */ /* 0x040fe2000f8e20ff */
[----:B-1----:R-:W-:Y:S01]  /*3ac0*/  VIADD R2, R2, 0x1d0 ;  /* 0x000001d002027836 */ /* 0x002fe20000000000 */
[----:B------:R-:W-:Y:S01]  /*3ad0*/  SEL R8, R8, RZ, P0 ;  /* 0x000000ff08087207 */ /* 0x000fe20000000000 */
[----:B------:R-:W-:-:S03]  /*3ae0*/  VIADD R11, R11, 0x1 ;  /* 0x000000010b0b7836 */ /* 0x000fc60000000000 */
[----:B------:R-:W1:Y:S01]  /*3af0*/  LDS.128 R4, [R4+0x230] ;  /* 0x0002300004047984 */ /* 0x000e620000000c00 */
[----:B------:R-:W-:Y:S02]  /*3b00*/  PRMT R2, RZ, 0x654, R2 ;  /* 0x00000654ff027816 */ /* 0x000fe40000000002 */
[C---:B------:R-:W-:Y:S01]  /*3b10*/  ISETP.NE.AND P1, PT, R11.reuse, 0x2, PT ;  /* 0x000000020b00780c */ /* 0x040fe20003f25270 */
[----:B------:R-:W-:Y:S01]  /*3b20*/  @!PT LDS RZ, [RZ] ;  /* 0x00000000fffff984 */ /* 0x000fe20000000800 */
[----:B------:R-:W-:Y:S01]  /*3b30*/  @!PT LDS RZ, [RZ] ;  /* 0x00000000fffff984 */ /* 0x000fe20000000800 */
[----:B------:R-:W-:Y:S01]  /*3b40*/  @!PT LDS RZ, [RZ] ;  /* 0x00000000fffff984 */ /* 0x000fe20000000800 */
[----:B------:R-:W-:Y:S01]  /*3b50*/  @!PT LDS RZ, [RZ] ;  /* 0x00000000fffff984 */ /* 0x000fe20000000800 */
[----:B------:R2:W-:Y:S06]  /*3b60*/  MEMBAR.ALL.CTA ;  /* 0x0000000000007992 */ /* 0x0005ec0000008000 */
[----:B--2---:R-:W2:Y:S01]  /*3b70*/  FENCE.VIEW.ASYNC.S ;  /* 0x00000000000073c6 */ /* 0x004ea20000000000 */
[----:B------:R-:W-:Y:S01]  /*3b80*/  SEL R11, R11, RZ, P1 ;  /* 0x000000ff0b0b7207 */ /* 0x000fe20000800000 */
[----:B--2---:R2:W-:Y:S01]  /*3b90*/  SYNCS.ARRIVE.TRANS64.RED.A1T0 RZ, [R2+URZ], RZ ;  /* 0x000000ff02ff79a7 */ /* 0x0045e200081004ff */
[----:B-1----:R-:W-:-:S02]  /*3ba0*/  LOP3.LUT P3, RZ, R6, 0x1, RZ, 0xc0, !PT ;  /* 0x0000000106ff7812 */ /* 0x002fc4000786c0ff */
[----:B------:R-:W-:-:S04]  /*3bb0*/  SEL R5, RZ, 0x1, P1 ;  /* 0x00000001ff057807 */ /* 0x000fc80000800000 */
[----:B------:R-:W-:Y:S02]  /*3bc0*/  LOP3.LUT R10, R10, R5, RZ, 0x3c, !PT ;  /* 0x000000050a0a7212 */ /* 0x000fe400078e3cff */
[----:B--2---:R-:W-:-:S04]  /*3bd0*/  SEL R2, RZ, 0x1, P0 ;  /* 0x00000001ff027807 */ /* 0x004fc80000000000 */
[----:B------:R-:W-:Y:S01]  /*3be0*/  LOP3.LUT R9, R9, R2, RZ, 0x3c, !PT ;  /* 0x0000000209097212 */ /* 0x000fe200078e3cff */
[----:B------:R-:W-:Y:S06]  /*3bf0*/  @P3 BRA `(.L_x_74) ;  /* 0xfffffffc002c3947 */ /* 0x000fec000383ffff */
[----:B------:R-:W-:Y:S01]  /*3c00*/  ULEA UR5, UR7, UR6, 0x3 ;  /* 0x0000000607057291 */ /* 0x000fe2000f8e18ff */
[----:B------:R-:W-:-:S08]  /*3c10*/  SHF.L.U32 R3, R12, 0x1f, RZ ;  /* 0x0000001f0c037819 */ /* 0x000fd000000006ff */
[----:B------:R-:W1:Y:S02]  /*3c20*/  SYNCS.PHASECHK.TRANS64 P0, [UR5+0x1d0], R3 ;  /* 0x0001d003ff0075a7 */ /* 0x000e640008001005 */
[----:B-1----:R-:W-:Y:S05]  /*3c30*/  @P0 BRA `(.L_x_75) ;  /* 0x0000000000080947 */ /* 0x002fea0003800000 */
[----:B------:R-:W1:Y:S02]  /*3c40*/  SYNCS.PHASECHK.TRANS64.TRYWAIT P0, [UR5+0x1d0], R3 ;  /* 0x0001d003ff0075a7 */ /* 0x000e640008001105 */
[----:B-1----:R-:W-:Y:S05]  /*3c50*/  @!P0 BRA `(.L_x_76) ;  /* 0x0000008c006c8947 */ /* 0x002fea0003800000 */
.L_x_75:
[----:B------:R-:W-:-:S04]  /*3c60*/  UIADD3 UR4, UPT, UPT, UR7, 0x1, URZ ;  /* 0x0000000107047890 */ /* 0x000fc8000fffe0ff */
[----:B------:R-:W-:-:S04]  /*3c70*/  UISETP.NE.AND UP0, UPT, UR4, 0x2, UPT ;  /* 0x000000020400788c */ /* 0x000fc8000bf05270 */
[----:B------:R-:W-:Y:S02]  /*3c80*/  USEL UR8, URZ, 0x1, UP0 ;  /* 0x00000001ff087887 */ /* 0x000fe40008000000 */
[----:B------:R-:W-:-:S04]  /*3c90*/  USEL UR4, UR4, URZ, UP0 ;  /* 0x000000ff04047287 */ /* 0x000fc80008000000 */
[----:B------:R-:W-:Y:S01]  /*3ca0*/  ULEA UR4, UR4, UR6, 0x3 ;  /* 0x0000000604047291 */ /* 0x000fe2000f8e18ff */
[----:B-1----:R-:W-:-:S04]  /*3cb0*/  LOP3.LUT R3, R12, UR8, RZ, 0x3c, !PT ;  /* 0x000000080c037c12 */ /* 0x002fc8000f8e3cff */
[----:B------:R-:W-:-:S04]  /*3cc0*/  SHF.L.U32 R0, R3, 0x1f, RZ ;  /* 0x0000001f03007819 */ /* 0x000fc800000006ff */
[----:B------:R-:W1:Y:S02]  /*3cd0*/  SYNCS.PHASECHK.TRANS64 P0, [UR4+0x1d0], R0 ;  /* 0x0001d000ff0075a7 */ /* 0x000e640008001004 */
[----:B-1----:R-:W-:Y:S05]  /*3ce0*/  @P0 EXIT ;  /* 0x000000000000094d */ /* 0x002fea0003800000 */
[----:B------:R-:W-:Y:S02]  /*3cf0*/  SHF.L.U32 R3, R3, 0x1f, RZ ;  /* 0x0000001f03037819 */ /* 0x000fe400000006ff */
[----:B------:R-:W-:-:S07]  /*3d00*/  MOV R0, UR4 ;  /* 0x0000000400007c02 */ /* 0x000fce0008000f00 */
.L_x_77:
[----:B-1----:R1:W2:Y:S02]  /*3d10*/  SYNCS.PHASECHK.TRANS64.TRYWAIT P0, [R0+URZ+0x1d0], R3 ;  /* 0x0001d003000075a7 */ /* 0x0022a400080011ff */
[----:B--2---:R-:W-:Y:S05]  /*3d20*/  @!P0 NANOSLEEP.SYNCS 0x989680 ;  /* 0x009896800000895d */ /* 0x004fea0003900000 */
[----:B------:R-:W2:Y:S02]  /*3d30*/  @!P0 SYNCS.PHASECHK.TRANS64 P0, [R0+URZ+0x1d0], R3 ;  /* 0x0001d003000085a7 */ /* 0x000ea400080010ff */
[----:B--2---:R-:W-:Y:S05]  /*3d40*/  @P0 EXIT ;  /* 0x000000000000094d */ /* 0x004fea0003800000 */
[----:B------:R-:W-:Y:S05]  /*3d50*/  BRA `(.L_x_77) ;  /* 0xfffffffc00ec7947 */ /* 0x000fea000383ffff */
.L_x_70:
[----:B------:R-:W-:Y:S05]  /*3d60*/  BRA.U UP5, `(.L_x_78) ;  /* 0x00000011053c7547 */ /* 0x000fea000b800000 */
[----:B------:R-:W-:Y:S01]  /*3d70*/  UMOV UR4, 0x40 ;  /* 0x0000004000047882 */ /* 0x000fe20000000000 */
[----:B------:R-:W-:Y:S01]  /*3d80*/  NOP ;  /* 0x0000000000007918 */ /* 0x000fe20000000000 */
[----:B------:R-:W-:Y:S01]  /*3d90*/  ULEA UR4, UR5, UR4, 0x18 ;  /* 0x0000000405047291 */ /* 0x000fe2000f8ec0ff */
[----:B------:R-:W-:Y:S02]  /*3da0*/  UMOV UR6, 0x400 ;  /* 0x0000040000067882 */ /* 0x000fe40000000000 */
[----:B------:R-:W-:-:S06]  /*3db0*/  ULEA UR6, UR5, UR6, 0x18 ;  /* 0x0000000605067291 */ /* 0x000fcc000f8ec0ff */
[----:B------:R-:W1:Y:S02]  /*3dc0*/  LDS.U8 R0, [UR4+0x1c] ;  /* 0x00001c04ff007984 */ /* 0x000e640008000000 */
[----:B-1----:R-:W-:-:S13]  /*3dd0*/  ISETP.NE.AND P0, PT, R0, RZ, PT ;  /* 0x000000ff0000720c */ /* 0x002fda0003f05270 */
[----:B------:R-:W-:Y:S05]  /*3de0*/  @P0 BRA `(.L_x_79) ;  /* 0x0000000400080947 */ /* 0x000fea0003800000 */
[----:B------:R-:W-:Y:S02]  /*3df0*/  UISETP.NE.U32.AND UP1, UPT, UR15, 0x1, UPT ;  /* 0x000000010f00788c */ /* 0x000fe4000bf25070 */
[----:B------:R-:W-:-:S07]  /*3e00*/  UIADD3 UR7, UPT, UPT, UR4, 0x8, URZ ;  /* 0x0000000804077890 */ /* 0x000fce000fffe0ff */
[----:B------:R-:W-:Y:S05]  /*3e10*/  BRA.U !UP1, `(.L_x_80) ;  /* 0x00000001099c7547 */ /* 0x000fea000b800000 */
[----:B------:R-:W-:Y:S01]  /*3e20*/  ELECT P0, URZ, PT ;  /* 0x0000000000ff782f */ /* 0x000fe20003800000 */
[----:B------:R-:W-:-:S12]  /*3e30*/  BSSY B0, `(.L_x_80) ;  /* 0x0000025000007945 */ /* 0x000fd80003800000 */
[----:B------:R-:W-:Y:S05]  /*3e40*/  @!P0 BRA `(.L_x_81) ;  /* 0x00000000008c8947 */ /* 0x000fea0003800000 */
[----:B------:R-:W-:-:S05]  /*3e50*/  UMOV UR5, 0x10 ;  /* 0x0000001000057882 */ /* 0x000fca0000000000 */
[----:B------:R-:W-:Y:S04]  /*3e60*/  DEPBAR.LE SB1, 0x36 ;  /* 0x00009d800000791a */ /* 0x000fe80000000000 */
[----:B------:R-:W1:Y:S02]  /*3e70*/  UTCATOMSWS.2CTA.FIND_AND_SET.ALIGN UP0, UR5, UR5 ;  /* 0x00000005000575e3 */ /* 0x000e640008200800 */
[----:B-1----:R-:W-:Y:S01]  /*3e80*/  MOV R11, UR5 ;  /* 0x00000005000b7c02 */ /* 0x002fe20008000f00 */
[----:B------:R-:W-:Y:S06]  /*3e90*/  BRA.U UP0, `(.L_x_82) ;  /* 0x0000000100187547 */ /* 0x000fec000b800000 */
.L_x_83:
[----:B------:R-:W-:Y:S05]  /*3ea0*/  NANOSLEEP 0x64 ;  /* 0x000000640000795d */ /* 0x000fea0003800000 */
[----:B------:R-:W-:-:S05]  /*3eb0*/  UMOV UR5, 0x10 ;  /* 0x0000001000057882 */ /* 0x000fca0000000000 */
[----:B------:R-:W-:Y:S04]  /*3ec0*/  DEPBAR.LE SB1, 0x36 ;  /* 0x00009d800000791a */ /* 0x000fe80000000000 */
[----:B------:R-:W1:Y:S02]  /*3ed0*/  UTCATOMSWS.2CTA.FIND_AND_SET.ALIGN UP0, UR5, UR5 ;  /* 0x00000005000575e3 */ /* 0x000e640008200800 */
[----:B-1----:R-:W-:Y:S01]  /*3ee0*/  MOV R11, UR5 ;  /* 0x00000005000b7c02 */ /* 0x002fe20008000f00 */
[----:B------:R-:W-:Y:S05]  /*3ef0*/  BRA.U !UP0, `(.L_x_83) ;  /* 0xfffffffd08e87547 */ /* 0x000fea000b83ffff */
.L_x_82:
[----:B------:R-:W1:Y:S01]  /*3f00*/  LDS R7, [UR4+0x10] ;  /* 0x00001004ff077984 */ /* 0x000e620008000800 */
[----:B------:R-:W-:Y:S01]  /*3f10*/  IMAD.U32 R5, RZ, RZ, UR6 ;  /* 0x00000006ff057e24 */ /* 0x000fe2000f8e00ff */
[----:B------:R-:W-:-:S03]  /*3f20*/  MOV R4, UR14 ;  /* 0x0000000e00047c02 */ /* 0x000fc60008000f00 */
[----:B------:R-:W-:Y:S01]  /*3f30*/  VIADD R5, R5, 0x250 ;  /* 0x0000025005057836 */ /* 0x000fe20000000000 */
[----:B-1----:R-:W-:-:S04]  /*3f40*/  SHF.L.U32 R7, R7, 0x1f, RZ ;  /* 0x0000001f07077819 */ /* 0x002fc800000006ff */
[----:B------:R-:W1:Y:S02]  /*3f50*/  SYNCS.PHASECHK.TRANS64.TRYWAIT P0, [UR4+0x8], R7 ;  /* 0x00000807ff0075a7 */ /* 0x000e640008001104 */
[----:B-1----:R-:W-:Y:S05]  /*3f60*/  @P0 BRA `(.L_x_84) ;  /* 0x0000000000080947 */ /* 0x002fea0003800000 */
[----:B------:R-:W1:Y:S02]  /*3f70*/  SYNCS.PHASECHK.TRANS64.TRYWAIT P0, [UR4+0x8], R7 ;  /* 0x00000807ff0075a7 */ /* 0x000e640008001104 */
[----:B-1----:R-:W-:Y:S05]  /*3f80*/  @!P0 BRA `(.L_x_85) ;  /* 0x0000008800b88947 */ /* 0x002fea0003800000 */
.L_x_84:
[----:B-1----:R-:W-:Y:S01]  /*3f90*/  HFMA2 R0, -RZ, RZ, 0, 5.9604644775390625e-08 ;  /* 0x00000001ff007431 */ /* 0x002fe200000001ff */
[----:B------:R-:W-:Y:S01]  /*3fa0*/  UPRMT UR5, UR14, 0x654, UR7 ;  /* 0x000006540e057896 */ /* 0x000fe20008000007 */
[----:B------:R-:W-:Y:S01]  /*3fb0*/  IMAD.MOV.U32 R8, RZ, RZ, 0xffff ;  /* 0x0000ffffff087424 */ /* 0x000fe200078e00ff */
[----:B------:R-:W-:Y:S01]  /*3fc0*/  PRMT R4, R4, 0x654, R5 ;  /* 0x0000065404047816 */ /* 0x000fe20000000005 */
[----:B------:R-:W-:Y:S02]  /*3fd0*/  IMAD.MOV.U32 R6, RZ, RZ, 0x4 ;  /* 0x00000004ff067424 */ /* 0x000fe400078e00ff */
[----:B------:R-:W-:Y:S01]  /*3fe0*/  IMAD.SHL.U32 R9, R11, 0x20, RZ ;  /* 0x000000200b097824 */ /* 0x000fe200078e00ff */
[----:B------:R-:W-:Y:S02]  /*3ff0*/  MOV R5, UR5 ;  /* 0x0000000500057c02 */ /* 0x000fe40008000f00 */
[-C--:B------:R-:W-:Y:S01]  /*4000*/  SHF.L.U32 R8, R8, R11.reuse, RZ ;  /* 0x0000000b08087219 */ /* 0x080fe200000006ff */
[----:B------:R1:W-:Y:S01]  /*4010*/  SYNCS.ARRIVE.TRANS64.RED RZ, [UR5], R6 ;  /* 0x00000006ffff79a7 */ /* 0x0003e20008000405 */
[----:B------:R-:W-:Y:S01]  /*4020*/  SHF.L.U32 R7, R0, R11, RZ ;  /* 0x0000000b00077219 */ /* 0x000fe200000006ff */
[----:B------:R1:W-:Y:S04]  /*4030*/  STS [UR6+0x250], R9 ;  /* 0x00025009ff007988 */ /* 0x0003e80008000806 */
[----:B------:R1:W-:Y:S04]  /*4040*/  STAS [R4.64], R11 ;  /* 0x0000000b04007dbd */ /* 0x0003e8000c0008ff */
[----:B------:R1:W-:Y:S04]  /*4050*/  ATOMS.OR RZ, [UR4+0x14], R8 ;  /* 0x00001408ffff798c */ /* 0x0003e8000b000004 */
[----:B------:R1:W-:Y:S04]  /*4060*/  ATOMS.OR RZ, [UR4+0x18], R7 ;  /* 0x00001807ffff798c */ /* 0x0003e8000b000004 */
[----:B------:R1:W-:Y:S02]  /*4070*/  ATOMS.XOR RZ, [UR4+0x10], R0 ;  /* 0x00001000ffff798c */ /* 0x0003e4000b800004 */
.L_x_81:
[----:B------:R-:W-:Y:S05]  /*4080*/  BSYNC B0 ;  /* 0x0000000000007941 */ /* 0x000fea0003800000 */
.L_x_80:
[----:B------:R-:W-:Y:S05]  /*4090*/  BRA.U UP1, `(.L_x_86) ;  /* 0x00000001016c7547 */ /* 0x000fea000b800000 */
[----:B------:R-:W-:-:S03]  /*40a0*/  UMOV UR5, 0xffffffff ;  /* 0xffffffff00057882 */ /* 0x000fc60000000000 */
[----:B------:R-:W-:Y:S05]  /*40b0*/  BRA.DIV UR5, `(.L_x_87) ;  /* 0x0000008a05847947 */ /* 0x000fea000b800000 */
[----:B------:R-:W-:-:S13]  /*40c0*/  ELECT P0, URZ, PT ;  /* 0x0000000000ff782f */ /* 0x000fda0003800000 */
.L_x_201:
[----:B------:R-:W-:Y:S05]  /*40d0*/  @!P0 BRA `(.L_x_86) ;  /* 0x00000000005c8947 */ /* 0x000fea0003800000 */
[----:B-1----:R-:W1:Y:S02]  /*40e0*/  LDS R5, [UR4+0x10] ;  /* 0x00001004ff057984 */ /* 0x002e640008000800 */
[----:B-1----:R-:W-:-:S04]  /*40f0*/  SHF.L.U32 R5, R5, 0x1f, RZ ;  /* 0x0000001f05057819 */ /* 0x002fc800000006ff */
[----:B------:R-:W1:Y:S02]  /*4100*/  SYNCS.PHASECHK.TRANS64.TRYWAIT P0, [UR4+0x8], R5 ;  /* 0x00000805ff0075a7 */ /* 0x000e640008001104 */
[----:B-1----:R-:W-:Y:S05]  /*4110*/  @P0 BRA `(.L_x_88) ;  /* 0x0000000000080947 */ /* 0x002fea0003800000 */
[----:B------:R-:W1:Y:S02]  /*4120*/  SYNCS.PHASECHK.TRANS64.TRYWAIT P0, [UR4+0x8], R5 ;  /* 0x00000805ff0075a7 */ /* 0x000e640008001104 */
[----:B-1----:R-:W-:Y:S05]  /*4130*/  @!P0 BRA `(.L_x_89) ;  /* 0x0000008800888947 */ /* 0x002fea0003800000 */
.L_x_88:
[----:B------:R-:W2:Y:S01]  /*4140*/  LDS R7, [UR6+0x250] ;  /* 0x00025006ff077984 */ /* 0x000ea20008000800 */
[----:B-1----:R-:W-:Y:S02]  /*4150*/  HFMA2 R0, -RZ, RZ, 0, 5.9604644775390625e-08 ;  /* 0x00000001ff007431 */ /* 0x002fe400000001ff */
[----:B------:R-:W-:Y:S01]  /*4160*/  IMAD.MOV.U32 R4, RZ, RZ, 0xffff ;  /* 0x0000ffffff047424 */ /* 0x000fe200078e00ff */
[----:B------:R-:W-:Y:S01]  /*4170*/  UPRMT UR5, UR14, 0x654, UR7 ;  /* 0x000006540e057896 */ /* 0x000fe20008000007 */
[----:B--2---:R-:W-:-:S03]  /*4180*/  IMAD.SHL.U32 R5, R7, 0x20, RZ ;  /* 0x0000002007057824 */ /* 0x004fc600078e00ff */
[-C--:B------:R-:W-:Y:S02]  /*4190*/  SHF.L.U32 R4, R4, R7.reuse, RZ ;  /* 0x0000000704047219 */ /* 0x080fe400000006ff */
[----:B------:R-:W-:Y:S01]  /*41a0*/  SHF.L.U32 R7, R0, R7, RZ ;  /* 0x0000000700077219 */ /* 0x000fe200000006ff */
[----:B------:R2:W-:Y:S04]  /*41b0*/  STS [UR6+0x250], R5 ;  /* 0x00025005ff007988 */ /* 0x0005e80008000806 */
[----:B------:R2:W-:Y:S04]  /*41c0*/  ATOMS.OR RZ, [UR4+0x14], R4 ;  /* 0x00001404ffff798c */ /* 0x0005e8000b000004 */
[----:B------:R2:W-:Y:S01]  /*41d0*/  ATOMS.OR RZ, [UR4+0x18], R7 ;  /* 0x00001807ffff798c */ /* 0x0005e2000b000004 */
[----:B------:R-:W-:Y:S03]  /*41e0*/  SYNCS.ARRIVE.TRANS64.RED.A1T0 RZ, [UR5], RZ ;  /* 0x000000ffffff79a7 */ /* 0x000fe60008100405 */
[----:B------:R2:W-:Y:S01]  /*41f0*/  ATOMS.XOR RZ, [UR4+0x10], R0 ;  /* 0x00001000ffff798c */ /* 0x0005e2000b800004 */
[----:B------:R-:W-:Y:S05]  /*4200*/  BRA `(.L_x_86) ;  /* 0x0000000000107947 */ /* 0x000fea0003800000 */
.L_x_79:
[----:B------:R-:W-:Y:S02]  /*4210*/  MOV R0, 0xffffffff ;  /* 0xffffffff00007802 */ /* 0x000fe40000000f00 */
[----:B------:R-:W-:-:S03]  /*4220*/  MOV R4, 0x4250 ;  /* 0x0000425000047802 */ /* 0x000fc60000000f00 */
[----:B------:R1:W-:Y:S04]  /*4230*/  STS [UR6+0x250], R0 ;  /* 0x00025000ff007988 */ /* 0x0003e80008000806 */
[----:B-1----:R-:W-:Y:S05]  /*4240*/  CALL.REL.NOINC `($__internal_1_$__cuda_sm10x_tcgen05_guardrail_trap_phase_invalid_during_alloc) ;  /* 0x0000008c00787944 */ /* 0x002fea0003c00000 */
.L_x_86:
[----:B------:R-:W-:Y:S05]  /*4250*/  WARPSYNC.ALL ;  /* 0x0000000000007948 */ /* 0x000fea0003800000 */
[----:B------:R-:W3:Y:S01]  /*4260*/  S2UR UR9, SR_CgaCtaId ;  /* 0x00000000000979c3 */ /* 0x000ee20000008800 */
[----:B------:R-:W-:Y:S01]  /*4270*/  UMOV UR4, 0x400 ;  /* 0x0000040000047882 */ /* 0x000fe20000000000 */
[----:B------:R-:W-:-:S06]  /*4280*/  NOP ;  /* 0x0000000000007918 */ /* 0x000fcc0000000000 */
[----:B------:R-:W-:Y:S06]  /*4290*/  BAR.ARV 0x6, 0xa0 ;  /* 0x0182800000007b1d */ /* 0x000fec0000002000 */
[----:B------:R-:W4:Y:S01]  /*42a0*/  LDCU UR5, c[0x0][0x38c] ;  /* 0x00007180ff0577ac */ /* 0x000f220008000800 */
[----:B------:R-:W-:Y:S01]  /*42b0*/  LOP3.LUT R3, R3, 0xffff, RZ, 0xc0, !PT ;  /* 0x0000ffff03037812 */ /* 0x000fe200078ec0ff */
[----:B------:R-:W-:Y:S01]  /*42c0*/  IMAD.MOV.U32 R10, RZ, RZ, 0x1 ;  /* 0x00000001ff0a7424 */ /* 0x000fe200078e00ff */
[----:B------:R-:W-:Y:S02]  /*42d0*/  LOP3.LUT R2, R2, 0xffff, RZ, 0xc0, !PT ;  /* 0x0000ffff02027812 */ /* 0x000fe400078ec0ff */
[----:B-1----:R-:W-:-:S02]  /*42e0*/  CS2R R8, SRZ ;  /* 0x0000000000087805 */ /* 0x002fc4000001ff00 */
[----:B------:R-:W-:Y:S01]  /*42f0*/  R2UR UR11, R3 ;  /* 0x00000000030b72ca */ /* 0x000fe200000e0000 */
[----:B------:R-:W-:Y:S01]  /*4300*/  UMOV UR16, URZ ;  /* 0x000000ff00107c82 */ /* 0x000fe20008000000 */
[----:B------:R-:W-:Y:S01]  /*4310*/  R2UR UR10, R2 ;  /* 0x00000000020a72ca */ /* 0x000fe200000e0000 */
[----:B------:R-:W-:Y:S01]  /*4320*/  IMAD.MOV.U32 R2, RZ, RZ, RZ ;  /* 0x000000ffff027224 */ /* 0x000fe200078e00ff */
[----:B------:R-:W-:Y:S01]  /*4330*/  UMOV UR13, URZ ;  /* 0x000000ff000d7c82 */ /* 0x000fe20008000000 */
[----:B---3--:R-:W-:Y:S02]  /*4340*/  ULEA UR9, UR9, UR4, 0x18 ;  /* 0x0000000409097291 */ /* 0x008fe4000f8ec0ff */
[----:B------:R-:W-:Y:S02]  /*4350*/  UISETP.NE.AND UP3, UPT, UR15, URZ, UPT ;  /* 0x000000ff0f00728c */ /* 0x000fe4000bf65270 */
[----:B------:R-:W-:Y:S02]  /*4360*/  UIADD3 UR12, UPT, UPT, UR9, 0xb300, URZ ;  /* 0x0000b300090c7890 */ /* 0x000fe4000fffe0ff */
[----:B------:R-:W-:-:S02]  /*4370*/  UIADD3 UR4, UPT, UPT, UR9, 0x25300, URZ ;  /* 0x0002530009047890 */ /* 0x000fc4000fffe0ff */
[----:B----4-:R-:W-:Y:S01]  /*4380*/  UIADD3 UR5, UPT, UPT, UR5, 0x1f, URZ ;  /* 0x0000001f05057890 */ /* 0x010fe2000fffe0ff */
[----:B--2---:R-:W1:Y:S01]  /*4390*/  LDS R0, [UR9+0x250] ;  /* 0x00025009ff007984 */ /* 0x004e620008000800 */
[----:B------:R-:W-:Y:S02]  /*43a0*/  USHF.R.U32.HI UR12, URZ, 0x4, UR12 ;  /* 0x00000004ff0c7899 */ /* 0x000fe4000801160c */
[----:B------:R-:W-:Y:S02]  /*43b0*/  USHF.R.S32.HI UR8, URZ, 0x1f, UR5 ;  /* 0x0000001fff087899 */ /* 0x000fe40008011405 */
[----:B------:R-:W-:Y:S02]  /*43c0*/  USHF.R.U32.HI UR4, URZ, 0x4, UR4 ;  /* 0x00000004ff047899 */ /* 0x000fe40008011604 */
[----:B------:R-:W-:Y:S02]  /*43d0*/  ULEA.HI UR8, UR8, UR5, URZ, 0x5 ;  /* 0x0000000508087291 */ /* 0x000fe4000f8f28ff */
[----:B------:R-:W-:-:S02]  /*43e0*/  ULOP3.LUT UR12, UR12, 0x3fff, URZ, 0xc0, !UPT ;  /* 0x00003fff0c0c7892 */ /* 0x000fc4000f8ec0ff */
[----:B------:R-:W-:Y:S02]  /*43f0*/  USHF.R.S32.HI UR8, URZ, 0x5, UR8 ;  /* 0x00000005ff087899 */ /* 0x000fe40008011408 */
[----:B------:R-:W-:Y:S02]  /*4400*/  ULOP3.LUT UR4, UR4, 0x3fff, URZ, 0xc0, !UPT ;  /* 0x00003fff04047892 */ /* 0x000fe4000f8ec0ff */
[----:B------:R-:W-:Y:S02]  /*4410*/  UISETP.LT.AND UP0, UPT, UR8, 0x1, UPT ;  /* 0x000000010800788c */ /* 0x000fe4000bf01270 */
[----:B------:R-:W-:Y:S02]  /*4420*/  ULOP3.LUT UR12, UR12, 0x10000, URZ, 0xfc, !UPT ;  /* 0x000100000c0c7892 */ /* 0x000fe4000f8efcff */
[----:B------:R-:W-:Y:S02]  /*4430*/  ULOP3.LUT UR4, UR4, 0x10000, URZ, 0xfc, !UPT ;  /* 0x0001000004047892 */ /* 0x000fe4000f8efcff */
[----:B------:R-:W-:Y:S01]  /*4440*/  USEL UR23, UR8, 0x1, !UP0 ;  /* 0x0000000108177887 */ /* 0x000fe2000c000000 */
[----:B------:R-:W-:Y:S01]  /*4450*/  UMOV UR22, URZ ;  /* 0x000000ff00167c82 */ /* 0x000fe20008000000 */
[----:B------:R-:W-:Y:S01]  /*4460*/  UMOV UR26, 0x0 ;  /* 0x00000000001a7882 */ /* 0x000fe20000000000 */
[----:B------:R-:W-:Y:S01]  /*4470*/  UMOV UR27, 0x102c0010 ;  /* 0x102c0010001b7882 */ /* 0x000fe20000000000 */
[----:B-1----:R-:W-:-:S15]  /*4480*/  R2UR UR17, R0 ;  /* 0x00000000001172ca */ /* 0x002fde00000e0000 */
.L_x_97:
[C---:B------:R-:W-:Y:S02]  /*4490*/  LEA R0, R2.reuse, UR9, 0x3 ;  /* 0x0000000902007c11 */ /* 0x040fe4000f8e18ff */
[----:B------:R-:W-:Y:S02]  /*44a0*/  SHF.L.U32 R3, R9, 0x1f, RZ ;  /* 0x0000001f09037819 */ /* 0x000fe400000006ff */
[----:B------:R-:W-:Y:S02]  /*44b0*/  LEA R4, R2, UR9, 0x4 ;  /* 0x0000000902047c11 */ /* 0x000fe4000f8e20ff */
[----:B------:R-:W1:Y:S02]  /*44c0*/  SYNCS.PHASECHK.TRANS64.TRYWAIT P0, [R0+URZ+0x1c0], R3 ;  /* 0x0001c003000075a7 */ /* 0x000e6400080011ff */
[----:B-1----:R-:W-:Y:S05]  /*44d0*/  @!P0 BRA `(.L_x_90) ;  /* 0x0000008400b88947 */ /* 0x002fea0003800000 */
.L_x_202:
[----:B------:R-:W2:Y:S01]  /*44e0*/  LDS.128 R4, [R4+0x230] ;  /* 0x0002300004047984 */ /* 0x000ea20000000c00 */
[----:B-1----:R-:W-:Y:S01]  /*44f0*/  VIADD R0, R0, 0x1d0 ;  /* 0x000001d000007836 */ /* 0x002fe20000000000 */
[----:B------:R-:W-:Y:S01]  /*4500*/  IADD3 R2, PT, PT, R2, 0x1, RZ ;  /* 0x0000000102027810 */ /* 0x000fe20007ffe0ff */
[----:B------:R-:W-:Y:S01]  /*4510*/  @!PT LDS RZ, [RZ] ;  /* 0x00000000fffff984 */ /* 0x000fe20000000800 */
[----:B------:R-:W-:Y:S01]  /*4520*/  @!PT LDS RZ, [RZ] ;  /* 0x00000000fffff984 */ /* 0x000fe20000000800 */
[----:B------:R-:W-:Y:S01]  /*4530*/  @!PT LDS RZ, [RZ] ;  /* 0x00000000fffff984 */ /* 0x000fe20000000800 */
[----:B------:R-:W-:Y:S01]  /*4540*/  @!PT LDS RZ, [RZ] ;  /* 0x00000000fffff984 */ /* 0x000fe20000000800 */
[----:B------:R1:W-:Y:S06]  /*4550*/  MEMBAR.ALL.CTA ;  /* 0x0000000000007992 */ /* 0x0003ec0000008000 */
[----:B-1----:R-:W1:Y:S01]  /*4560*/  FENCE.VIEW.ASYNC.S ;  /* 0x00000000000073c6 */ /* 0x002e620000000000 */
[----:B------:R-:W-:-:S04]  /*4570*/  PRMT R0, RZ, 0x654, R0 ;  /* 0x00000654ff007816 */ /* 0x000fc80000000000 */
[----:B-1----:R1:W-:Y:S01]  /*4580*/  SYNCS.ARRIVE.TRANS64.RED.A1T0 RZ, [R0+URZ], RZ ;  /* 0x000000ff00ff79a7 */ /* 0x0023e200081004ff */
[----:B------:R-:W-:Y:S05]  /*4590*/  BRA.U UP3, `(.L_x_91) ;  /* 0x0000000103cc7547 */ /* 0x000fea000b800000 */
[----:B------:R-:W3:Y:S01]  /*45a0*/  LDCU UR5, c[0x0][0x38c] ;  /* 0x00007180ff0577ac */ /* 0x000ee20008000800 */
[----:B------:R-:W-:Y:S02]  /*45b0*/  PLOP3.LUT P1, PT, PT, PT, PT, 0x80, 0x8 ;  /* 0x000000000008781c */ /* 0x000fe40003f2f070 */
[----:B------:R-:W-:Y:S01]  /*45c0*/  SHF.L.U32 R3, R10, 0x1f, RZ ;  /* 0x0000001f0a037819 */ /* 0x000fe200000006ff */
[----:B------:R-:W-:Y:S02]  /*45d0*/  ULEA UR19, UR16, UR9, 0x3 ;  /* 0x0000000910137291 */ /* 0x000fe4000f8e18ff */
[----:B---3--:R-:W-:-:S06]  /*45e0*/  UISETP.GE.AND UP0, UPT, UR5, 0x1, UPT ;  /* 0x000000010500788c */ /* 0x008fcc000bf06270 */
[----:B------:R-:W-:-:S05]  /*45f0*/  PLOP3.LUT P0, PT, PT, PT, UP0, 0x80, 0x8 ;  /* 0x000000000008781c */ /* 0x000fca0003f0f008 */
[----:B------:R-:W-:-:S08]  /*4600*/  @UP0 ULEA UR5, UR13, UR9, 0x3 ;  /* 0x000000090d050291 */ /* 0x000fd0000f8e18ff */
[----:B-1----:R-:W-:-:S04]  /*4610*/  @P0 SHF.L.U32 R0, R8, 0x1f, RZ ;  /* 0x0000001f08000819 */ /* 0x002fc800000006ff */
[----:B------:R1:W3:Y:S01]  /*4620*/  @P0 SYNCS.PHASECHK.TRANS64.TRYWAIT P1, [UR5], R0 ;  /* 0x00000000ff0005a7 */ /* 0x0002e20008021105 */
[----:B------:R-:W4:Y:S02]  /*4630*/  SYNCS.PHASECHK.TRANS64.TRYWAIT P0, [UR19+0x1f0], R3 ;  /* 0x0001f003ff0075a7 */ /* 0x000f240008001113 */
[----:B-1-34-:R-:W-:Y:S05]  /*4640*/  @!P0 BRA `(.L_x_92) ;  /* 0x0000008400708947 */ /* 0x01afea0003800000 */
.L_x_204:
[----:B------:R-:W-:Y:S01]  /*4650*/  UMOV UR21, UR22 ;  /* 0x0000001600157c82 */ /* 0x000fe20008000000 */
[----:B------:R-:W-:Y:S05]  /*4660*/  BRA.U !UP0, `(.L_x_93) ;  /* 0x0000000108887547 */ /* 0x000fea000b800000 */
[----:B------:R-:W-:Y:S02]  /*4670*/  UIADD3 UR21, UPT, UPT, UR23, UR22, URZ ;  /* 0x0000001617157290 */ /* 0x000fe4000fffe0ff */
[----:B------:R-:W-:Y:S02]  /*4680*/  UIMAD UR18, UR16, 0xb0, UR17 ;  /* 0x000000b0101278a4 */ /* 0x000fe4000f8e0211 */
[----:B------:R-:W-:Y:S01]  /*4690*/  UPLOP3.LUT UP2, UPT, UPT, UPT, UPT, 0x40, 0x4 ;  /* 0x000000000004789c */ /* 0x000fe20003f4e870 */
[----:B------:R-:W-:Y:S01]  /*46a0*/  UMOV UR20, UR8 ;  /* 0x0000000800147c82 */ /* 0x000fe20008000000 */
[----:B------:R-:W-:-:S09]  /*46b0*/  UMOV UR5, UR13 ;  /* 0x0000000d00057c82 */ /* 0x000fd20008000000 */
.L_x_96:
[----:B---3--:R-:W-:Y:S01]  /*46c0*/  ULEA UR7, UR5, UR9, 0x3 ;  /* 0x0000000905077291 */ /* 0x008fe2000f8e18ff */
[----:B----4-:R-:W-:Y:S11]  /*46d0*/  @P1 BRA `(.L_x_94) ;  /* 0x00000000000c1947 */ /* 0x010ff60003800000 */
[----:B-1----:R-:W-:Y:S04]  /*46e0*/  SHF.L.U32 R3, R8, 0x1f, RZ ;  /* 0x0000001f08037819 */ /* 0x002fe800000006ff */
[----:B------:R-:W1:Y:S02]  /*46f0*/  SYNCS.PHASECHK.TRANS64.TRYWAIT P0, [UR7], R3 ;  /* 0x00000003ff0075a7 */ /* 0x000e640008001107 */
[----:B-1----:R-:W-:Y:S05]  /*4700*/  @!P0 BRA `(.L_x_95) ;  /* 0x0000008400588947 */ /* 0x002fea0003800000 */
.L_x_94:
[----:B------:R-:W-:Y:S01]  /*4710*/  UISETP.NE.AND UP0, UPT, UR20, 0x1, UPT ;  /* 0x000000011400788c */ /* 0x000fe2000bf05270 */
[----:B------:R-:W-:Y:S01]  /*4720*/  PLOP3.LUT P1, PT, PT, PT, PT, 0x80, 0x8 ;  /* 0x000000000008781c */ /* 0x000fe20003f2f070 */
[----:B------:R-:W-:Y:S02]  /*4730*/  UIADD3 UR13, UPT, UPT, UR5, 0x1, URZ ;  /* 0x00000001050d7890 */ /* 0x000fe4000fffe0ff */
[----:B------:R-:W-:Y:S02]  /*4740*/  UIMAD UR6, UR5, 0xb0, UR4 ;  /* 0x000000b0050678a4 */ /* 0x000fe4000f8e0204 */
[----:B------:R-:W-:Y:S01]  /*4750*/  UISETP.NE.AND UP1, UPT, UR13, 0x1a, UPT ;  /* 0x0000001a0d00788c */ /* 0x000fe2000bf25270 */
[----:B------:R-:W-:Y:S01]  /*4760*/  PLOP3.LUT P0, PT, PT, PT, UP0, 0x80, 0x8 ;  /* 0x000000000008781c */ /* 0x000fe20003f0f008 */
[----:B------:R-:W-:Y:S02]  /*4770*/  ULEA UR28, UR5, UR12, 0x8 ;  /* 0x0000000c051c7291 */ /* 0x000fe4000f8e40ff */
[----:B------:R-:W-:Y:S02]  /*4780*/  USEL UR25, URZ, 0x1, UP1 ;  /* 0x00000001ff197887 */ /* 0x000fe40008800000 */
[----:B------:R-:W-:Y:S01]  /*4790*/  USEL UR13, UR13, URZ, UP1 ;  /* 0x000000ff0d0d7287 */ /* 0x000fe20008800000 */
[----:B------:R-:W-:Y:S01]  /*47a0*/  UMOV UR29, 0xc0004010 ;  /* 0xc0004010001d7882 */ /* 0x000fe20000000000 */
[----:B------:R-:W-:Y:S02]  /*47b0*/  UIADD3 UR22, UPT, UPT, UR22, 0x1, URZ ;  /* 0x0000000116167890 */ /* 0x000fe4000fffe0ff */
[----:B------:R-:W-:Y:S01]  /*47c0*/  LOP3.LUT R8, R8, UR25, RZ, 0x3c, !PT ;  /* 0x0000001908087c12 */ /* 0x000fe2000f8e3cff */
[----:B------:R-:W-:Y:S02]  /*47d0*/  @UP0 ULEA UR24, UR13, UR9, 0x3 ;  /* 0x000000090d180291 */ /* 0x000fe4000f8e18ff */
[----:B------:R-:W-:Y:S01]  /*47e0*/  UISETP.NE.AND UP0, UPT, UR22, UR21, UPT ;  /* 0x000000151600728c */ /* 0x000fe2000bf05270 */
[----:B-1----:R-:W-:Y:S01]  /*47f0*/  @P0 SHF.L.U32 R0, R8, 0x1f, RZ ;  /* 0x0000001f08000819 */ /* 0x002fe200000006ff */
[----:B------:R-:W-:Y:S01]  /*4800*/  UIADD3 UR20, UPT, UPT, UR20, -0x1, URZ ;  /* 0xffffffff14147890 */ /* 0x000fe2000fffe0ff */
[----:B------:R-:W-:Y:S04]  /*4810*/  UMOV UR5, UR13 ;  /* 0x0000000d00057c82 */ /* 0x000fe80008000000 */
[----:B------:R3:W4:Y:S01]  /*4820*/  @P0 SYNCS.PHASECHK.TRANS64.TRYWAIT P1, [UR24], R0 ;  /* 0x00000000ff0005a7 */ /* 0x0007220008021118 */
[----:B------:R-:W-:Y:S03]  /*4830*/  UIADD3 UR24, UPT, UPT, UR7, 0xd0, URZ ;  /* 0x000000d007187890 */ /* 0x000fe6000fffe0ff */
[----:B------:R-:W-:Y:S02]  /*4840*/  UMOV UR7, 0xc0004010 ;  /* 0xc000401000077882 */ /* 0x000fe40000000000 */
[----:B------:R3:W-:Y:S01]  /*4850*/  UTCQMMA.2CTA gdesc[UR28], gdesc[UR6], tmem[UR18], tmem[UR26], idesc[UR27], UP2 ;  /* 0x00ff1a061c0075ea */ /* 0x0007e20009200312 */
[----:B------:R-:W-:Y:S03]  /*4860*/  UPLOP3.LUT UP2, UPT, UPT, UPT, UPT, 0x80, 0x8 ;  /* 0x000000000008789c */ /* 0x000fe60003f4f070 */
[----:B------:R3:W-:Y:S01]  /*4870*/  UTCBAR.2CTA.MULTICAST [UR24], URZ, UR11 ;  /* 0x000000ff180073e9 */ /* 0x0007e2000820080b */
[----:B------:R-:W-:Y:S07]  /*4880*/  BRA.U UP0, `(.L_x_96) ;  /* 0xfffffffd008c7547 */ /* 0x000fee000b83ffff */
.L_x_93:
[----:B------:R-:W-:Y:S01]  /*4890*/  UIADD3 UR19, UPT, UPT, UR19, 0x1e0, URZ ;  /* 0x000001e013137890 */ /* 0x000fe2000fffe0ff */
[----:B------:R-:W-:-:S08]  /*48a0*/  UMOV UR22, UR21 ;  /* 0x0000001500167c82 */ /* 0x000fd00008000000 */
[----:B------:R1:W-:Y:S01]  /*48b0*/  UTCBAR.2CTA.MULTICAST [UR19], URZ, UR10 ;  /* 0x000000ff130073e9 */ /* 0x0003e2000820080a */
[----:B------:R-:W-:Y:S02]  /*48c0*/  NOP ;  /* 0x0000000000007918 */ /* 0x000fe40000000000 */
.L_x_91:
[----:B------:R-:W-:Y:S01]  /*48d0*/  UIADD3 UR16, UPT, UPT, UR16, 0x1, URZ ;  /* 0x0000000110107890 */ /* 0x000fe2000fffe0ff */
[----:B--2---:R-:W-:Y:S02]  /*48e0*/  LOP3.LUT P0, RZ, R6, 0x1, RZ, 0xc0, !PT ;  /* 0x0000000106ff7812 */ /* 0x004fe4000780c0ff */
[----:B----4-:R-:W-:Y:S01]  /*48f0*/  ISETP.NE.AND P1, PT, R2, 0x2, PT ;  /* 0x000000020200780c */ /* 0x010fe20003f25270 */
[----:B------:R-:W-:-:S03]  /*4900*/  UISETP.NE.AND UP0, UPT, UR16, 0x2, UPT ;  /* 0x000000021000788c */ /* 0x000fc6000bf05270 */
[----:B-1-3--:R-:W-:Y:S01]  /*4910*/  SEL R0, RZ, 0x1, P1 ;  /* 0x00000001ff007807 */ /* 0x00afe20000800000 */
[----:B------:R-:W-:Y:S01]  /*4920*/  USEL UR5, URZ, 0x1, UP0 ;  /* 0x00000001ff057887 */ /* 0x000fe20008000000 */
[----:B------:R-:W-:Y:S01]  /*4930*/  SEL R2, R2, RZ, P1 ;  /* 0x000000ff02027207 */ /* 0x000fe20000800000 */
[----:B------:R-:W-:Y:S01]  /*4940*/  USEL UR16, UR16, URZ, UP0 ;  /* 0x000000ff10107287 */ /* 0x000fe20008000000 */
[----:B------:R-:W-:-:S03]  /*4950*/  LOP3.LUT R9, R9, R0, RZ, 0x3c, !PT ;  /* 0x0000000009097212 */ /* 0x000fc600078e3cff */
[----:B------:R-:W-:Y:S01]  /*4960*/  LOP3.LUT R10, R10, UR5, RZ, 0x3c, !PT ;  /* 0x000000050a0a7c12 */ /* 0x000fe2000f8e3cff */
[----:B------:R-:W-:Y:S07]  /*4970*/  @P0 BRA `(.L_x_97) ;  /* 0xfffffff800c40947 */ /* 0x000fee000383ffff */
[----:B------:R-:W1:Y:S01]  /*4980*/  S2UR UR4, SR_CgaCtaId ;  /* 0x00000000000479c3 */ /* 0x000e620000008800 */
[----:B------:R-:W-:Y:S01]  /*4990*/  ELECT P0, URZ, PT ;  /* 0x0000000000ff782f */ /* 0x000fe20003800000 */
[----:B------:R-:W-:Y:S01]  /*49a0*/  HFMA2 R0, -RZ, RZ, 0, 5.9604644775390625e-08 ;  /* 0x00000001ff007431 */ /* 0x000fe200000001ff */
[----:B------:R-:W-:-:S05]  /*49b0*/  UMOV UR5, 0x40 ;  /* 0x0000004000057882 */ /* 0x000fca0000000000 */
[----:B------:R-:W-:Y:S01]  /*49c0*/  UVIRTCOUNT.DEALLOC.SMPOOL 0x80 ;  /* 0x000000800000784c */ /* 0x000fe20000000000 */
[----:B------:R-:W-:Y:S02]  /*49d0*/  UISETP.NE.AND UP0, UPT, UR15, URZ, UPT ;  /* 0x000000ff0f00728c */ /* 0x000fe4000bf05270 */
[----:B-1----:R-:W-:-:S09]  /*49e0*/  ULEA UR4, UR4, UR5, 0x18 ;  /* 0x0000000504047291 */ /* 0x002fd2000f8ec0ff */
[----:B------:R1:W-:Y:S01]  /*49f0*/  @P0 STS.U8 [UR4+0x1c], R0 ;  /* 0x00001c00ff000988 */ /* 0x0003e20008000004 */
[----:B------:R-:W-:Y:S05]  /*4a00*/  BRA.U UP0, `(.L_x_98) ;  /* 0x0000000100587547 */ /* 0x000fea000b800000 */
[----:B------:R-:W-:Y:S01]  /*4a10*/  UIADD3 UR6, UPT, UPT, UR9, 0x1f0, URZ ;  /* 0x000001f009067890 */ /* 0x000fe2000fffe0ff */
[----:B------:R-:W-:-:S03]  /*4a20*/  SHF.L.U32 R3, R10, 0x1f, RZ ;  /* 0x0000001f0a037819 */ /* 0x000fc600000006ff */
[----:B------:R-:W-:-:S09]  /*4a30*/  ULEA UR5, UR16, UR6, 0x3 ;  /* 0x0000000610057291 */ /* 0x000fd2000f8e18ff */
[----:B------:R-:W2:Y:S02]  /*4a40*/  SYNCS.PHASECHK.TRANS64.TRYWAIT P0, [UR5], R3 ;  /* 0x00000003ff0075a7 */ /* 0x000ea40008001105 */
[----:B--2---:R-:W-:Y:S05]  /*4a50*/  @!P0 BRA `(.L_x_99) ;  /* 0x00000080009c8947 */ /* 0x004fea0003800000 */
.L_x_207:
[----:B------:R-:W-:-:S04]  /*4a60*/  UIADD3 UR7, UPT, UPT, UR16, 0x1, URZ ;  /* 0x0000000110077890 */ /* 0x000fc8000fffe0ff */
[----:B------:R-:W-:-:S04]  /*4a70*/  UISETP.NE.AND UP1, UPT, UR7, 0x2, UPT ;  /* 0x000000020700788c */ /* 0x000fc8000bf25270 */
[----:B------:R-:W-:Y:S02]  /*4a80*/  USEL UR5, URZ, 0x1, UP1 ;  /* 0x00000001ff057887 */ /* 0x000fe40008800000 */
[----:B------:R-:W-:-:S04]  /*4a90*/  USEL UR7, UR7, URZ, UP1 ;  /* 0x000000ff07077287 */ /* 0x000fc80008800000 */
[----:B------:R-:W-:Y:S01]  /*4aa0*/  ULEA UR7, UR7, UR6, 0x3 ;  /* 0x0000000607077291 */ /* 0x000fe2000f8e18ff */
[----:B-1----:R-:W-:-:S04]  /*4ab0*/  LOP3.LUT R3, R10, UR5, RZ, 0x3c, !PT ;  /* 0x000000050a037c12 */ /* 0x002fc8000f8e3cff */
[----:B------:R-:W-:Y:S01]  /*4ac0*/  SHF.L.U32 R3, R3, 0x1f, RZ ;  /* 0x0000001f03037819 */ /* 0x000fe200000006ff */
[----:B------:R-:W-:-:S04]  /*4ad0*/  IMAD.U32 R0, RZ, RZ, UR7 ;  /* 0x00000007ff007e24 */ /* 0x000fc8000f8e00ff */
[----:B------:R1:W2:Y:S03]  /*4ae0*/  SYNCS.PHASECHK.TRANS64.TRYWAIT P0, [R0+URZ], R3 ;  /* 0x00000003000075a7 */ /* 0x0002a600080011ff */
[----:B--2---:R-:W-:Y:S05]  /*4af0*/  @!P0 NANOSLEEP.SYNCS 0x989680 ;  /* 0x009896800000895d */ /* 0x004fea0003900000 */
[----:B------:R-:W2:Y:S02]  /*4b00*/  @!P0 SYNCS.PHASECHK.TRANS64 P0, [R0+URZ], R3 ;  /* 0x00000003000085a7 */ /* 0x000ea400080010ff */
[----:B--2---:R-:W-:Y:S05]  /*4b10*/  @P0 BRA `(.L_x_100) ;  /* 0x0000000000200947 */ /* 0x004fea0003800000 */
.L_x_101:
[----:B--2---:R2:W3:Y:S02]  /*4b20*/  SYNCS.PHASECHK.TRANS64.TRYWAIT P0, [R0+URZ], R3 ;  /* 0x00000003000075a7 */ /* 0x0044e400080011ff */
[----:B---3--:R-:W-:Y:S05]  /*4b30*/  @!P0 NANOSLEEP.SYNCS 0x989680 ;  /* 0x009896800000895d */ /* 0x008fea0003900000 */
[----:B------:R-:W3:Y:S02]  /*4b40*/  @!P0 SYNCS.PHASECHK.TRANS64 P0, [R0+URZ], R3 ;  /* 0x00000003000085a7 */ /* 0x000ee400080010ff */
[----:B---3--:R-:W-:Y:S05]  /*4b50*/  @!P0 BRA `(.L_x_101) ;  /* 0xfffffffc00f08947 */ /* 0x008fea000383ffff */
[----:B------:R-:W-:Y:S05]  /*4b60*/  BRA `(.L_x_100) ;  /* 0x00000000000c7947 */ /* 0x000fea0003800000 */
.L_x_98:
[----:B------:R-:W-:-:S04]  /*4b70*/  UIADD3 UR5, UPT, UPT, UR9, 0x220, URZ ;  /* 0x0000022009057890 */ /* 0x000fc8000fffe0ff */
[----:B------:R-:W-:-:S09]  /*4b80*/  UPRMT UR5, UR14, 0x654, UR5 ;  /* 0x000006540e057896 */ /* 0x000fd20008000005 */
[----:B------:R-:W-:Y:S03]  /*4b90*/  SYNCS.ARRIVE.TRANS64.RED.A1T0 RZ, [UR5], RZ ;  /* 0x000000ffffff79a7 */ /* 0x000fe60008100405 */
.L_x_100:
[----:B-12---:R-:W-:Y:S01]  /*4ba0*/  SHF.L.U32 R3, RZ, 0x1f, RZ ;  /* 0x0000001fff037819 */ /* 0x006fe200000006ff */
[----:B------:R-:W-:Y:S01]  /*4bb0*/  UIADD3 UR5, UPT, UPT, UR9, 0x220, URZ ;  /* 0x0000022009057890 */ /* 0x000fe2000fffe0ff */
[----:B------:R-:W-:Y:S02]  /*4bc0*/  PLOP3.LUT P0, PT, PT, PT, UP0, 0x80, 0x8 ;  /* 0x000000000008781c */ /* 0x000fe40003f0f008 */
[----:B------:R-:W1:Y:S02]  /*4bd0*/  SYNCS.PHASECHK.TRANS64.TRYWAIT P1, [UR9+0x220], R3 ;  /* 0x00022003ff0075a7 */ /* 0x000e640008021109 */
[----:B-1----:R-:W-:Y:S09]  /*4be0*/  @!P1 BRA `(.L_x_102) ;  /* 0x0000008000509947 */ /* 0x002ff20003800000 */
.L_x_209:
[----:B------:R-:W-:Y:S02]  /*4bf0*/  @!UP0 UPRMT UR5, UR14, 0x654, UR5 ;  /* 0x000006540e058896 */ /* 0x000fe40008000005 */
[----:B------:R-:W-:Y:S01]  /*4c00*/  ULOP3.LUT UR6, UR17, 0xffff, URZ, 0xc0, !UPT ;  /* 0x0000ffff11067892 */ /* 0x000fe2000f8ec0ff */
[----:B------:R-:W-:-:S03]  /*4c10*/  UMOV UR8, 0xffff ;  /* 0x0000ffff00087882 */ /* 0x000fc60000000000 */
[----:B------:R-:W-:-:S03]  /*4c20*/  USHF.R.U32.HI UR6, URZ, 0x5, UR6 ;  /* 0x00000005ff067899 */ /* 0x000fc60008011606 */
[----:B------:R-:W-:Y:S01]  /*4c30*/  @!P0 SYNCS.ARRIVE.TRANS64.RED.A1T0 RZ, [UR5], RZ ;  /* 0x000000ffffff89a7 */ /* 0x000fe20008100405 */
[----:B------:R-:W-:Y:S01]  /*4c40*/  NOP ;  /* 0x0000000000007918 */ /* 0x000fe20000000000 */
[----:B-1----:R-:W1:Y:S01]  /*4c50*/  LDS R0, [UR4+0x14] ;  /* 0x00001404ff007984 */ /* 0x002e620008000800 */
[----:B------:R-:W-:Y:S01]  /*4c60*/  USHF.L.U32 UR8, UR8, UR6, URZ ;  /* 0x0000000608087299 */ /* 0x000fe200080006ff */
[----:B------:R-:W-:Y:S02]  /*4c70*/  UMOV UR5, 0x1 ;  /* 0x0000000100057882 */ /* 0x000fe40000000000 */
[----:B------:R-:W-:-:S03]  /*4c80*/  USHF.L.U32 UR5, UR5, UR6, URZ ;  /* 0x0000000605057299 */ /* 0x000fc600080006ff */
[----:B-1----:R-:W-:-:S04]  /*4c90*/  LOP3.LUT R0, R0, UR8, RZ, 0xc0, !PT ;  /* 0x0000000800007c12 */ /* 0x002fc8000f8ec0ff */
[----:B------:R-:W-:-:S13]  /*4ca0*/  ISETP.NE.AND P0, PT, R0, UR8, PT ;  /* 0x0000000800007c0c */ /* 0x000fda000bf05270 */
[----:B------:R-:W-:Y:S05]  /*4cb0*/  @P0 BRA `(.L_x_103) ;  /* 0x0000000000580947 */ /* 0x000fea0003800000 */
[----:B------:R-:W1:Y:S02]  /*4cc0*/  LDS R0, [UR4+0x18] ;  /* 0x00001804ff007984 */ /* 0x000e640008000800 */
[----:B-1----:R-:W-:-:S04]  /*4cd0*/  LOP3.LUT R0, R0, UR5, RZ, 0xc0, !PT ;  /* 0x0000000500007c12 */ /* 0x002fc8000f8ec0ff */
[----:B------:R-:W-:-:S13]  /*4ce0*/  ISETP.NE.AND P0, PT, R0, UR5, PT ;  /* 0x0000000500007c0c */ /* 0x000fda000bf05270 */
[----:B------:R-:W-:Y:S05]  /*4cf0*/  @P0 BRA `(.L_x_104) ;  /* 0x00000000003c0947 */ /* 0x000fea0003800000 */
[----:B------:R-:W1:Y:S01]  /*4d00*/  S2R R2, SR_LANEID ;  /* 0x0000000000027919 */ /* 0x000e620000000000 */
[----:B------:R-:W-:Y:S01]  /*4d10*/  ULOP3.LUT UR8, URZ, UR8, URZ, 0x33, !UPT ;  /* 0x00000008ff087292 */ /* 0x000fe2000f8e33ff */
[----:B------:R-:W-:Y:S01]  /*4d20*/  LOP3.LUT R4, RZ, UR5, RZ, 0x33, !PT ;  /* 0x00000005ff047c12 */ /* 0x000fe2000f8e33ff */
[----:B------:R-:W-:Y:S02]  /*4d30*/  VOTEU.ANY UR7, UPT, PT ;  /* 0x0000000000077886 */ /* 0x000fe400038e0100 */
[----:B------:R-:W-:Y:S01]  /*4d40*/  UFLO.U32 UR7, UR7 ;  /* 0x00000007000772bd */ /* 0x000fe200080e0000 */
[----:B------:R-:W2:Y:S01]  /*4d50*/  REDUX UR5, R4 ;  /* 0x00000000040573c4 */ /* 0x000ea20000000000 */
[----:B------:R-:W-:-:S06]  /*4d60*/  IMAD.U32 R0, RZ, RZ, UR8 ;  /* 0x00000008ff007e24 */ /* 0x000fcc000f8e00ff */
[----:B------:R3:W-:Y:S01]  /*4d70*/  UTCATOMSWS.AND URZ, UR8 ;  /* 0x0000000800ff79e3 */ /* 0x0007e20008000000 */
[----:B------:R-:W4:Y:S01]  /*4d80*/  REDUX UR6, R0 ;  /* 0x00000000000673c4 */ /* 0x000f220000000000 */
[----:B-1----:R-:W-:Y:S01]  /*4d90*/  ISETP.EQ.U32.AND P0, PT, R2, UR7, PT ;  /* 0x0000000702007c0c */ /* 0x002fe2000bf02070 */
[----:B--2---:R-:W-:Y:S01]  /*4da0*/  IMAD.U32 R2, RZ, RZ, UR5 ;  /* 0x00000005ff027e24 */ /* 0x004fe2000f8e00ff */
[----:B----4-:R-:W-:-:S11]  /*4db0*/  MOV R3, UR6 ;  /* 0x0000000600037c02 */ /* 0x010fd60008000f00 */
[----:B------:R3:W-:Y:S04]  /*4dc0*/  @P0 ATOMS.AND RZ, [UR4+0x14], R3 ;  /* 0x00001403ffff098c */ /* 0x0007e8000a800004 */
[----:B------:R3:W-:Y:S01]  /*4dd0*/  @P0 ATOMS.AND RZ, [UR4+0x18], R2 ;  /* 0x00001802ffff098c */ /* 0x0007e2000a800004 */
[----:B------:R-:W-:Y:S05]  /*4de0*/  BRA `(.L_x_105) ;  /* 0x0000000000147947 */ /* 0x000fea0003800000 */
.L_x_104:
[----:B------:R-:W-:Y:S02]  /*4df0*/  MOV R2, 0x4e10 ;  /* 0x00004e1000027802 */ /* 0x000fe40000000f00 */
[----:B------:R-:W-:Y:S05]  /*4e00*/  CALL.REL.NOINC `($__internal_0_$__cuda_sm10x_tcgen05_guardrail_trap_col_being_dealloced_not_returned_by_alloc) ;  /* 0x00000080007c7944 */ /* 0x000fea0003c00000 */
[----:B------:R-:W-:Y:S05]  /*4e10*/  BRA `(.L_x_105) ;  /* 0x0000000000087947 */ /* 0x000fea0003800000 */
.L_x_103:
[----:B------:R-:W-:Y:S02]  /*4e20*/  MOV R2, 0x4e40 ;  /* 0x00004e4000027802 */ /* 0x000fe40000000f00 */
[----:B------:R-:W-:Y:S05]  /*4e30*/  CALL.REL.NOINC `($__internal_2_$__cuda_sm10x_tcgen05_guardrail_trap_unallocated_columns_being_dealloced) ;  /* 0x0000008000887944 */ /* 0x000fea0003c00000 */
.L_x_105:
[----:B------:R-:W-:Y:S01]  /*4e40*/  NOP ;  /* 0x0000000000007918 */ /* 0x000fe20000000000 */
[----:B---3--:R-:W-:Y:S05]  /*4e50*/  EXIT ;  /* 0x000000000000794d */ /* 0x008fea0003800000 */
.L_x_78:
[----:B------:R-:W-:-:S09]  /*4e60*/  UISETP.NE.OR UP0, UPT, UR4, 0x3, !UP4 ;  /* 0x000000030400788c */ /* 0x000fd2000e705670 */
[----:B------:R-:W-:Y:S05]  /*4e70*/  BRA.U UP0, `(.L_x_106) ;  /* 0x0000000d00d47547 */ /* 0x000fea000b800000 */
[----:B------:R-:W1:Y:S01]  /*4e80*/  LDCU.64 UR6, c[0x0][0x888] ;  /* 0x00011100ff0677ac */ /* 0x000e620008000a00 */
[----:B------:R-:W-:Y:S02]  /*4e90*/  HFMA2 R9, -RZ, RZ, 0, 0 ;  /* 0x00000000ff097431 */ /* 0x000fe400000001ff */
[----:B------:R-:W-:Y:S01]  /*4ea0*/  IMAD.MOV.U32 R11, RZ, RZ, 0x1 ;  /* 0x00000001ff0b7424 */ /* 0x000fe200078e00ff */
[----:B------:R-:W-:Y:S01]  /*4eb0*/  MOV R8, 0x5800 ;  /* 0x0000580000087802 */ /* 0x000fe20000000f00 */
[----:B------:R-:W2:Y:S01]  /*4ec0*/  LDCU UR38, c[0x0][0x370] ;  /* 0x00006e00ff2677ac */ /* 0x000ea20008000800 */
[----:B------:R-:W-:Y:S01]  /*4ed0*/  IMAD.MOV.U32 R10, RZ, RZ, RZ ;  /* 0x000000ffff0a7224 */ /* 0x000fe200078e00ff */
[----:B------:R-:W3:Y:S01]  /*4ee0*/  LDCU.64 UR22, c[0x0][0x890] ;  /* 0x00011200ff1677ac */ /* 0x000ee20008000a00 */
[----:B------:R-:W2:Y:S01]  /*4ef0*/  LDCU.128 UR48, c[0x0][0xb10] ;  /* 0x00016200ff3077ac */ /* 0x000ea20008000c00 */
[----:B------:R-:W4:Y:S01]  /*4f00*/  LDCU UR37, c[0x0][0x374] ;  /* 0x00006e80ff2577ac */ /* 0x000f220008000800 */
[----:B------:R-:W5:Y:S01]  /*4f10*/  LDCU UR14, c[0x0][0xb0c] ;  /* 0x00016180ff0e77ac */ /* 0x000f620008000800 */
[----:B------:R-:W5:Y:S01]  /*4f20*/  LDCU UR30, c[0x0][0xb20] ;  /* 0x00016400ff1e77ac */ /* 0x000f620008000800 */
[----:B------:R-:W5:Y:S01]  /*4f30*/  LDCU UR4, c[0x0][0xb30] ;  /* 0x00016600ff0477ac */ /* 0x000f620008000800 */
[----:B-1----:R-:W-:Y:S01]  /*4f40*/  UISETP.NE.U32.AND UP0, UPT, UR6, URZ, UPT ;  /* 0x000000ff0600728c */ /* 0x002fe2000bf05070 */
[----:B------:R-:W-:Y:S01]  /*4f50*/  UMOV UR31, 0x400 ;  /* 0x00000400001f7882 */ /* 0x000fe20000000000 */
[----:B--2---:R-:W-:-:S02]  /*4f60*/  UIMAD.WIDE.U32 UR10, UR38, UR48, URZ ;  /* 0x00000030260a72a5 */ /* 0x004fc4000f8e00ff */
[----:B------:R-:W-:Y:S02]  /*4f70*/  ULEA UR31, UR5, UR31, 0x18 ;  /* 0x0000001f051f7291 */ /* 0x000fe4000f8ec0ff */
[----:B------:R-:W-:Y:S02]  /*4f80*/  UISETP.NE.AND.EX UP6, UPT, UR7, URZ, UPT, UP0 ;  /* 0x000000ff0700728c */ /* 0x000fe4000bfc5300 */
[----:B------:R-:W-:Y:S02]  /*4f90*/  UISETP.NE.AND UP0, UPT, UR13, 0x1, UPT ;  /* 0x000000010d00788c */ /* 0x000fe4000bf05270 */
[----:B---3--:R-:W-:Y:S02]  /*4fa0*/  UISETP.NE.U32.AND UP0, UPT, UR22, URZ, UPT ;  /* 0x000000ff1600728c */ /* 0x008fe4000bf05070 */
[----:B------:R-:W-:Y:S02]  /*4fb0*/  UIADD3 UR39, UPT, UPT, UR31, 0x1a0, URZ ;  /* 0x000001a01f277890 */ /* 0x000fe4000fffe0ff */
[----:B----4-:R-:W-:-:S02]  /*4fc0*/  UIMAD.WIDE.U32 UR8, UR37, UR51, URZ ;  /* 0x00000033250872a5 */ /* 0x010fc4000f8e00ff */
[----:B------:R-:W-:Y:S02]  /*4fd0*/  UISETP.GE.AND UP3, UPT, UR13, 0x1, UPT ;  /* 0x000000010d00788c */ /* 0x000fe4000bf66270 */
[----:B------:R-:W-:Y:S01]  /*4fe0*/  UISETP.NE.AND.EX UP5, UPT, UR23, URZ, UPT, UP0 ;  /* 0x000000ff1700728c */ /* 0x000fe2000bfa5300 */
[----:B------:R-:W1:Y:S01]  /*4ff0*/  LDCU.64 UR56, c[0x0][0x348] ;  /* 0x00006900ff3877ac */ /* 0x000e620008000a00 */
[----:B------:R-:W-:Y:S01]  /*5000*/  UPLOP3.LUT UP1, UPT, UPT, UPT, UPT, 0x40, 0x4 ;  /* 0x000000000004789c */ /* 0x000fe20003f2e870 */
[----:B------:R-:W2:Y:S01]  /*5010*/  LDCU.64 UR6, c[0x0][0xb28] ;  /* 0x00016500ff0677ac */ /* 0x000ea20008000a00 */
[----:B-----5:R-:W-:Y:S02]  /*5020*/  UISETP.NE.AND UP3, UPT, UR14, 0x1, UPT ;  /* 0x000000010e00788c */ /* 0x020fe4000bf65270 */
[----:B------:R-:W-:Y:S02]  /*5030*/  UPRMT UR39, UR5, 0x654, UR39 ;  /* 0x0000065405277896 */ /* 0x000fe40008000027 */
[----:B------:R-:W-:-:S02]  /*5040*/  USHF.R.U32.HI UR53, URZ, UR49, UR11 ;  /* 0x00000031ff357299 */ /* 0x000fc4000801160b */
[----:B------:R-:W-:Y:S02]  /*5050*/  USHF.R.U32.HI UR52, URZ, UR30, UR9 ;  /* 0x0000001eff347299 */ /* 0x000fe40008011609 */
[----:B------:R-:W-:Y:S02]  /*5060*/  UISETP.NE.AND UP0, UPT, UR50, 0x1, UPT ;  /* 0x000000013200788c */ /* 0x000fe4000bf05270 */
[----:B------:R-:W-:-:S11]  /*5070*/  UISETP.NE.AND UP4, UPT, UR4, 0x1, UPT ;  /* 0x000000010400788c */ /* 0x000fd6000bf85270 */
.L_x_114:
[C---:B---3--:R-:W-:Y:S02]  /*5080*/  LEA R3, R10.reuse, UR31, 0x3 ;  /* 0x0000001f0a037c11 */ /* 0x048fe4000f8e18ff */
[----:B------:R-:W-:Y:S02]  /*5090*/  SHF.L.U32 R0, R9, 0x1f, RZ ;  /* 0x0000001f09007819 */ /* 0x000fe400000006ff */
[----:B------:R-:W-:Y:S02]  /*50a0*/  LEA R5, R10, UR31, 0x4 ;  /* 0x0000001f0a057c11 */ /* 0x000fe4000f8e20ff */
[----:B------:R-:W3:Y:S02]  /*50b0*/  SYNCS.PHASECHK.TRANS64.TRYWAIT P0, [R3+URZ+0x1c0], R0 ;  /* 0x0001c000030075a7 */ /* 0x000ee400080011ff */
[----:B---34-:R-:W-:Y:S05]  /*50c0*/  @!P0 BRA `(.L_x_107) ;  /* 0x0000007c00308947 */ /* 0x018fea0003800000 */
.L_x_210:
[----:B------:R-:W4:Y:S01]  /*50d0*/  LDS.128 R4, [R5+0x230] ;  /* 0x0002300005047984 */ /* 0x000f220000000c00 */
[----:B------:R-:W-:Y:S01]  /*50e0*/  UISETP.GE.AND UP0, UPT, UR13, 0x1, UPT ;  /* 0x000000010d00788c */ /* 0x000fe2000bf06270 */
[----:B------:R-:W-:Y:S01]  /*50f0*/  @!PT LDS RZ, [RZ] ;  /* 0x00000000fffff984 */ /* 0x000fe20000000800 */
[----:B------:R-:W-:Y:S01]  /*5100*/  @!PT LDS RZ, [RZ] ;  /* 0x00000000fffff984 */ /* 0x000fe20000000800 */
[----:B------:R-:W-:Y:S01]  /*5110*/  @!PT LDS RZ, [RZ] ;  /* 0x00000000fffff984 */ /* 0x000fe20000000800 */
[----:B------:R-:W-:Y:S01]  /*5120*/  @!PT LDS RZ, [RZ] ;  /* 0x00000000fffff984 */ /* 0x000fe20000000800 */
[----:B------:R5:W-:Y:S06]  /*5130*/  MEMBAR.ALL.CTA ;  /* 0x0000000000007992 */ /* 0x000bec0000008000 */
[----:B-----5:R-:W5:Y:S01]  /*5140*/  FENCE.VIEW.ASYNC.S ;  /* 0x00000000000073c6 */ /* 0x020f620000000000 */
[----:B----4-:R-:W-:Y:S11]  /*5150*/  LOP3.LUT P0, RZ, R6, 0x1, RZ, 0xc0, !PT ;  /* 0x0000000106ff7812 */ /* 0x010ff6000780c0ff */
[----:B------:R-:W-:Y:S02]  /*5160*/  @!UPT UIADD3 URZ, UPT, UPT, URZ, URZ, URZ ;  /* 0x000000fffffff290 */ /* 0x000fe4000fffe0ff */
[----:B-----5:R-:W-:Y:S01]  /*5170*/  VOTEU.ANY UP3, P0 ;  /* 0x0000000000ff7886 */ /* 0x020fe20000060100 */
[----:B------:R-:W-:Y:S11]  /*5180*/  PLOP3.LUT P0, PT, PT, PT, UP3, 0x80, 0x8 ;  /* 0x000000000008781c */ /* 0x000ff60003f0f038 */
[----:B------:R-:W-:Y:S02]  /*5190*/  @!UPT UIADD3 URZ, UPT, UPT, URZ, URZ, URZ ;  /* 0x000000fffffff290 */ /* 0x000fe4000fffe0ff */
[----:B---3--:R-:W-:Y:S02]  /*51a0*/  @P0 SHF.R.U32.HI R0, RZ, 0x10, R5 ;  /* 0x00000010ff000819 */ /* 0x008fe40000011605 */
[----:B------:R-:W-:Y:S02]  /*51b0*/  @P0 MOV R2, R4 ;  /* 0x0000000400020202 */ /* 0x000fe40000000f00 */
[----:B------:R-:W-:Y:S01]  /*51c0*/  @P0 R2UR UR4, R0 ;  /* 0x00000000000402ca */ /* 0x000fe200000e0000 */
[----:B------:R-:W-:Y:S01]  /*51d0*/  VIADD R0, R3, 0x1d0 ;  /* 0x000001d003007836 */ /* 0x000fe20000000000 */
[----:B------:R-:W-:Y:S02]  /*51e0*/  @P0 LOP3.LUT R4, R5, 0xffff, RZ, 0xc0, !PT ;  /* 0x0000ffff05040812 */ /* 0x000fe400078ec0ff */
[----:B------:R-:W-:Y:S02]  /*51f0*/  @P0 R2UR UR8, R2 ;  /* 0x00000000020802ca */ /* 0x000fe400000e0000 */
[----:B------:R-:W-:Y:S02]  /*5200*/  PRMT R0, RZ, 0x654, R0 ;  /* 0x00000654ff007816 */ /* 0x000fe40000000000 */
[----:B------:R-:W-:Y:S02]  /*5210*/  @P0 R2UR UR5, R4 ;  /* 0x00000000040502ca */ /* 0x000fe400000e0000 */
[----:B------:R3:W-:Y:S03]  /*5220*/  SYNCS.ARRIVE.TRANS64.RED.A1T0 RZ, [R0+URZ], RZ ;  /* 0x000000ff00ff79a7 */ /* 0x0007e600081004ff */
[----:B------:R-:W-:Y:S04]  /*5230*/  @UP3 UMOV UR54, UR4 ;  /* 0x0000000400363c82 */ /* 0x000fe80008000000 */
[----:B------:R-:W-:Y:S04]  /*5240*/  @UP3 UMOV UR21, UR8 ;  /* 0x0000000800153c82 */ /* 0x000fe80008000000 */
[----:B------:R-:W-:Y:S01]  /*5250*/  @UP3 UMOV UR15, UR5 ;  /* 0x00000005000f3c82 */ /* 0x000fe20008000000 */
[----:B------:R-:W-:Y:S05]  /*5260*/  BRA.U !UP0, `(.L_x_108) ;  /* 0x0000000108b47547 */ /* 0x000fea000b800000 */
[----:B------:R-:W-:Y:S02]  /*5270*/  UP2UR UR20, UPR, URZ, 0x4 ;  /* 0x00000004ff147883 */ /* 0x000fe40008000000 */
[----:B------:R-:W-:Y:S02]  /*5280*/  UISETP.NE.AND UP2, UPT, UR50, 0x1, UPT ;  /* 0x000000013200788c */ /* 0x000fe4000bf45270 */
[----:B------:R-:W-:Y:S02]  /*5290*/  UP2UR UR18, UPR, URZ, 0x2 ;  /* 0x00000002ff127883 */ /* 0x000fe40008000000 */
[----:B------:R-:W-:Y:S02]  /*52a0*/  USEL UR4, UR37, UR52, !UP2 ;  /* 0x0000003425047287 */ /* 0x000fe4000d000000 */
[----:B------:R-:W-:Y:S02]  /*52b0*/  UIMAD.WIDE.U32 UR24, UR15, UR51, URZ ;  /* 0x000000330f1872a5 */ /* 0x000fe4000f8e00ff */
[----:B------:R-:W-:Y:S02]  /*52c0*/  UISETP.NE.AND UP1, UPT, UR13, 0x1, UPT ;  /* 0x000000010d00788c */ /* 0x000fe4000bf25270 */
[----:B--2---:R-:W-:Y:S02]  /*52d0*/  UIMAD.WIDE.U32 UR32, UR4, UR6, URZ ;  /* 0x00000006042072a5 */ /* 0x004fe4000f8e00ff */
[----:B------:R-:W-:Y:S02]  /*52e0*/  UISETP.NE.AND UP0, UPT, UR14, 0x1, UPT ;  /* 0x000000010e00788c */ /* 0x000fe4000bf05270 */
[----:B------:R-:W-:Y:S02]  /*52f0*/  UIMAD.WIDE.U32 UR34, UR21, UR48, URZ ;  /* 0x00000030152272a5 */ /* 0x000fe4000f8e00ff */
[----:B------:R-:W-:Y:S01]  /*5300*/  USEL UR9, UR38, UR53, !UP0 ;  /* 0x0000003526097287 */ /* 0x000fe2000c000000 */
[----:B------:R-:W-:Y:S01]  /*5310*/  UMOV UR19, UR25 ;  /* 0x0000001900137c82 */ /* 0x000fe20008000000 */
[----:B------:R-:W-:Y:S01]  /*5320*/  UMOV UR25, UR33 ;  /* 0x0000002100197c82 */ /* 0x000fe20008000000 */
[----:B------:R-:W-:Y:S02]  /*5330*/  USHF.R.U32.HI UR24, URZ, UR30, UR19 ;  /* 0x0000001eff187299 */ /* 0x000fe40008011613 */
[----:B------:R-:W-:Y:S02]  /*5340*/  UIMAD.WIDE.U32 UR26, UR9, UR6, URZ ;  /* 0x00000006091a72a5 */ /* 0x000fe4000f8e00ff */
[----:B------:R-:W-:Y:S02]  /*5350*/  @UP1 USHF.R.U32.HI UR4, URZ, UR7, UR25 ;  /* 0x00000007ff041299 */ /* 0x000fe40008011619 */
[----:B------:R-:W-:Y:S02]  /*5360*/  @UP1 USHF.R.U32.HI UR9, URZ, UR7, UR27 ;  /* 0x00000007ff091299 */ /* 0x000fe4000801161b */
[----:B------:R-:W-:Y:S02]  /*5370*/  USEL UR8, UR15, UR24, !UP2 ;  /* 0x000000180f087287 */ /* 0x000fe4000d000000 */
[----:B------:R-:W-:Y:S02]  /*5380*/  UIMAD UR4, UR13, UR4, URZ ;  /* 0x000000040d0472a4 */ /* 0x000fe4000f8e02ff */
[----:B------:R-:W-:Y:S02]  /*5390*/  UIMAD UR10, UR13, UR9, URZ ;  /* 0x000000090d0a72a4 */ /* 0x000fe4000f8e02ff */
[----:B------:R-:W-:Y:S02]  /*53a0*/  UIMAD.WIDE.U32 UR16, UR8, UR6, URZ ;  /* 0x00000006081072a5 */ /* 0x000fe4000f8e00ff */
[----:B------:R-:W-:Y:S02]  /*53b0*/  UISETP.NE.AND UP2, UPT, UR20, URZ, UPT ;  /* 0x000000ff1400728c */ /* 0x000fe4000bf45270 */
[----:B------:R-:W-:Y:S01]  /*53c0*/  USHF.R.U32.HI UR17, URZ, UR7, UR17 ;  /* 0x00000007ff117299 */ /* 0x000fe20008011611 */
[----:B------:R-:W-:Y:S02]  /*53d0*/  UMOV UR19, UR35 ;  /* 0x0000002300137c82 */ /* 0x000fe40008000000 */
[----:B------:R-:W-:Y:S02]  /*53e0*/  USHF.R.U32.HI UR19, URZ, UR49, UR19 ;  /* 0x00000031ff137299 */ /* 0x000fe40008011613 */
[----:B------:R-:W-:Y:S02]  /*53f0*/  USEL UR17, UR8, UR17, !UP1 ;  /* 0x0000001108117287 */ /* 0x000fe4000c800000 */
[----:B------:R-:W-:Y:S02]  /*5400*/  USEL UR5, UR21, UR19, !UP0 ;  /* 0x0000001315057287 */ /* 0x000fe4000c000000 */
[----:B------:R-:W-:Y:S02]  /*5410*/  UISETP.GE.AND UP0, UPT, UR8, UR4, UPT ;  /* 0x000000040800728c */ /* 0x000fe4000bf06270 */
[----:B------:R-:W-:Y:S02]  /*5420*/  UIADD3 UR16, UPT, UPT, -UR17, URZ, URZ ;  /* 0x000000ff11107290 */ /* 0x000fe4000fffe1ff */
[----:B------:R-:W-:Y:S02]  /*5430*/  UISETP.GE.OR UP0, UPT, UR5, UR10, UP0 ;  /* 0x0000000a0500728c */ /* 0x000fe40008706670 */
[----:B------:R-:W-:Y:S02]  /*5440*/  UIMAD.WIDE.U32 UR10, UR5, UR6, URZ ;  /* 0x00000006050a72a5 */ /* 0x000fe4000f8e00ff */
[----:B------:R-:W-:Y:S07]  /*5450*/  UIMAD UR16, UR13, UR16, UR8 ;  /* 0x000000100d1072a4 */ /* 0x000fee000f8e0208 */
[----:B------:R-:W-:Y:S04]  /*5460*/  @!UP0 USHF.R.U32.HI UR4, URZ, UR7, UR11 ;  /* 0x00000007ff048299 */ /* 0x000fe8000801160b */
[----:B------:R-:W-:Y:S02]  /*5470*/  @!UP0 USEL UR4, UR5, UR4, !UP1 ;  /* 0x0000000405048287 */ /* 0x000fe4000c800000 */
[----:B------:R-:W-:Y:S02]  /*5480*/  UISETP.NE.AND UP1, UPT, UR18, URZ, UPT ;  /* 0x000000ff1200728c */ /* 0x000fe4000bf25270 */
[----:B------:R-:W-:Y:S02]  /*5490*/  @!UP0 UIMAD UR12, UR9, UR16, UR4 ;  /* 0x00000010090c82a4 */ /* 0x000fe4000f8e0204 */
[----:B------:R-:W-:Y:S02]  /*54a0*/  @!UP0 UIADD3 UR16, UPT, UPT, UR17, -UR4, URZ ;  /* 0x8000000411108290 */ /* 0x000fe4000fffe0ff */
[----:B------:R-:W-:Y:S02]  /*54b0*/  UIADD3 UR9, UPT, UPT, -UR5, URZ, URZ ;  /* 0x000000ff05097290 */ /* 0x000fe4000fffe1ff */
[----:B------:R-:W-:Y:S02]  /*54c0*/  UIADD3 UR4, UPT, UPT, -UR8, URZ, URZ ;  /* 0x000000ff08047290 */ /* 0x000fe4000fffe1ff */
[----:B------:R-:W-:Y:S02]  /*54d0*/  @!UP0 UIMAD UR8, UR16, UR13, UR5 ;  /* 0x0000000d100882a4 */ /* 0x000fe4000f8e0205 */
[----:B------:R-:W-:Y:S02]  /*54e0*/  UIMAD UR21, UR14, UR9, UR21 ;  /* 0x000000090e1572a4 */ /* 0x000fe4000f8e0215 */
[----:B------:R-:W-:Y:S01]  /*54f0*/  UIMAD UR15, UR50, UR4, UR15 ;  /* 0x00000004320f72a4 */ /* 0x000fe2000f8e020f */
[----:B------:R-:W-:Y:S02]  /*5500*/  @!UP0 UMOV UR5, UR12 ;  /* 0x0000000c00058c82 */ /* 0x000fe40008000000 */
[----:B------:R-:W-:Y:S02]  /*5510*/  UIMAD UR21, UR5, UR14, UR21 ;  /* 0x0000000e051572a4 */ /* 0x000fe4000f8e0215 */
[----:B------:R-:W-:Y:S11]  /*5520*/  UIMAD UR15, UR8, UR50, UR15 ;  /* 0x00000032080f72a4 */ /* 0x000ff6000f8e020f */
[----:B------:R-:W-:Y:S01]  /*5530*/  @!UPT UIADD3 URZ, UPT, UPT, URZ, URZ, URZ ;  /* 0x000000fffffff290 */ /* 0x000fe2000fffe0ff */
.L_x_108:
[----:B------:R-:W4:Y:S01]  /*5540*/  @!UP4 LDCU.128 UR8, c[0x0][0xb10] ;  /* 0x00016200ff08c7ac */ /* 0x000f220008000c00 */
[----:B------:R-:W-:Y:S02]  /*5550*/  ISETP.NE.U32.AND P0, PT, RZ, UR22, PT ;  /* 0x00000016ff007c0c */ /* 0x000fe4000bf05070 */
[----:B------:R-:W-:Y:S02]  /*5560*/  SHF.L.U32 R2, R11, 0x1f, RZ ;  /* 0x0000001f0b027819 */ /* 0x000fe400000006ff */
[----:B------:R-:W-:Y:S01]  /*5570*/  ISETP.NE.AND.EX P0, PT, RZ, UR23, PT, P0 ;  /* 0x00000017ff007c0c */ /* 0x000fe2000bf05300 */
[----:B------:R-:W5:Y:S01]  /*5580*/  @!UP4 LDCU UR5, c[0x0][0xb0c] ;  /* 0x00016180ff05c7ac */ /* 0x000f620008000800 */
[----:B----4-:R-:W-:Y:S04]  /*5590*/  UIMAD.WIDE.U32 UR16, UR21, UR8, URZ ;  /* 0x00000008151072a5 */ /* 0x010fe8000f8e00ff */
[----:B------:R-:W-:Y:S02]  /*55a0*/  @!UP4 USHF.R.U32.HI UR4, URZ, UR9, UR17 ;  /* 0x00000009ff04c299 */ /* 0x000fe40008011611 */
[----:B------:R-:W-:Y:S02]  /*55b0*/  UIMAD.WIDE.U32 UR16, UR15, UR11, URZ ;  /* 0x0000000b0f1072a5 */ /* 0x000fe4000f8e00ff */
[----:B-----5:R-:W-:Y:S04]  /*55c0*/  @!UP4 UISETP.NE.AND UP0, UPT, UR5, 0x1, UPT ;  /* 0x000000010500c88c */ /* 0x020fe8000bf05270 */
[----:B------:R-:W-:Y:S02]  /*55d0*/  @!UP4 USEL UR8, UR21, UR4, !UP0 ;  /* 0x000000041508c287 */ /* 0x000fe4000c000000 */
[----:B------:R-:W-:Y:S01]  /*55e0*/  @!UP4 UISETP.NE.AND UP0, UPT, UR10, 0x1, UPT ;  /* 0x000000010a00c88c */ /* 0x000fe2000bf05270 */
[----:B------:R-:W4:Y:S02]  /*55f0*/  @!UP4 LDCU UR4, c[0x0][0xb20] ;  /* 0x00016400ff04c7ac */ /* 0x000f240008000800 */
[----:B----4-:R-:W-:Y:S04]  /*5600*/  @!UP4 USHF.R.U32.HI UR4, URZ, UR4, UR17 ;  /* 0x00000004ff04c299 */ /* 0x010fe80008011611 */
[----:B------:R-:W-:Y:S04]  /*5610*/  @!UP4 USEL UR9, UR15, UR4, !UP0 ;  /* 0x000000040f09c287 */ /* 0x000fe8000c000000 */
[----:B------:R-:W-:Y:S02]  /*5620*/  @!UP4 UIADD3 UR4, UPT, UPT, -UR8, UR9, URZ ;  /* 0x000000090804c290 */ /* 0x000fe4000fffe1ff */
[----:B------:R-:W-:Y:S02]  /*5630*/  @!UP4 UIADD3 UR8, UPT, UPT, UR8, -UR9, URZ ;  /* 0x800000090808c290 */ /* 0x000fe4000fffe0ff */
[----:B------:R-:W-:Y:S02]  /*5640*/  @!UP4 UIMAD UR21, UR4, UR5, UR21 ;  /* 0x000000050415c2a4 */ /* 0x000fe4000f8e0215 */
[----:B------:R-:W-:Y:S01]  /*5650*/  @!UP4 UIMAD UR15, UR8, UR10, UR15 ;  /* 0x0000000a080fc2a4 */ /* 0x000fe2000f8e020f */
[----:B------:R-:W-:Y:S11]  /*5660*/  BRA.U UP1, `(.L_x_109) ;  /* 0x0000000101107547 */ /* 0x000ff6000b800000 */
[----:B---3--:R-:W-:Y:S04]  /*5670*/  MOV R0, UR29 ;  /* 0x0000001d00007c02 */ /* 0x008fe80008000f00 */
[----:B------:R-:W-:Y:S04]  /*5680*/  SHF.L.U32 R3, R0, 0x1f, RZ ;  /* 0x0000001f00037819 */ /* 0x000fe800000006ff */
[----:B------:R-:W3:Y:S02]  /*5690*/  SYNCS.PHASECHK.TRANS64.TRYWAIT P1, [UR31+0x1b8], R3 ;  /* 0x0001b803ff0075a7 */ /* 0x000ee4000802111f */
[----:B---3--:R-:W-:Y:S05]  /*56a0*/  @!P1 BRA `(.L_x_110) ;  /* 0x0000007400cc9947 */ /* 0x008fea0003800000 */
.L_x_109:
[----:B------:R-:W-:Y:S05]  /*56b0*/  BRA.U !UP5, `(.L_x_111) ;  /* 0x000000010d407547 */ /* 0x000fea000b800000 */
[----:B------:R-:W-:Y:S01]  /*56c0*/  UPLOP3.LUT UP2, UPT, UPT, UPT, UP6, 0x80, 0x8 ;  /* 0x000000000008789c */ /* 0x000fe20003f4f060 */
[----:B---3--:R-:W-:Y:S02]  /*56d0*/  IMAD.MOV.U32 R3, RZ, RZ, 0x1 ;  /* 0x00000001ff037424 */ /* 0x008fe400078e00ff */
[----:B------:R-:W-:Y:S03]  /*56e0*/  IMAD.MOV.U32 R0, RZ, RZ, 0x1 ;  /* 0x00000001ff007424 */ /* 0x000fe600078e00ff */
[----:B------:R-:W-:Y:S05]  /*56f0*/  PLOP3.LUT P1, PT, PT, PT, UP2, 0x80, 0x8 ;  /* 0x000000000008781c */ /* 0x000fea0003f2f028 */
[----:B------:R-:W3:Y:S01]  /*5700*/  @UP2 LDCU.64 UR8, c[0x0][0x888] ;  /* 0x00011100ff0827ac */ /* 0x000ee20008000a00 */
[----:B------:R-:W-:Y:S07]  /*5710*/  @UP2 UIMAD UR4, UR36, UR22, URZ ;  /* 0x00000016240422a4 */ /* 0x000fee000f8e02ff */
[----:B------:R-:W-:Y:S04]  /*5720*/  @P1 PRMT R6, R3, 0x7610, R6 ;  /* 0x0000761003061816 */ /* 0x000fe80000000006 */
[----:B------:R-:W-:Y:S05]  /*5730*/  @!P1 PRMT R6, R0, 0x7610, R6 ;  /* 0x0000761000069816 */ /* 0x000fea0000000006 */
[----:B------:R4:W-:Y:S01]  /*5740*/  STL.S16 [R1+0x48], R6 ;  /* 0x0000480601007387 */ /* 0x0009e20000100600 */
[----:B---3--:R-:W-:Y:S06]  /*5750*/  @UP2 UIMAD.WIDE UR8, UR4, 0x4, UR8 ;  /* 0x00000004040828a5 */ /* 0x008fec000f8e0208 */
[----:B------:R-:W-:Y:S02]  /*5760*/  IMAD.U32 R4, RZ, RZ, UR8 ;  /* 0x00000008ff047e24 */ /* 0x000fe4000f8e00ff */
[----:B------:R-:W-:Y:S05]  /*5770*/  IMAD.U32 R5, RZ, RZ, UR9 ;  /* 0x00000009ff057e24 */ /* 0x000fea000f8e00ff */
[----:B------:R-:W3:Y:S02]  /*5780*/  @P1 LDG.E R4, desc[UR60][R4.64] ;  /* 0x0000003c04041981 */ /* 0x000ee4000c1e1900 */
[----:B---3--:R-:W-:Y:S11]  /*5790*/  @P1 R2UR UR45, R4 ;  /* 0x00000000042d12ca */ /* 0x008ff600000e0000 */
[----:B------:R-:W-:Y:S03]  /*57a0*/  @!UPT UIADD3 URZ, UPT, UPT, URZ, URZ, URZ ;  /* 0x000000fffffff290 */ /* 0x000fe6000fffe0ff */
[----:B----4-:R-:W3:Y:S02]  /*57b0*/  @!UP2 LDCU UR45, c[0x0][0x880] ;  /* 0x00011000ff2da7ac */ /* 0x010ee40008000800 */
.L_x_111:
[----:B---3--:R-:W-:Y:S01]  /*57c0*/  @!P0 FSETP.EQ.AND P2, PT, RZ, UR45, PT ;  /* 0x0000002dff008c0b */ /* 0x008fe2000bf42000 */
[----:B------:R-:W-:Y:S01]  /*57d0*/  @!UPT UIADD3 URZ, UPT, UPT, URZ, URZ, URZ ;  /* 0x000000fffffff290 */ /* 0x000fe2000fffe0ff */
[----:B------:R-:W-:Y:S11]  /*57e0*/  @!P0 BRA `(.L_x_112) ;  /* 0x00000000001c8947 */ /* 0x000ff60003800000 */
[----:B------:R-:W-:Y:S01]  /*57f0*/  PLOP3.LUT P2, PT, PT, PT, UP2, 0x80, 0x8 ;  /* 0x000000000008781c */ /* 0x000fe20003f4f028 */
[----:B------:R-:W3:Y:S03]  /*5800*/  LDL R0, [R1+0x48] ;  /* 0x0000480001007983 */ /* 0x000ee60000100800 */
[----:B------:R-:W-:Y:S02]  /*5810*/  PLOP3.LUT P2, PT, P2, PT, PT, 0x8, 0x80 ;  /* 0x000000000080781c */ /* 0x000fe4000174e170 */
[----:B---3--:R-:W-:Y:S11]  /*5820*/  LOP3.LUT P0, RZ, R0, 0xff, RZ, 0xc0, !PT ;  /* 0x000000ff00ff7812 */ /* 0x008ff6000780c0ff */
[----:B------:R-:W-:Y:S02]  /*5830*/  @!UPT UIADD3 URZ, UPT, UPT, URZ, URZ, URZ ;  /* 0x000000fffffff290 */ /* 0x000fe4000fffe0ff */
[----:B------:R-:W-:Y:S11]  /*5840*/  @P0 FSETP.EQ.AND P2, PT, RZ, UR45, PT ;  /* 0x0000002dff000c0b */ /* 0x000ff6000bf42000 */
[----:B------:R-:W-:Y:S02]  /*5850*/  @!UPT UIADD3 URZ, UPT, UPT, URZ, URZ, URZ ;  /* 0x000000fffffff290 */ /* 0x000fe4000fffe0ff */
.L_x_112:
[----:B------:R-:W3:Y:S01]  /*5860*/  SYNCS.PHASECHK.TRANS64.TRYWAIT P0, [UR31+0x1a8], R2 ;  /* 0x0001a802ff0075a7 */ /* 0x000ee2000800111f */
[----:B------:R-:W-:Y:S02]  /*5870*/  ELECT P1, URZ, PT ;  /* 0x0000000000ff782f */ /* 0x000fe40003820000 */
[----:B------:R-:W-:Y:S01]  /*5880*/  IADD3 R10, PT, PT, R10, 0x1, RZ ;  /* 0x000000010a0a7810 */ /* 0x000fe20007ffe0ff */
[----:B---3--:R-:W-:Y:S10]  /*5890*/  @!P0 BRA `(.L_x_113) ;  /* 0x0000007400688947 */ /* 0x008ff40003800000 */
.L_x_213:
[----:B------:R-:W-:Y:S01]  /*58a0*/  PLOP3.LUT P1, PT, P2, P1, PT, 0xf2, 0x2f ;  /* 0x00000000002f781c */ /* 0x000fe20001723e72 */
[----:B------:R-:W-:Y:S01]  /*58b0*/  UMOV UR58, 0x0 ;  /* 0x00000000003a7882 */ /* 0x000fe20000000000 */
[----:B------:R-:W-:Y:S01]  /*58c0*/  UMOV UR59, 0x10000000 ;  /* 0x10000000003b7882 */ /* 0x000fe20000000000 */
[----:B------:R-:W-:Y:S01]  /*58d0*/  UMOV UR44, UR36 ;  /* 0x00000024002c7c82 */ /* 0x000fe20008000000 */
[----:B------:R-:W-:Y:S01]  /*58e0*/  UMOV UR28, UR36 ;  /* 0x00000024001c7c82 */ /* 0x000fe20008000000 */
[----:B------:R-:W-:Y:S01]  /*58f0*/  UMOV UR20, UR36 ;  /* 0x0000002400147c82 */ /* 0x000fe20008000000 */
[----:B------:R-:W-:Y:S01]  /*5900*/  UMOV UR12, UR36 ;  /* 0x00000024000c7c82 */ /* 0x000fe20008000000 */
[C---:B------:R-:W-:Y:S02]  /*5910*/  ISETP.NE.AND P0, PT, R10.reuse, 0x2, PT ;  /* 0x000000020a00780c */ /* 0x040fe40003f05270 */
[----:B------:R-:W-:Y:S02]  /*5920*/  LOP3.LUT R11, R11, 0x1, RZ, 0x3c, !PT ;  /* 0x000000010b0b7812 */ /* 0x000fe400078e3cff */
[----:B------:R-:W-:Y:S02]  /*5930*/  SEL R0, RZ, 0x1, P0 ;  /* 0x00000001ff007807 */ /* 0x000fe40000000000 */
[----:B------:R-:W-:Y:S01]  /*5940*/  VOTEU.ALL UP0, P1 ;  /* 0x0000000000ff7886 */ /* 0x000fe20000800000 */
[----:B------:R-:W-:Y:S02]  /*5950*/  SEL R10, R10, RZ, P0 ;  /* 0x000000ff0a0a7207 */ /* 0x000fe40000000000 */
[----:B------:R-:W-:Y:S02]  /*5960*/  LOP3.LUT R9, R9, R0, RZ, 0x3c, !PT ;  /* 0x0000000009097212 */ /* 0x000fe400078e3cff */
[----:B-1----:R-:W-:Y:S02]  /*5970*/  @!UP0 UIADD3 UR4, UP1, UPT, UR56, 0x580, URZ ;  /* 0x0000058038048890 */ /* 0x002fe4000ff3e0ff */
[----:B------:R-:W-:Y:S02]  /*5980*/  @!UP0 USHF.L.U32 UR43, UR63, 0x7, URZ ;  /* 0x000000073f2b8899 */ /* 0x000fe400080006ff */
[----:B------:R-:W-:Y:S02]  /*5990*/  @!UP0 UIADD3.X UR5, UPT, UPT, URZ, UR57, URZ, UP1, !UPT ;  /* 0x00000039ff058290 */ /* 0x000fe40008ffe4ff */
[----:B------:R-:W-:Y:S02]  /*59a0*/  @!UP0 UIMAD UR42, UR62, 0xb0, URZ ;  /* 0x000000b03e2a88a4 */ /* 0x000fe4000f8e02ff */
[----:B------:R-:W-:Y:S02]  /*59b0*/  @!UP0 UIADD3 UR40, UPT, UPT, UR31, 0x280, URZ ;  /* 0x000002801f288890 */ /* 0x000fe4000fffe0ff */
[----:B------:R-:W-:Y:S01]  /*59c0*/  @!UP0 UIADD3 UR41, UPT, UPT, UR31, 0x1a0, URZ ;  /* 0x000001a01f298890 */ /* 0x000fe2000fffe0ff */
[----:B------:R-:W-:Y:S01]  /*59d0*/  VOTEU.ALL UP1, P1 ;  /* 0x0000000000ff7886 */ /* 0x000fe20000820000 */
[----:B------:R-:W-:Y:S02]  /*59e0*/  @!UP0 UIADD3 UR24, UPT, UPT, UR31, 0xa80, URZ ;  /* 0x00000a801f188890 */ /* 0x000fe4000fffe0ff */
[----:B------:R-:W-:Y:S03]  /*59f0*/  @!UP0 UIADD3 UR26, UPT, UPT, UR42, 0x10, URZ ;  /* 0x000000102a1a8890 */ /* 0x000fe6000fffe0ff */
[----:B------:R-:W-:Y:S01]  /*5a00*/  UMOV UR25, UR41 ;  /* 0x0000002900197c82 */ /* 0x000fe20008000000 */
[----:B------:R-:W-:Y:S01]  /*5a10*/  UMOV UR27, UR43 ;  /* 0x0000002b001b7c82 */ /* 0x000fe20008000000 */
[----:B------:R-:W-:Y:S01]  /*5a20*/  @!UP1 UTMALDG.3D [UR40], [UR4], desc[UR58] ;  /* 0x00003a28040095b4 */ /* 0x000fe20008011000 */
[----:B------:R-:W-:Y:S01]  /*5a30*/  VOTEU.ALL UP1, P1 ;  /* 0x0000000000ff7886 */ /* 0x000fe20000820000 */
[----:B------:R-:W-:Y:S02]  /*5a40*/  @!UP0 UIADD3 UR16, UPT, UPT, UR31, 0x1280, URZ ;  /* 0x000012801f108890 */ /* 0x000fe4000fffe0ff */
[----:B------:R-:W-:Y:S01]  /*5a50*/  @!UP0 UIADD3 UR18, UPT, UPT, UR42, 0x20, URZ ;  /* 0x000000202a128890 */ /* 0x000fe2000fffe0ff */
[----:B------:R-:W-:Y:S01]  /*5a60*/  UMOV UR17, UR41 ;  /* 0x0000002900117c82 */ /* 0x000fe20008000000 */
[----:B------:R-:W-:Y:S01]  /*5a70*/  UMOV UR19, UR43 ;  /* 0x0000002b00137c82 */ /* 0x000fe20008000000 */
[----:B------:R1:W-:Y:S01]  /*5a80*/  @!UP1 UTMALDG.3D [UR24], [UR4], desc[UR58] ;  /* 0x00003a18040095b4 */ /* 0x0003e20008011000 */
        /* <DEDUP_REMOVED lines=13> */
[----:B------:R-:W-:Y:S02]  /*5b60*/  UIADD3 UR62, UPT, UPT, UR15, UR46, URZ ;  /* 0x0000002e0f3e7290 */ /* 0x000fe4000fffe0ff */
[----:B------:R-:W-:Y:S02]  /*5b70*/  UIADD3 UR63, UPT, UPT, UR21, UR47, URZ ;  /* 0x0000002f153f7290 */ /* 0x000fe4000fffe0ff */
[----:B-1----:R-:W-:Y:S02]  /*5b80*/  @!UP0 UIADD3 UR24, UPT, UPT, UR31, 0x2280, URZ ;  /* 0x000022801f188890 */ /* 0x002fe4000fffe0ff */
[----:B------:R-:W-:Y:S02]  /*5b90*/  @!UP0 UIADD3 UR26, UPT, UPT, UR42, 0x40, URZ ;  /* 0x000000402a1a8890 */ /* 0x000fe4000fffe0ff */
[----:B----4-:R-:W-:Y:S02]  /*5ba0*/  @!UP0 UIADD3 UR16, UPT, UPT, UR31, 0x2a80, URZ ;  /* 0x00002a801f108890 */ /* 0x010fe4000fffe0ff */
[----:B------:R-:W-:Y:S05]  /*5bb0*/  @!UP0 UIADD3 UR18, UPT, UPT, UR42, 0x50, URZ ;  /* 0x000000502a128890 */ /* 0x000fea000fffe0ff */
[----:B------:R1:W-:Y:S01]  /*5bc0*/  @!UP1 UTMALDG.3D [UR24], [UR4], desc[UR58] ;  /* 0x00003a18040095b4 */ /* 0x0003e20008011000 */
[----:B------:R-:W-:Y:S01]  /*5bd0*/  VOTEU.ALL UP1, P1 ;  /* 0x0000000000ff7886 */ /* 0x000fe20000820000 */
[----:B-----5:R-:W-:Y:S02]  /*5be0*/  @!UP0 UIADD3 UR8, UPT, UPT, UR31, 0x3280, URZ ;  /* 0x000032801f088890 */ /* 0x020fe4000fffe0ff */
[----:B------:R-:W-:Y:S02]  /*5bf0*/  @!UP0 UIADD3 UR10, UPT, UPT, UR42, 0x60, URZ ;  /* 0x000000602a0a8890 */ /* 0x000fe4000fffe0ff */
[----:B------:R4:W-:Y:S01]  /*5c00*/  @!UP1 UTMALDG.3D [UR16], [UR4], desc[UR58] ;  /* 0x00003a10040095b4 */ /* 0x0009e20008011000 */
[----:B------:R-:W-:Y:S06]  /*5c10*/  VOTEU.ALL UP1, P1 ;  /* 0x0000000000ff7886 */ /* 0x000fec0000820000 */
[----:B------:R5:W-:Y:S01]  /*5c20*/  @!UP1 UTMALDG.3D [UR8], [UR4], desc[UR58] ;  /* 0x00003a08040095b4 */ /* 0x000be20008011000 */
[----:B------:R-:W-:Y:S05]  /*5c30*/  VOTEU.ALL UP1, P1 ;  /* 0x0000000000ff7886 */ /* 0x000fea0000820000 */
[----:B------:R2:W-:Y:S01]  /*5c40*/  @!UP1 UTMALDG.3D [UR32], [UR4], desc[UR58] ;  /* 0x00003a20040095b4 */ /* 0x0005e20008011000 */
[----:B------:R-:W-:Y:S01]  /*5c50*/  VOTEU.ALL UP1, P1 ;  /* 0x0000000000ff7886 */ /* 0x000fe20000820000 */
[----:B-1----:R-:W-:Y:S02]  /*5c60*/  @!UP0 UIADD3 UR24, UPT, UPT, UR31, 0x4280, URZ ;  /* 0x000042801f188890 */ /* 0x002fe4000fffe0ff */
[----:B------:R-:W-:Y:S02]  /*5c70*/  @!UP0 UIADD3 UR26, UPT, UPT, UR42, 0x80, URZ ;  /* 0x000000802a1a8890 */ /* 0x000fe4000fffe0ff */
[----:B----4-:R-:W-:Y:S02]  /*5c80*/  @!UP0 UIADD3 UR16, UPT, UPT, UR31, 0x4a80, URZ ;  /* 0x00004a801f108890 */ /* 0x010fe4000fffe0ff */
[----:B------:R-:W-:Y:S05]  /*5c90*/  @!UP0 UIADD3 UR18, UPT, UPT, UR42, 0x90, URZ ;  /* 0x000000902a128890 */ /* 0x000fea000fffe0ff */
[----:B------:R4:W-:Y:S01]  /*5ca0*/  @!UP1 UTMALDG.3D [UR24], [UR4], desc[UR58] ;  /* 0x00003a18040095b4 */ /* 0x0009e20008011000 */
[----:B------:R-:W-:Y:S02]  /*5cb0*/  UPLOP3.LUT UP1, UPT, UPT, UPT, UPT, 0x80, 0x8 ;  /* 0x000000000008789c */ /* 0x000fe40003f2f070 */
[----:B-----5:R-:W-:Y:S02]  /*5cc0*/  @!UP0 UIADD3 UR8, UPT, UPT, UR31, 0x5280, URZ ;  /* 0x000052801f088890 */ /* 0x020fe4000fffe0ff */
[----:B------:R-:W-:Y:S01]  /*5cd0*/  @!UP0 UIADD3 UR10, UPT, UPT, UR42, 0xa0, URZ ;  /* 0x000000a02a0a8890 */ /* 0x000fe2000fffe0ff */
[----:B------:R-:W-:Y:S01]  /*5ce0*/  VOTEU.ALL UP0, P1 ;  /* 0x0000000000ff7886 */ /* 0x000fe20000800000 */
[----:B--2---:R-:W-:Y:S04]  /*5cf0*/  UMOV UR36, UR54 ;  /* 0x0000003600247c82 */ /* 0x004fe80008000000 */
[----:B------:R4:W-:Y:S01]  /*5d00*/  @!UP0 UTMALDG.3D [UR16], [UR4], desc[UR58] ;  /* 0x00003a10040085b4 */ /* 0x0009e20008011000 */
[----:B------:R-:W-:Y:S05]  /*5d10*/  VOTEU.ALL UP0, P1 ;  /* 0x0000000000ff7886 */ /* 0x000fea0000800000 */
[----:B------:R4:W-:Y:S01]  /*5d20*/  @!UP0 UTMALDG.3D [UR8], [UR4], desc[UR58] ;  /* 0x00003a08040085b4 */ /* 0x0009e20008011000 */
[----:B------:R4:W-:Y:S01]  /*5d30*/  @!P1 SYNCS.ARRIVE.TRANS64.RED.A0TR RZ, [UR31+0x1a0], R8 ;  /* 0x0001a008ffff99a7 */ /* 0x0009e2000830041f */
[----:B------:R-:W-:Y:S01]  /*5d40*/  SYNCS.ARRIVE.TRANS64.RED.A1T0 RZ, [UR39], RZ ;  /* 0x000000ffffff79a7 */ /* 0x000fe20008100427 */
[----:B------:R-:W-:Y:S05]  /*5d50*/  BRA.U UP3, `(.L_x_114) ;  /* 0xfffffff103c87547 */ /* 0x000fea000b83ffff */
[----:B------:R-:W-:Y:S07]  /*5d60*/  MOV R0, UR31 ;  /* 0x0000001f00007c02 */ /* 0x000fee0008000f00 */
.L_x_115:
[----:B-1-3--:R-:W-:-:S04]  /*5d70*/  SHF.L.U32 R3, R11, 0x1f, RZ ;  /* 0x0000001f0b037819 */ /* 0x00afc800000006ff */
[----:B------:R1:W2:Y:S03]  /*5d80*/  SYNCS.PHASECHK.TRANS64.TRYWAIT P0, [R0+URZ+0x1a8], R3 ;  /* 0x0001a803000075a7 */ /* 0x0002a600080011ff */
[----:B--2---:R-:W-:Y:S05]  /*5d90*/  @!P0 NANOSLEEP.SYNCS 0x989680 ;  /* 0x009896800000895d */ /* 0x004fea0003900000 */
[----:B------:R-:W2:Y:S02]  /*5da0*/  @!P0 SYNCS.PHASECHK.TRANS64 P0, [R0+URZ+0x1a8], R3 ;  /* 0x0001a803000085a7 */ /* 0x000ea400080010ff */
[----:B--2-4-:R-:W-:Y:S05]  /*5db0*/  @P0 EXIT ;  /* 0x000000000000094d */ /* 0x014fea0003800000 */
[----:B------:R-:W-:Y:S05]  /*5dc0*/  BRA `(.L_x_115) ;  /* 0xfffffffc00e87947 */ /* 0x000fea000383ffff */
.L_x_106:
[----:B------:R-:W-:-:S06]  /*5dd0*/  UISETP.GE.AND UP0, UPT, UR4, 0x4, UPT ;  /* 0x000000040400788c */ /* 0x000fcc000bf06270 */
[----:B------:R-:W-:-:S13]  /*5de0*/  PLOP3.LUT P0, PT, PT, PT, UP0, 0x80, 0x8 ;  /* 0x000000000008781c */ /* 0x000fda0003f0f008 */
[----:B------:R-:W-:Y:S05]  /*5df0*/  @!P0 EXIT ;  /* 0x000000000000894d */ /* 0x000fea0003800000 */
[----:B------:R-:W-:Y:S06]  /*5e00*/  BAR.SYNC.DEFER_BLOCKING 0x6, 0xa0 ;  /* 0x0182800000007b1d */ /* 0x000fec0000010000 */
[----:B------:R-:W-:Y:S01]  /*5e10*/  UMOV UR4, 0x400 ;  /* 0x0000040000047882 */ /* 0x000fe20000000000 */
[----:B------:R-:W1:Y:S01]  /*5e20*/  LDCU UR41, c[0x0][0xb0c] ;  /* 0x00016180ff2977ac */ /* 0x000e620008000800 */
[----:B------:R-:W2:Y:S01]  /*5e30*/  S2R R2, SR_TID.X ;  /* 0x0000000000027919 */ /* 0x000ea20000002100 */
[----:B------:R-:W-:Y:S01]  /*5e40*/  ULEA UR4, UR5, UR4, 0x18 ;  /* 0x0000000405047291 */ /* 0x000fe2000f8ec0ff */
[----:B------:R-:W3:Y:S02]  /*5e50*/  LDCU UR40, c[0x0][0xb30] ;  /* 0x00016600ff2877ac */ /* 0x000ee40008000800 */
[----:B------:R-:W-:Y:S01]  /*5e60*/  UMOV UR5, URZ ;  /* 0x000000ff00057c82 */ /* 0x000fe20008000000 */
[----:B------:R-:W4:Y:S01]  /*5e70*/  LDCU.64 UR52, c[0x0][0x888] ;  /* 0x00011100ff3477ac */ /* 0x000f220008000a00 */
[----:B------:R-:W1:Y:S04]  /*5e80*/  LDCU.64 UR38, c[0x0][0xb28] ;  /* 0x00016500ff2677ac */ /* 0x000e680008000a00 */
[----:B------:R-:W5:Y:S01]  /*5e90*/  LDS R3, [UR4+0x250] ;  /* 0x00025004ff037984 */ /* 0x000f620008000800 */
[----:B------:R-:W-:Y:S01]  /*5ea0*/  UMOV UR4, URZ ;  /* 0x000000ff00047c82 */ /* 0x000fe20008000000 */
[----:B------:R-:W1:Y:S01]  /*5eb0*/  LDCU.64 UR58, c[0x0][0x890] ;  /* 0x00011200ff3a77ac */ /* 0x000e620008000a00 */
[----:B------:R-:W-:Y:S01]  /*5ec0*/  MOV R0, UR4 ;  /* 0x0000000400007c02 */ /* 0x000fe20008000f00 */
[----:B------:R-:W1:Y:S04]  /*5ed0*/  LDCU.64 UR56, c[0x0][0x8b0] ;  /* 0x00011600ff3877ac */ /* 0x000e680008000a00 */
[----:B------:R1:W-:Y:S01]  /*5ee0*/  STL [R1+0x68], R0 ;  /* 0x0000680001007387 */ /* 0x0003e20000100800 */
[----:B------:R-:W1:Y:S01]  /*5ef0*/  LDCU.64 UR54, c[0x0][0x8a8] ;  /* 0x00011500ff3677ac */ /* 0x000e620008000a00 */
[----:B------:R-:W1:Y:S01]  /*5f00*/  LDCU.128 UR48, c[0x0][0xb10] ;  /* 0x00016200ff3077ac */ /* 0x000e620008000c00 */
[----:B--2---:R-:W-:Y:S01]  /*5f10*/  IMAD.U32 R2, R2, 0x10000, RZ ;  /* 0x0001000002027824 */ /* 0x004fe200078e00ff */
[----:B------:R-:W-:Y:S01]  /*5f20*/  UMOV UR44, URZ ;  /* 0x000000ff002c7c82 */ /* 0x000fe20008000000 */
[----:B------:R-:W-:-:S03]  /*5f30*/  UMOV UR17, URZ ;  /* 0x000000ff00117c82 */ /* 0x000fc60008000000 */
[----:B------:R-:W-:-:S05]  /*5f40*/  LOP3.LUT R2, R2, 0x600000, RZ, 0xc0, !PT ;  /* 0x0060000002027812 */ /* 0x000fca00078ec0ff */
[----:B-----5:R-:W-:Y:S01]  /*5f50*/  IMAD.IADD R2, R3, 0x1, R2 ;  /* 0x0000000103027824 */ /* 0x020fe200078e0202 */
[----:B------:R-:W-:-:S05]  /*5f60*/  MOV R3, UR5 ;  /* 0x0000000500037c02 */ /* 0x000fca0008000f00 */
[----:B------:R2:W-:Y:S04]  /*5f70*/  STL [R1+0x64], R3 ;  /* 0x0000640301007387 */ /* 0x0005e80000100800 */
[----:B-1-34-:R2:W-:Y:S02]  /*5f80*/  STL [R1+0x60], R0 ;  /* 0x0000600001007387 */ /* 0x01a5e40000100800 */
.L_x_139:
[----:B-1----:R-:W1:Y:S01]  /*5f90*/  S2UR UR16, SR_CgaCtaId ;  /* 0x00000000001079c3 */ /* 0x002e620000008800 */
[----:B--2---:R-:W2:Y:S01]  /*5fa0*/  LDL R0, [R1+0x64] ;  /* 0x0000640001007983 */ /* 0x004ea20000100800 */
[----:B------:R-:W-:Y:S01]  /*5fb0*/  UMOV UR4, 0x400 ;  /* 0x0000040000047882 */ /* 0x000fe20000000000 */
[----:B--2---:R-:W-:Y:S01]  /*5fc0*/  R2UR UR5, R0 ;  /* 0x00000000000572ca */ /* 0x004fe200000e0000 */
[----:B-1----:R-:W-:Y:S04]  /*5fd0*/  ULEA UR6, UR16, UR4, 0x18 ;  /* 0x0000000410067291 */ /* 0x002fe8000f8ec0ff */
[----:B------:R-:W-:Y:S02]  /*5fe0*/  ULEA UR4, UR17, UR6, 0x3 ;  /* 0x0000000611047291 */ /* 0x000fe4000f8e18ff */
[----:B---3--:R-:W-:Y:S05]  /*5ff0*/  IMAD.U32 R3, RZ, RZ, UR6 ;  /* 0x00000006ff037e24 */ /* 0x008fea000f8e00ff */
[----:B------:R1:W-:Y:S01]  /*6000*/  STL [R1+0x50], R3 ;  /* 0x0000500301007387 */ /* 0x0003e20000100800 */
[----:B------:R-:W-:Y:S05]  /*6010*/  IMAD.U32 R0, RZ, RZ, UR5 ;  /* 0x00000005ff007e24 */ /* 0x000fea000f8e00ff */
[----:B-1----:R-:W-:Y:S04]  /*6020*/  SHF.L.U32 R3, R0, 0x1f, RZ ;  /* 0x0000001f00037819 */ /* 0x002fe800000006ff */
[----:B------:R-:W1:Y:S02]  /*6030*/  SYNCS.PHASECHK.TRANS64.TRYWAIT P0, [UR4+0x1c0], R3 ;  /* 0x0001c003ff0075a7 */ /* 0x000e640008001104 */
[----:B-1---5:R-:W-:Y:S05]  /*6040*/  @!P0 BRA `(.L_x_116) ;  /* 0x0000006c00948947 */ /* 0x022fea0003800000 */
.L_x_215:
[----:B------:R-:W2:Y:S01]  /*6050*/  LDL R10, [R1+0x50] ;  /* 0x00005000010a7983 */ /* 0x000ea20000100800 */
[----:B------:R-:W-:Y:S01]  /*6060*/  UIADD3 UR4, UPT, UPT, UR4, 0x1d0, URZ ;  /* 0x000001d004047890 */ /* 0x000fe2000fffe0ff */
[----:B------:R-:W3:Y:S03]  /*6070*/  LDCU UR6, c[0x0][0xb24] ;  /* 0x00016480ff0677ac */ /* 0x000ee60008000800 */
[----:B------:R-:W-:Y:S01]  /*6080*/  UPRMT UR4, URZ, 0x654, UR4 ;  /* 0x00000654ff047896 */ /* 0x000fe20008000004 */
[----:B--2---:R-:W-:Y:S11]  /*6090*/  R2UR UR5, R10 ;  /* 0x000000000a0572ca */ /* 0x004ff600000e0000 */
[----:B------:R-:W-:Y:S02]  /*60a0*/  @!UPT UIADD3 URZ, UPT, UPT, URZ, URZ, URZ ;  /* 0x000000fffffff290 */ /* 0x000fe4000fffe0ff */
[----:B------:R-:W-:Y:S09]  /*60b0*/  ULEA UR5, UR17, UR5, 0x4 ;  /* 0x0000000511057291 */ /* 0x000ff2000f8e20ff */
[----:B------:R-:W2:Y:S01]  /*60c0*/  LDS.128 R4, [UR5+0x230] ;  /* 0x00023005ff047984 */ /* 0x000ea20008000c00 */
[----:B------:R-:W-:Y:S01]  /*60d0*/  @!PT LDS RZ, [RZ] ;  /* 0x00000000fffff984 */ /* 0x000fe20000000800 */
[----:B------:R-:W-:Y:S01]  /*60e0*/  @!PT LDS RZ, [RZ] ;  /* 0x00000000fffff984 */ /* 0x000fe20000000800 */
[----:B------:R-:W-:Y:S01]  /*60f0*/  @!PT LDS RZ, [RZ] ;  /* 0x00000000fffff984 */ /* 0x000fe20000000800 */
[----:B------:R-:W-:Y:S01]  /*6100*/  @!PT LDS RZ, [RZ] ;  /* 0x00000000fffff984 */ /* 0x000fe20000000800 */
[----:B------:R4:W-:Y:S07]  /*6110*/  MEMBAR.ALL.CTA ;  /* 0x0000000000007992 */ /* 0x0009ee0000008000 */
[----:B----4-:R-:W4:Y:S02]  /*6120*/  FENCE.VIEW.ASYNC.S ;  /* 0x00000000000073c6 */ /* 0x010f240000000000 */
[----:B----4-:R-:W-:Y:S01]  /*6130*/  SYNCS.ARRIVE.TRANS64.RED.A1T0 RZ, [UR4], RZ ;  /* 0x000000ffffff79a7 */ /* 0x010fe20008100404 */
[----:B--2---:R-:W-:Y:S11]  /*6140*/  LOP3.LUT P0, RZ, R6, 0x1, RZ, 0xc0, !PT ;  /* 0x0000000106ff7812 */ /* 0x004ff6000780c0ff */
[----:B------:R-:W-:Y:S02]  /*6150*/  @!UPT UIADD3 URZ, UPT, UPT, URZ, URZ, URZ ;  /* 0x000000fffffff290 */ /* 0x000fe4000fffe0ff */
[----:B------:R-:W-:Y:S01]  /*6160*/  VOTEU.ANY UP0, P0 ;  /* 0x0000000000ff7886 */ /* 0x000fe20000000100 */
[----:B------:R-:W-:Y:S01]  /*6170*/  PLOP3.LUT P3, PT, PT, PT, UP0, 0x80, 0x8 ;  /* 0x000000000008781c */ /* 0x000fe20003f6f008 */
[----:B------:R-:W-:Y:S01]  /*6180*/  UP2UR UR5, UPR, URZ, 0x1 ;  /* 0x00000001ff057883 */ /* 0x000fe20008000000 */
[----:B------:R-:W-:Y:S02]  /*6190*/  PLOP3.LUT P1, PT, PT, PT, UP0, 0x80, 0x8 ;  /* 0x000000000008781c */ /* 0x000fe40003f2f008 */
[----:B------:R-:W-:Y:S02]  /*61a0*/  PLOP3.LUT P2, PT, PT, PT, UP0, 0x80, 0x8 ;  /* 0x000000000008781c */ /* 0x000fe40003f4f008 */
[----:B------:R-:W-:Y:S01]  /*61b0*/  PLOP3.LUT P0, PT, PT, PT, UP0, 0x80, 0x8 ;  /* 0x000000000008781c */ /* 0x000fe20003f0f008 */
[----:B------:R-:W-:Y:S01]  /*61c0*/  IMAD.U32 R12, RZ, RZ, UR5 ;  /* 0x00000005ff0c7e24 */ /* 0x000fe2000f8e00ff */
[----:B---3--:R-:W-:Y:S04]  /*61d0*/  UISETP.GE.AND UP0, UPT, UR6, 0x1, UPT ;  /* 0x000000010600788c */ /* 0x008fe8000bf06270 */
[----:B------:R2:W-:Y:S01]  /*61e0*/  STL [R1+0x6c], R12 ;  /* 0x00006c0c01007387 */ /* 0x0005e20000100800 */
[----:B-1----:R-:W-:Y:S02]  /*61f0*/  @P3 MOV R3, R4 ;  /* 0x0000000400033202 */ /* 0x002fe40000000f00 */
[----:B------:R-:W-:Y:S02]  /*6200*/  @P1 LOP3.LUT R0, R5, 0xffff, RZ, 0xc0, !PT ;  /* 0x0000ffff05001812 */ /* 0x000fe400078ec0ff */
[----:B------:R-:W-:Y:S02]  /*6210*/  @P2 R2UR UR43, R3 ;  /* 0x00000000032b22ca */ /* 0x000fe400000e0000 */
[----:B------:R-:W-:Y:S01]  /*6220*/  @P0 R2UR UR42, R0 ;  /* 0x00000000002a02ca */ /* 0x000fe200000e0000 */
[----:B------:R-:W-:Y:S03]  /*6230*/  @!UPT UIADD3 URZ, UPT, UPT, URZ, URZ, URZ ;  /* 0x000000fffffff290 */ /* 0x000fe6000fffe0ff */
[----:B------:R-:W-:Y:S11]  /*6240*/  BRA.U !UP0, `(.L_x_117) ;  /* 0x0000000108b47547 */ /* 0x000ff6000b800000 */
[----:B------:R-:W1:Y:S01]  /*6250*/  LDCU UR5, c[0x0][0xb20] ;  /* 0x00016400ff0577ac */ /* 0x000e620008000800 */
[----:B------:R-:W3:Y:S01]  /*6260*/  LDCU UR9, c[0x0][0x370] ;  /* 0x00006e00ff0977ac */ /* 0x000ee20008000800 */
[----:B------:R-:W4:Y:S01]  /*6270*/  LDCU UR4, c[0x0][0x374] ;  /* 0x00006e80ff0477ac */ /* 0x000f220008000800 */
[----:B------:R-:W-:Y:S02]  /*6280*/  UISETP.NE.AND UP0, UPT, UR50, 0x1, UPT ;  /* 0x000000013200788c */ /* 0x000fe4000bf05270 */
[----:B------:R-:W-:Y:S02]  /*6290*/  UISETP.NE.AND UP1, UPT, UR41, 0x1, UPT ;  /* 0x000000012900788c */ /* 0x000fe4000bf25270 */
[----:B------:R-:W-:Y:S02]  /*62a0*/  UIMAD.WIDE.U32 UR24, UR42, UR51, URZ ;  /* 0x000000332a1872a5 */ /* 0x000fe4000f8e00ff */
[----:B------:R-:W-:Y:S02]  /*62b0*/  UISETP.NE.AND UP2, UPT, UR6, 0x1, UPT ;  /* 0x000000010600788c */ /* 0x000fe4000bf45270 */
[----:B------:R-:W-:Y:S02]  /*62c0*/  UIMAD.WIDE.U32 UR20, UR43, UR48, URZ ;  /* 0x000000302b1472a5 */ /* 0x000fe4000f8e00ff */
[----:B---3--:R-:W-:Y:S02]  /*62d0*/  UIMAD.WIDE.U32 UR22, UR9, UR48, URZ ;  /* 0x00000030091672a5 */ /* 0x008fe4000f8e00ff */
[----:B----4-:R-:W-:Y:S02]  /*62e0*/  UIMAD.WIDE.U32 UR18, UR4, UR51, URZ ;  /* 0x00000033041272a5 */ /* 0x010fe4000f8e00ff */
[----:B------:R-:W-:Y:S02]  /*62f0*/  @UP1 USHF.R.U32.HI UR9, URZ, UR49, UR23 ;  /* 0x00000031ff091299 */ /* 0x000fe40008011617 */
[----:B-1----:R-:W-:Y:S02]  /*6300*/  @UP0 USHF.R.U32.HI UR4, URZ, UR5, UR19 ;  /* 0x00000005ff040299 */ /* 0x002fe40008011613 */
[----:B------:R-:W-:Y:S02]  /*6310*/  USHF.R.U32.HI UR18, URZ, UR49, UR21 ;  /* 0x00000031ff127299 */ /* 0x000fe40008011615 */
[----:B------:R-:W-:Y:S02]  /*6320*/  UIMAD.WIDE.U32 UR22, UR4, UR38, URZ ;  /* 0x00000026041672a5 */ /* 0x000fe4000f8e00ff */
[----:B------:R-:W-:Y:S01]  /*6330*/  UIMAD.WIDE.U32 UR20, UR9, UR38, URZ ;  /* 0x00000026091472a5 */ /* 0x000fe2000f8e00ff */
[----:B------:R-:W-:Y:S02]  /*6340*/  UMOV UR19, UR25 ;  /* 0x0000001900137c82 */ /* 0x000fe40008000000 */
[----:B------:R-:W-:Y:S02]  /*6350*/  USHF.R.U32.HI UR19, URZ, UR5, UR19 ;  /* 0x00000005ff137299 */ /* 0x000fe40008011613 */
[----:B------:R-:W-:Y:S02]  /*6360*/  @UP2 USHF.R.U32.HI UR9, URZ, UR39, UR21 ;  /* 0x00000027ff092299 */ /* 0x000fe40008011615 */
[----:B------:R-:W-:Y:S02]  /*6370*/  USEL UR10, UR42, UR19, !UP0 ;  /* 0x000000132a0a7287 */ /* 0x000fe4000c000000 */
[----:B------:R-:W-:Y:S02]  /*6380*/  USEL UR5, UR43, UR18, !UP1 ;  /* 0x000000122b057287 */ /* 0x000fe4000c800000 */
[----:B------:R-:W-:Y:S02]  /*6390*/  UIMAD UR7, UR6, UR9, URZ ;  /* 0x00000009060772a4 */ /* 0x000fe4000f8e02ff */
[----:B------:R-:W-:Y:S02]  /*63a0*/  UIMAD.WIDE.U32 UR14, UR10, UR38, URZ ;  /* 0x000000260a0e72a5 */ /* 0x000fe4000f8e00ff */
[----:B------:R-:W-:Y:S02]  /*63b0*/  UIMAD.WIDE.U32 UR12, UR5, UR38, URZ ;  /* 0x00000026050c72a5 */ /* 0x000fe4000f8e00ff */
[----:B------:R-:W-:Y:S02]  /*63c0*/  USHF.R.U32.HI UR15, URZ, UR39, UR15 ;  /* 0x00000027ff0f7299 */ /* 0x000fe4000801160f */
[----:B------:R-:W-:Y:S02]  /*63d0*/  UIADD3 UR8, UPT, UPT, -UR5, URZ, URZ ;  /* 0x000000ff05087290 */ /* 0x000fe4000fffe1ff */
[----:B------:R-:W-:Y:S02]  /*63e0*/  USEL UR15, UR10, UR15, !UP2 ;  /* 0x0000000f0a0f7287 */ /* 0x000fe4000d000000 */
[----:B------:R-:W-:Y:S02]  /*63f0*/  UIMAD UR43, UR41, UR8, UR43 ;  /* 0x00000008292b72a4 */ /* 0x000fe4000f8e022b */
[----:B------:R-:W-:Y:S01]  /*6400*/  UIADD3 UR14, UPT, UPT, -UR15, URZ, URZ ;  /* 0x000000ff0f0e7290 */ /* 0x000fe2000fffe1ff */
[----:B------:R-:W-:Y:S02]  /*6410*/  UMOV UR19, UR23 ;  /* 0x0000001700137c82 */ /* 0x000fe40008000000 */
[----:B------:R-:W-:Y:S02]  /*6420*/  @UP2 USHF.R.U32.HI UR4, URZ, UR39, UR19 ;  /* 0x00000027ff042299 */ /* 0x000fe40008011613 */
[----:B------:R-:W-:Y:S02]  /*6430*/  UIMAD UR14, UR6, UR14, UR10 ;  /* 0x0000000e060e72a4 */ /* 0x000fe4000f8e020a */
[----:B------:R-:W-:Y:S04]  /*6440*/  UIMAD UR4, UR6, UR4, URZ ;  /* 0x00000004060472a4 */ /* 0x000fe8000f8e02ff */
[----:B------:R-:W-:Y:S04]  /*6450*/  UISETP.GE.AND UP0, UPT, UR10, UR4, UPT ;  /* 0x000000040a00728c */ /* 0x000fe8000bf06270 */
[----:B------:R-:W-:Y:S02]  /*6460*/  UISETP.GE.OR UP0, UPT, UR5, UR7, UP0 ;  /* 0x000000070500728c */ /* 0x000fe40008706670 */
[----:B------:R-:W-:Y:S04]  /*6470*/  UIADD3 UR7, UPT, UPT, -UR10, URZ, URZ ;  /* 0x000000ff0a077290 */ /* 0x000fe8000fffe1ff */
[----:B------:R-:W-:Y:S05]  /*6480*/  UIMAD UR42, UR50, UR7, UR42 ;  /* 0x00000007322a72a4 */ /* 0x000fea000f8e022a */
[----:B------:R-:W-:Y:S04]  /*6490*/  @!UP0 USHF.R.U32.HI UR4, URZ, UR39, UR13 ;  /* 0x00000027ff048299 */ /* 0x000fe8000801160d */
[----:B------:R-:W-:Y:S04]  /*64a0*/  @!UP0 USEL UR4, UR5, UR4, !UP2 ;  /* 0x0000000405048287 */ /* 0x000fe8000d000000 */
[----:B------:R-:W-:Y:S02]  /*64b0*/  @!UP0 UIMAD UR11, UR9, UR14, UR4 ;  /* 0x0000000e090b82a4 */ /* 0x000fe4000f8e0204 */
[----:B------:R-:W-:Y:S04]  /*64c0*/  @!UP0 UIADD3 UR14, UPT, UPT, UR15, -UR4, URZ ;  /* 0x800000040f0e8290 */ /* 0x000fe8000fffe0ff */
[----:B------:R-:W-:Y:S03]  /*64d0*/  @!UP0 UIMAD UR10, UR14, UR6, UR5 ;  /* 0x000000060e0a82a4 */ /* 0x000fe6000f8e0205 */
[----:B------:R-:W-:Y:S02]  /*64e0*/  @!UP0 UMOV UR5, UR11 ;  /* 0x0000000b00058c82 */ /* 0x000fe40008000000 */
[----:B------:R-:W-:Y:S02]  /*64f0*/  UIMAD UR43, UR5, UR41, UR43 ;  /* 0x00000029052b72a4 */ /* 0x000fe4000f8e022b */
[----:B------:R-:W-:Y:S11]  /*6500*/  UIMAD UR42, UR10, UR50, UR42 ;  /* 0x000000320a2a72a4 */ /* 0x000ff6000f8e022a */
[----:B------:R-:W-:Y:S01]  /*6510*/  @!UPT UIADD3 URZ, UPT, UPT, URZ, URZ, URZ ;  /* 0x000000fffffff290 */ /* 0x000fe2000fffe0ff */
.L_x_117:
[----:B------:R-:W-:Y:S01]  /*6520*/  UISETP.NE.AND UP0, UPT, UR40, 0x1, UPT ;  /* 0x000000012800788c */ /* 0x000fe2000bf05270 */
[----:B------:R1:W5:Y:S01]  /*6530*/  LDL R11, [R1+0x48] ;  /* 0x00004800010b7983 */ /* 0x0003620000100800 */
[----:B------:R-:W-:Y:S04]  /*6540*/  UISETP.NE.U32.AND UP3, UPT, UR58, URZ, UPT ;  /* 0x000000ff3a00728c */ /* 0x000fe8000bf65070 */
[----:B------:R-:W-:Y:S05]  /*6550*/  UISETP.NE.AND.EX UP3, UPT, UR59, URZ, UPT, UP3 ;  /* 0x000000ff3b00728c */ /* 0x000fea000bf65330 */
[----:B------:R-:W3:Y:S01]  /*6560*/  @!UP0 LDCU.128 UR8, c[0x0][0xb10] ;  /* 0x00016200ff0887ac */ /* 0x000ee20008000c00 */
[----:B------:R-:W4:Y:S01]  /*6570*/  @!UP0 LDCU UR5, c[0x0][0xb0c] ;  /* 0x00016180ff0587ac */ /* 0x000f220008000800 */
[----:B------:R-:W2:Y:S01]  /*6580*/  @!UP0 LDCU UR4, c[0x0][0xb20] ;  /* 0x00016400ff0487ac */ /* 0x000ea20008000800 */
[----:B---3--:R-:W-:Y:S02]  /*6590*/  UIMAD.WIDE.U32 UR6, UR43, UR8, URZ ;  /* 0x000000082b0672a5 */ /* 0x008fe4000f8e00ff */
[----:B------:R-:W-:Y:S02]  /*65a0*/  UIMAD.WIDE.U32 UR12, UR42, UR11, URZ ;  /* 0x0000000b2a0c72a5 */ /* 0x000fe4000f8e00ff */
[----:B------:R-:W-:Y:S02]  /*65b0*/  @!UP0 UISETP.NE.AND UP1, UPT, UR10, 0x1, UPT ;  /* 0x000000010a00888c */ /* 0x000fe4000bf25270 */
[----:B------:R-:W-:Y:S02]  /*65c0*/  @!UP0 USHF.R.U32.HI UR7, URZ, UR9, UR7 ;  /* 0x00000009ff078299 */ /* 0x000fe40008011607 */
[----:B----4-:R-:W-:Y:S02]  /*65d0*/  @!UP0 UISETP.NE.AND UP2, UPT, UR5, 0x1, UPT ;  /* 0x000000010500888c */ /* 0x010fe4000bf45270 */
[----:B--2---:R-:W-:Y:S02]  /*65e0*/  @!UP0 USHF.R.U32.HI UR4, URZ, UR4, UR13 ;  /* 0x00000004ff048299 */ /* 0x004fe4000801160d */
[----:B------:R-:W-:Y:S02]  /*65f0*/  @!UP0 USEL UR7, UR43, UR7, !UP2 ;  /* 0x000000072b078287 */ /* 0x000fe4000d000000 */
[----:B------:R-:W-:Y:S04]  /*6600*/  @!UP0 USEL UR6, UR42, UR4, !UP1 ;  /* 0x000000042a068287 */ /* 0x000fe8000c800000 */
[----:B------:R-:W-:Y:S02]  /*6610*/  @!UP0 UIADD3 UR4, UPT, UPT, -UR7, UR6, URZ ;  /* 0x0000000607048290 */ /* 0x000fe4000fffe1ff */
[----:B------:R-:W-:Y:S02]  /*6620*/  @!UP0 UIADD3 UR6, UPT, UPT, UR7, -UR6, URZ ;  /* 0x8000000607068290 */ /* 0x000fe4000fffe0ff */
[----:B------:R-:W-:Y:S02]  /*6630*/  UIADD3 UR7, UPT, UPT, UR17, 0x1, URZ ;  /* 0x0000000111077890 */ /* 0x000fe4000fffe0ff */
[----:B------:R-:W-:Y:S02]  /*6640*/  @!UP0 UIMAD UR43, UR4, UR5, UR43 ;  /* 0x00000005042b82a4 */ /* 0x000fe4000f8e022b */
[----:B------:R-:W-:Y:S02]  /*6650*/  @!UP0 UIMAD UR42, UR6, UR10, UR42 ;  /* 0x0000000a062a82a4 */ /* 0x000fe4000f8e022a */
[----:B------:R-:W-:Y:S05]  /*6660*/  MOV R0, UR7 ;  /* 0x0000000700007c02 */ /* 0x000fea0008000f00 */
[----:B------:R1:W-:Y:S01]  /*6670*/  STL [R1+0x58], R0 ;  /* 0x0000580001007387 */ /* 0x0003e20000100800 */
[----:B------:R-:W-:Y:S05]  /*6680*/  BRA.U !UP3, `(.L_x_118) ;  /* 0x000000010b407547 */ /* 0x000fea000b800000 */
[----:B------:R-:W-:Y:S01]  /*6690*/  UISETP.NE.U32.AND UP0, UPT, UR52, URZ, UPT ;  /* 0x000000ff3400728c */ /* 0x000fe2000bf05070 */
[----:B------:R-:W-:Y:S03]  /*66a0*/  IMAD.MOV.U32 R3, RZ, RZ, 0x1 ;  /* 0x00000001ff037424 */ /* 0x000fe600078e00ff */
[----:B------:R-:W-:Y:S06]  /*66b0*/  UISETP.NE.AND.EX UP0, UPT, UR53, URZ, UPT, UP0 ;  /* 0x000000ff3500728c */ /* 0x000fec000bf05300 */
[----:B------:R-:W-:Y:S05]  /*66c0*/  PLOP3.LUT P0, PT, PT, PT, UP0, 0x80, 0x8 ;  /* 0x000000000008781c */ /* 0x000fea0003f0f008 */
[----:B------:R-:W2:Y:S01]  /*66d0*/  @UP0 LDCU.64 UR6, c[0x0][0x888] ;  /* 0x00011100ff0607ac */ /* 0x000ea20008000a00 */
[----:B------:R-:W-:Y:S07]  /*66e0*/  @UP0 UIMAD UR4, UR36, UR58, URZ ;  /* 0x0000003a240402a4 */ /* 0x000fee000f8e02ff */
[----:B-----5:R-:W-:Y:S01]  /*66f0*/  @P0 PRMT R11, R3, 0x7610, R11 ;  /* 0x00007610030b0816 */ /* 0x020fe2000000000b */
[----:B--2---:R-:W-:Y:S06]  /*6700*/  @UP0 UIMAD.WIDE UR6, UR4, 0x4, UR6 ;  /* 0x00000004040608a5 */ /* 0x004fec000f8e0206 */
[----:B------:R-:W-:Y:S02]  /*6710*/  IMAD.U32 R8, RZ, RZ, UR6 ;  /* 0x00000006ff087e24 */ /* 0x000fe4000f8e00ff */
[----:B------:R-:W-:Y:S05]  /*6720*/  IMAD.U32 R9, RZ, RZ, UR7 ;  /* 0x00000007ff097e24 */ /* 0x000fea000f8e00ff */
[----:B-1----:R-:W2:Y:S02]  /*6730*/  @P0 LDG.E R0, desc[UR60][R8.64] ;  /* 0x0000003c08000981 */ /* 0x002ea4000c1e1900 */
[----:B--2---:R-:W-:Y:S01]  /*6740*/  @P0 R2UR UR45, R0 ;  /* 0x00000000002d02ca */ /* 0x004fe200000e0000 */
[----:B------:R-:W-:Y:S05]  /*6750*/  IMAD.MOV.U32 R0, RZ, RZ, 0x1 ;  /* 0x00000001ff007424 */ /* 0x000fea00078e00ff */
[----:B------:R-:W-:Y:S05]  /*6760*/  @!P0 PRMT R11, R0, 0x7610, R11 ;  /* 0x00007610000b8816 */ /* 0x000fea000000000b */
[----:B------:R2:W-:Y:S03]  /*6770*/  STL.S16 [R1+0x48], R11 ;  /* 0x0000480b01007387 */ /* 0x0005e60000100600 */
[----:B------:R-:W3:Y:S02]  /*6780*/  @!UP0 LDCU UR45, c[0x0][0x880] ;  /* 0x00011000ff2d87ac */ /* 0x000ee40008000800 */
.L_x_118:
[----:B------:R-:W-:Y:S01]  /*6790*/  UISETP.NE.U32.AND UP0, UPT, UR56, URZ, UPT ;  /* 0x000000ff3800728c */ /* 0x000fe2000bf05070 */
[----:B------:R-:W4:Y:S03]  /*67a0*/  LDL R13, [R1+0x4c] ;  /* 0x00004c00010d7983 */ /* 0x000f260000100800 */
[----:B------:R-:W-:Y:S01]  /*67b0*/  UISETP.NE.AND.EX UP0, UPT, UR57, URZ, UPT, UP0 ;  /* 0x000000ff3900728c */ /* 0x000fe2000bf05300 */
[----:B----4-:R-:W-:Y:S11]  /*67c0*/  R2UR UR4, R13 ;  /* 0x000000000d0472ca */ /* 0x010ff600000e0000 */
[----:B------:R-:W-:Y:S02]  /*67d0*/  @!UPT UIADD3 URZ, UPT, UPT, URZ, URZ, URZ ;  /* 0x000000fffffff290 */ /* 0x000fe4000fffe0ff */
[----:B------:R-:W-:Y:S06]  /*67e0*/  UISETP.NE.AND UP1, UPT, UR4, URZ, UPT ;  /* 0x000000ff0400728c */ /* 0x000fec000bf25270 */
[----:B------:R-:W-:Y:S01]  /*67f0*/  PLOP3.LUT P2, PT, PT, PT, UP1, 0x80, 0x8 ;  /* 0x000000000008781c */ /* 0x000fe20003f4f018 */
[----:B------:R-:W-:Y:S01]  /*6800*/  @!UPT UIADD3 URZ, UPT, UPT, URZ, URZ, URZ ;  /* 0x000000fffffff290 */ /* 0x000fe2000fffe0ff */
[----:B------:R-:W-:Y:S11]  /*6810*/  BRA.U !UP0, `(.L_x_119) ;  /* 0x0000000108307547 */ /* 0x000ff6000b800000 */
[----:B------:R-:W-:Y:S04]  /*6820*/  UISETP.NE.U32.AND UP0, UPT, UR54, URZ, UPT ;  /* 0x000000ff3600728c */ /* 0x000fe8000bf05070 */
[----:B------:R-:W-:Y:S06]  /*6830*/  UISETP.NE.AND.EX UP0, UPT, UR55, URZ, UPT, UP0 ;  /* 0x000000ff3700728c */ /* 0x000fec000bf05300 */
[----:B------:R-:W-:Y:S05]  /*6840*/  PLOP3.LUT P0, PT, PT, PT, UP0, 0x80, 0x8 ;  /* 0x000000000008781c */ /* 0x000fea0003f0f008 */
[----:B------:R-:W4:Y:S01]  /*6850*/  @UP0 LDCU.64 UR6, c[0x0][0x8a8] ;  /* 0x00011500ff0607ac */ /* 0x000f220008000a00 */
[----:B------:R-:W-:Y:S04]  /*6860*/  @UP0 UIMAD UR4, UR36, UR56, URZ ;  /* 0x00000038240402a4 */ /* 0x000fe8000f8e02ff */
[----:B----4-:R-:W-:Y:S06]  /*6870*/  @UP0 UIMAD.WIDE UR6, UR4, 0x4, UR6 ;  /* 0x00000004040608a5 */ /* 0x010fec000f8e0206 */
[----:B------:R-:W-:Y:S02]  /*6880*/  IMAD.U32 R8, RZ, RZ, UR6 ;  /* 0x00000006ff087e24 */ /* 0x000fe4000f8e00ff */
[----:B------:R-:W-:Y:S05]  /*6890*/  IMAD.U32 R9, RZ, RZ, UR7 ;  /* 0x00000007ff097e24 */ /* 0x000fea000f8e00ff */
[----:B-1----:R-:W4:Y:S02]  /*68a0*/  @P0 LDG.E R0, desc[UR60][R8.64] ;  /* 0x0000003c08000981 */ /* 0x002f24000c1e1900 */
[----:B----4-:R-:W-:Y:S11]  /*68b0*/  @P0 R2UR UR37, R0 ;  /* 0x00000000002502ca */ /* 0x010ff600000e0000 */
[----:B------:R-:W-:Y:S03]  /*68c0*/  @!UPT UIADD3 URZ, UPT, UPT, URZ, URZ, URZ ;  /* 0x000000fffffff290 */ /* 0x000fe6000fffe0ff */
[----:B------:R-:W4:Y:S02]  /*68d0*/  @!UP0 LDCU UR37, c[0x0][0x8a0] ;  /* 0x00011400ff2587ac */ /* 0x000f240008000800 */
.L_x_119:
[----:B------:R-:W-:Y:S01]  /*68e0*/  R2UR UR5, R13 ;  /* 0x000000000d0572ca */ /* 0x000fe200000e0000 */
[----:B------:R-:W-:Y:S01]  /*68f0*/  UPLOP3.LUT UP2, UPT, UPT, UPT, UPT, 0x40, 0x4 ;  /* 0x000000000004789c */ /* 0x000fe20003f4e870 */
[----:B------:R-:W2:Y:S01]  /*6900*/  LDL R3, [R1+0x68] ;  /* 0x0000680001037983 */ /* 0x000ea20000100800 */
[----:B------:R-:W-:Y:S02]  /*6910*/  R2UR UR4, R12 ;  /* 0x000000000c0472ca */ /* 0x000fe400000e0000 */
[----:B------:R-:W-:Y:S02]  /*6920*/  CS2R R194, SRZ ;  /* 0x0000000000c27805 */ /* 0x000fe4000001ff00 */
[----:B---3--:R-:W-:Y:S01]  /*6930*/  @P2 FSETP.NEU.AND P1, PT, RZ, UR45, PT ;  /* 0x0000002dff002c0b */ /* 0x008fe2000bf2d000 */
[----:B-1----:R-:W3:Y:S01]  /*6940*/  LDL.LU R0, [R1+0x5c] ;  /* 0x00005c0001007983 */ /* 0x002ee20000300800 */
[----:B-----5:R-:W-:Y:S02]  /*6950*/  @P2 LOP3.LUT P0, RZ, R11, 0xff, RZ, 0xc0, !PT ;  /* 0x000000ff0bff2812 */ /* 0x020fe4000780c0ff */
[----:B------:R-:W-:Y:S02]  /*6960*/  CS2R R192, SRZ ;  /* 0x0000000000c07805 */ /* 0x000fe4000001ff00 */
[----:B------:R-:W-:Y:S01]  /*6970*/  R2UR UR8, R10 ;  /* 0x000000000a0872ca */ /* 0x000fe200000e0000 */
[----:B------:R-:W4:Y:S01]  /*6980*/  LDL R9, [R1+0x60] ;  /* 0x0000600001097983 */ /* 0x000f220000100800 */
[----:B------:R-:W-:Y:S02]  /*6990*/  CS2R R190, SRZ ;  /* 0x0000000000be7805 */ /* 0x000fe4000001ff00 */
[----:B------:R-:W-:Y:S01]  /*69a0*/  CS2R R188, SRZ ;  /* 0x0000000000bc7805 */ /* 0x000fe2000001ff00 */
[----:B------:R-:W-:Y:S01]  /*69b0*/  UISETP.NE.AND UP5, UPT, UR5, URZ, UPT ;  /* 0x000000ff0500728c */ /* 0x000fe2000bfa5270 */
[----:B------:R-:W-:Y:S02]  /*69c0*/  CS2R R198, SRZ ;  /* 0x0000000000c67805 */ /* 0x000fe4000001ff00 */
[----:B------:R-:W-:Y:S01]  /*69d0*/  CS2R R196, SRZ ;  /* 0x0000000000c47805 */ /* 0x000fe2000001ff00 */
[----:B------:R-:W-:Y:S01]  /*69e0*/  UISETP.NE.AND UP4, UPT, UR4, URZ, UPT ;  /* 0x000000ff0400728c */ /* 0x000fe2000bf85270 */
[----:B------:R-:W-:Y:S02]  /*69f0*/  CS2R R202, SRZ ;  /* 0x0000000000ca7805 */ /* 0x000fe4000001ff00 */
[----:B------:R-:W-:Y:S02]  /*6a00*/  CS2R R200, SRZ ;  /* 0x0000000000c87805 */ /* 0x000fe4000001ff00 */
[----:B------:R-:W-:Y:S02]  /*6a10*/  CS2R R206, SRZ ;  /* 0x0000000000ce7805 */ /* 0x000fe4000001ff00 */
[----:B------:R-:W-:Y:S02]  /*6a20*/  CS2R R204, SRZ ;  /* 0x0000000000cc7805 */ /* 0x000fe4000001ff00 */
[----:B------:R-:W-:Y:S02]  /*6a30*/  CS2R R226, SRZ ;  /* 0x0000000000e27805 */ /* 0x000fe4000001ff00 */
[----:B------:R-:W-:Y:S02]  /*6a40*/  CS2R R224, SRZ ;  /* 0x0000000000e07805 */ /* 0x000fe4000001ff00 */
[----:B------:R-:W-:Y:S01]  /*6a50*/  CS2R R218, SRZ ;  /* 0x0000000000da7805 */ /* 0x000fe2000001ff00 */
[----:B------:R-:W1:Y:S01]  /*6a60*/  @UP5 LDCU.64 UR4, c[0x0][0x888] ;  /* 0x00011100ff0457ac */ /* 0x000e620008000a00 */
[----:B------:R-:W-:Y:S02]  /*6a70*/  CS2R R216, SRZ ;  /* 0x0000000000d87805 */ /* 0x000fe4000001ff00 */
[----:B------:R-:W-:Y:S02]  /*6a80*/  CS2R R222, SRZ ;  /* 0x0000000000de7805 */ /* 0x000fe4000001ff00 */
[----:B------:R-:W-:Y:S02]  /*6a90*/  CS2R R220, SRZ ;  /* 0x0000000000dc7805 */ /* 0x000fe4000001ff00 */
[----:B------:R-:W-:Y:S02]  /*6aa0*/  CS2R R210, SRZ ;  /* 0x0000000000d27805 */ /* 0x000fe4000001ff00 */
[----:B------:R-:W-:Y:S01]  /*6ab0*/  CS2R R208, SRZ ;  /* 0x0000000000d07805 */ /* 0x000fe2000001ff00 */
[----:B------:R-:W-:Y:S01]  /*6ac0*/  @UP5 UPLOP3.LUT UP2, UPT, UPT, UPT, UP3, 0x80, 0x8 ;  /* 0x000000000008589c */ /* 0x000fe20003f4f030 */
[----:B------:R-:W-:Y:S02]  /*6ad0*/  CS2R R214, SRZ ;  /* 0x0000000000d67805 */ /* 0x000fe4000001ff00 */
[----:B------:R-:W-:Y:S02]  /*6ae0*/  CS2R R212, SRZ ;  /* 0x0000000000d47805 */ /* 0x000fe4000001ff00 */
[----:B------:R-:W-:Y:S02]  /*6af0*/  CS2R R230, SRZ ;  /* 0x0000000000e67805 */ /* 0x000fe4000001ff00 */
[----:B------:R-:W-:Y:S02]  /*6b00*/  CS2R R228, SRZ ;  /* 0x0000000000e47805 */ /* 0x000fe4000001ff00 */
[----:B----4-:R-:W-:Y:S01]  /*6b10*/  R2UR UR9, R9 ;  /* 0x00000000090972ca */ /* 0x010fe200000e0000 */
[----:B-1----:R-:W-:Y:S01]  /*6b20*/  @UP5 UISETP.NE.U32.AND UP0, UPT, UR4, URZ, UPT ;  /* 0x000000ff0400528c */ /* 0x002fe2000bf05070 */
[----:B--2---:R-:W-:Y:S02]  /*6b30*/  R2UR UR7, R3 ;  /* 0x00000000030772ca */ /* 0x004fe400000e0000 */
[----:B---3--:R-:W-:Y:S01]  /*6b40*/  R2UR UR6, R0 ;  /* 0x00000000000672ca */ /* 0x008fe200000e0000 */
[----:B------:R-:W-:Y:S03]  /*6b50*/  @UP5 UISETP.NE.AND.EX UP1, UPT, UR5, URZ, UPT, UP0 ;  /* 0x000000ff0500528c */ /* 0x000fe6000bf25300 */
[----:B------:R-:W-:Y:S01]  /*6b60*/  @P2 VOTEU.ANY UP0, P1 ;  /* 0x0000000000ff2886 */ /* 0x000fe20000800100 */
[----:B------:R-:W-:Y:S01]  /*6b70*/  @UP5 USEL UR4, URZ, 0xffffffff, UP0 ;  /* 0xffffffffff045887 */ /* 0x000fe20008000000 */
[----:B------:R-:W-:Y:S01]  /*6b80*/  PLOP3.LUT P1, PT, PT, PT, UP4, 0x80, 0x8 ;  /* 0x000000000008781c */ /* 0x000fe20003f2f048 */
[----:B------:R-:W-:Y:S01]  /*6b90*/  @UP5 USEL UR5, URZ, 0xffffffff, UP1 ;  /* 0xffffffffff055887 */ /* 0x000fe20008800000 */
[----:B------:R-:W-:Y:S01]  /*6ba0*/  @P2 VOTEU.ANY UP0, P0 ;  /* 0x0000000000ff2886 */ /* 0x000fe20000000100 */
[----:B------:R-:W-:Y:S02]  /*6bb0*/  IMAD.U32 R3, RZ, RZ, UR9 ;  /* 0x00000009ff037e24 */ /* 0x000fe4000f8e00ff */
[----:B------:R-:W-:Y:S01]  /*6bc0*/  @UP2 USEL UR4, UR5, UR4, !UP0 ;  /* 0x0000000405042287 */ /* 0x000fe2000c000000 */
[----:B------:R-:W-:Y:S03]  /*6bd0*/  PLOP3.LUT P0, PT, PT, PT, UP4, 0x80, 0x8 ;  /* 0x000000000008781c */ /* 0x000fe60003f0f048 */
[----:B------:R-:W-:Y:S04]  /*6be0*/  @UP5 ULOP3.LUT UR4, UR4, 0x1, URZ, 0xc0, !UPT ;  /* 0x0000000104045892 */ /* 0x000fe8000f8ec0ff */
[----:B------:R-:W-:Y:S01]  /*6bf0*/  UISETP.NE.U32.OR UP0, UPT, UR4, 0x1, !UP5 ;  /* 0x000000010400788c */ /* 0x000fe2000ef05470 */
[----:B------:R-:W-:Y:S01]  /*6c00*/  @P1 SHF.R.U32.HI R4, RZ, 0x10, R5 ;  /* 0x00000010ff041819 */ /* 0x000fe20000011605 */
[----:B------:R-:W-:Y:S01]  /*6c10*/  ULEA UR4, UR44, UR8, 0x3 ;  /* 0x000000082c047291 */ /* 0x000fe2000f8e18ff */
[----:B------:R-:W-:Y:S03]  /*6c20*/  PLOP3.LUT P1, PT, PT, PT, PT, 0x8, 0x80 ;  /* 0x000000000080781c */ /* 0x000fe60003f2e170 */
[----:B------:R-:W-:Y:S02]  /*6c30*/  PLOP3.LUT P2, PT, PT, PT, UP0, 0x80, 0x8 ;  /* 0x000000000008781c */ /* 0x000fe40003f4f008 */
[----:B------:R-:W-:Y:S11]  /*6c40*/  @P0 R2UR UR6, R4 ;  /* 0x00000000040602ca */ /* 0x000ff600000e0000 */
[----:B------:R-:W-:Y:S01]  /*6c50*/  @P2 SHF.L.U32 R8, R3, 0x1f, RZ ;  /* 0x0000001f03082819 */ /* 0x000fe200000006ff */
[----:B------:R-:W-:Y:S03]  /*6c60*/  IMAD.U32 R3, RZ, RZ, UR7 ;  /* 0x00000007ff037e24 */ /* 0x000fe6000f8e00ff */
[----:B------:R-:W1:Y:S02]  /*6c70*/  @P2 SYNCS.PHASECHK.TRANS64.TRYWAIT P4, [UR8+0x1a0], R8 ;  /* 0x0001a008ff0025a7 */ /* 0x000e640008081108 */
[----:B------:R-:W-:Y:S01]  /*6c80*/  SHF.L.U32 R0, R3, 0x1f, RZ ;  /* 0x0000001f03007819 */ /* 0x000fe200000006ff */
[----:B------:R-:W-:Y:S05]  /*6c90*/  IMAD.U32 R3, RZ, RZ, UR4 ;  /* 0x00000004ff037e24 */ /* 0x000fea000f8e00ff */
[----:B------:R2:W-:Y:S01]  /*6ca0*/  STL [R1+0x54], R3 ;  /* 0x0000540301007387 */ /* 0x0005e20000100800 */
[----:B------:R3:W4:Y:S01]  /*6cb0*/  SYNCS.PHASECHK.TRANS64.TRYWAIT P3, [UR4+0x1e0], R0 ;  /* 0x0001e000ff0075a7 */ /* 0x0007220008061104 */
[----:B--2---:R-:W-:Y:S05]  /*6cc0*/  IMAD.U32 R3, RZ, RZ, UR6 ;  /* 0x00000006ff037e24 */ /* 0x004fea000f8e00ff */
[----:B------:R3:W-:Y:S01]  /*6cd0*/  STL [R1+0x5c], R3 ;  /* 0x00005c0301007387 */ /* 0x0007e20000100800 */
[----:B-1----:R-:W-:Y:S01]  /*6ce0*/  @P2 PLOP3.LUT P1, PT, P4, PT, PT, 0x8, 0x80 ;  /* 0x000000000080281c */ /* 0x002fe2000272e170 */
[----:B------:R-:W-:Y:S01]  /*6cf0*/  @!UPT UIADD3 URZ, UPT, UPT, URZ, URZ, URZ ;  /* 0x000000fffffff290 */ /* 0x000fe2000fffe0ff */
[----:B---3--:R-:W-:Y:S11]  /*6d00*/  BRA.U !UP0, `(.L_x_120) ;  /* 0x00000005081c7547 */ /* 0x008ff6000b800000 */
[----:B------:R-:W-:Y:S02]  /*6d10*/  FSETP.NEU.AND P2, PT, RZ, UR45, PT ;  /* 0x0000002dff007c0b */ /* 0x000fe4000bf4d000 */
[----:B------:R-:W-:Y:S02]  /*6d20*/  CS2R R230, SRZ ;  /* 0x0000000000e67805 */ /* 0x000fe4000001ff00 */
[----:B------:R-:W-:Y:S02]  /*6d30*/  LOP3.LUT P0, RZ, R11, 0xff, RZ, 0xc0, !PT ;  /* 0x000000ff0bff7812 */ /* 0x000fe4000780c0ff */
[----:B------:R-:W-:Y:S02]  /*6d40*/  CS2R R228, SRZ ;  /* 0x0000000000e47805 */ /* 0x000fe4000001ff00 */
[----:B------:R-:W-:Y:S02]  /*6d50*/  CS2R R214, SRZ ;  /* 0x0000000000d67805 */ /* 0x000fe4000001ff00 */
[----:B------:R-:W-:Y:S01]  /*6d60*/  CS2R R212, SRZ ;  /* 0x0000000000d47805 */ /* 0x000fe2000001ff00 */
[----:B------:R-:W-:Y:S06]  /*6d70*/  @!P1 BRA `(.L_x_121) ;  /* 0x0000000000189947 */ /* 0x000fec0003800000 */
[----:B------:R-:W-:Y:S02]  /*6d80*/  R2UR UR5, R9 ;  /* 0x00000000090572ca */ /* 0x000fe400000e0000 */
[----:B------:R-:W-:Y:S11]  /*6d90*/  R2UR UR4, R10 ;  /* 0x000000000a0472ca */ /* 0x000ff600000e0000 */
[----:B------:R-:W-:Y:S05]  /*6da0*/  IMAD.U32 R3, RZ, RZ, UR5 ;  /* 0x00000005ff037e24 */ /* 0x000fea000f8e00ff */
[----:B------:R-:W-:Y:S04]  /*6db0*/  SHF.L.U32 R4, R3, 0x1f, RZ ;  /* 0x0000001f03047819 */ /* 0x000fe800000006ff */
[----:B------:R-:W1:Y:S02]  /*6dc0*/  SYNCS.PHASECHK.TRANS64.TRYWAIT P1, [UR4+0x1a0], R4 ;  /* 0x0001a004ff0075a7 */ /* 0x000e640008021104 */
[----:B-1----:R-:W-:Y:S05]  /*6dd0*/  @!P1 BRA `(.L_x_122) ;  /* 0x0000006000489947 */ /* 0x002fea0003800000 */
.L_x_121:
[----:B------:R-:W2:Y:S01]  /*6de0*/  LDL R6, [R1+0x50] ;  /* 0x0000500001067983 */ /* 0x000ea20000100800 */
[----:B------:R-:W-:Y:S02]  /*6df0*/  CS2R R210, SRZ ;  /* 0x0000000000d27805 */ /* 0x000fe4000001ff00 */
[----:B------:R-:W-:Y:S02]  /*6e00*/  CS2R R208, SRZ ;  /* 0x0000000000d07805 */ /* 0x000fe4000001ff00 */
[----:B------:R-:W-:Y:S01]  /*6e10*/  CS2R R222, SRZ ;  /* 0x0000000000de7805 */ /* 0x000fe2000001ff00 */
[----:B------:R-:W3:Y:S01]  /*6e20*/  LDL.LU R5, [R1+0x60] ;  /* 0x0000600001057983 */ /* 0x000ee20000300800 */
[----:B------:R-:W-:Y:S01]  /*6e30*/  UISETP.NE.U32.AND UP0, UPT, UR52, URZ, UPT ;  /* 0x000000ff3400728c */ /* 0x000fe2000bf05070 */
[----:B------:R-:W-:Y:S02]  /*6e40*/  CS2R R220, SRZ ;  /* 0x0000000000dc7805 */ /* 0x000fe4000001ff00 */
[----:B------:R-:W-:Y:S01]  /*6e50*/  CS2R R218, SRZ ;  /* 0x0000000000da7805 */ /* 0x000fe2000001ff00 */
[----:B-1----:R-:W1:Y:S01]  /*6e60*/  S2R R3, SR_TID.X ;  /* 0x0000000000037919 */ /* 0x002e620000002100 */
[----:B------:R-:W-:Y:S01]  /*6e70*/  UISETP.NE.AND.EX UP0, UPT, UR53, URZ, UPT, UP0 ;  /* 0x000000ff3500728c */ /* 0x000fe2000bf05300 */
[----:B------:R-:W-:Y:S01]  /*6e80*/  CS2R R216, SRZ ;  /* 0x0000000000d87805 */ /* 0x000fe2000001ff00 */
[----:B------:R-:W-:Y:S01]  /*6e90*/  VOTEU.ANY UP1, P2 ;  /* 0x0000000000ff7886 */ /* 0x000fe20001020100 */
[----:B------:R-:W-:Y:S01]  /*6ea0*/  USEL UR4, URZ, 0xffffffff, UP1 ;  /* 0xffffffffff047887 */ /* 0x000fe20008800000 */
[----:B------:R-:W-:Y:S01]  /*6eb0*/  CS2R R226, SRZ ;  /* 0x0000000000e27805 */ /* 0x000fe2000001ff00 */
[----:B------:R-:W-:Y:S01]  /*6ec0*/  USEL UR5, URZ, 0xffffffff, UP0 ;  /* 0xffffffffff057887 */ /* 0x000fe20008000000 */
[----:B------:R-:W-:Y:S01]  /*6ed0*/  CS2R R224, SRZ ;  /* 0x0000000000e07805 */ /* 0x000fe2000001ff00 */
[----:B------:R-:W-:Y:S01]  /*6ee0*/  VOTEU.ANY UP0, P0 ;  /* 0x0000000000ff7886 */ /* 0x000fe20000000100 */
[----:B------:R-:W-:Y:S01]  /*6ef0*/  CS2R R206, SRZ ;  /* 0x0000000000ce7805 */ /* 0x000fe2000001ff00 */
[----:B------:R-:W-:Y:S01]  /*6f00*/  @UP3 USEL UR4, UR5, UR4, !UP0 ;  /* 0x0000000405043287 */ /* 0x000fe2000c000000 */
[----:B------:R-:W-:Y:S02]  /*6f10*/  CS2R R204, SRZ ;  /* 0x0000000000cc7805 */ /* 0x000fe4000001ff00 */
[----:B------:R-:W-:Y:S02]  /*6f20*/  CS2R R202, SRZ ;  /* 0x0000000000ca7805 */ /* 0x000fe4000001ff00 */
[----:B------:R-:W-:Y:S01]  /*6f30*/  CS2R R200, SRZ ;  /* 0x0000000000c87805 */ /* 0x000fe2000001ff00 */
[----:B------:R-:W-:Y:S01]  /*6f40*/  ULOP3.LUT UR4, UR4, 0x1, URZ, 0xc0, !UPT ;  /* 0x0000000104047892 */ /* 0x000fe2000f8ec0ff */
[----:B------:R-:W-:Y:S02]  /*6f50*/  CS2R R198, SRZ ;  /* 0x0000000000c67805 */ /* 0x000fe4000001ff00 */
[----:B------:R-:W-:Y:S02]  /*6f60*/  CS2R R196, SRZ ;  /* 0x0000000000c47805 */ /* 0x000fe4000001ff00 */
[----:B------:R-:W-:Y:S01]  /*6f70*/  CS2R R190, SRZ ;  /* 0x0000000000be7805 */ /* 0x000fe2000001ff00 */
[----:B------:R-:W-:Y:S01]  /*6f80*/  UISETP.NE.U32.AND UP0, UPT, UR4, 0x1, UPT ;  /* 0x000000010400788c */ /* 0x000fe2000bf05070 */
[----:B------:R-:W-:Y:S02]  /*6f90*/  CS2R R188, SRZ ;  /* 0x0000000000bc7805 */ /* 0x000fe4000001ff00 */
[----:B------:R-:W-:Y:S02]  /*6fa0*/  CS2R R194, SRZ ;  /* 0x0000000000c27805 */ /* 0x000fe4000001ff00 */
[----:B------:R-:W-:Y:S02]  /*6fb0*/  CS2R R192, SRZ ;  /* 0x0000000000c07805 */ /* 0x000fe4000001ff00 */
[----:B------:R-:W-:Y:S02]  /*6fc0*/  PLOP3.LUT P0, PT, PT, PT, UP0, 0x80, 0x8 ;  /* 0x000000000008781c */ /* 0x000fe40003f0f008 */
[----:B---3--:R-:W-:Y:S11]  /*6fd0*/  R2UR UR6, R5 ;  /* 0x00000000050672ca */ /* 0x008ff600000e0000 */
[----:B-1----:R-:W-:Y:S01]  /*6fe0*/  @P0 IMAD.SHL.U32 R4, R3, 0x10, RZ ;  /* 0x0000001003040824 */ /* 0x002fe200078e00ff */
[----:B--2---:R-:W-:Y:S04]  /*6ff0*/  R2UR UR7, R6 ;  /* 0x00000000060772ca */ /* 0x004fe800000e0000 */
[----:B------:R-:W-:Y:S01]  /*7000*/  @P0 LOP3.LUT R3, R4, 0x7f0, RZ, 0xc0, !PT ;  /* 0x000007f004030812 */ /* 0x000fe200078ec0ff */
[----:B------:R-:W-:Y:S08]  /*7010*/  ULOP3.LUT UR6, UR6, 0x1, URZ, 0x3c, !UPT ;  /* 0x0000000106067892 */ /* 0x000ff0000f8e3cff */
[----:B------:R-:W1:Y:S01]  /*7020*/  @P0 LDS.128 R228, [R3+UR7+0x280] ;  /* 0x0002800703e40984 */ /* 0x000e620008000c00 */
[----:B------:R-:W-:Y:S03]  /*7030*/  UIADD3 UR4, UPT, UPT, UR7, 0x1a8, URZ ;  /* 0x000001a807047890 */ /* 0x000fe6000fffe0ff */
[----:B------:R-:W2:Y:S01]  /*7040*/  @P0 LDS.128 R212, [R3+UR7+0xa80] ;  /* 0x000a800703d40984 */ /* 0x000ea20008000c00 */
[----:B------:R-:W-:Y:S03]  /*7050*/  UPRMT UR4, UR16, 0x654, UR4 ;  /* 0x0000065410047896 */ /* 0x000fe60008000004 */
[----:B------:R-:W3:Y:S04]  /*7060*/  @P0 LDS.128 R208, [R3+UR7+0x1280] ;  /* 0x0012800703d00984 */ /* 0x000ee80008000c00 */
[----:B------:R-:W1:Y:S04]  /*7070*/  @P0 LDS.128 R220, [R3+UR7+0x1a80] ;  /* 0x001a800703dc0984 */ /* 0x000e680008000c00 */
[----:B------:R-:W1:Y:S04]  /*7080*/  @P0 LDS.128 R216, [R3+UR7+0x2280] ;  /* 0x0022800703d80984 */ /* 0x000e680008000c00 */
[----:B------:R-:W1:Y:S04]  /*7090*/  @P0 LDS.128 R224, [R3+UR7+0x2a80] ;  /* 0x002a800703e00984 */ /* 0x000e680008000c00 */
[----:B------:R-:W1:Y:S04]  /*70a0*/  @P0 LDS.128 R204, [R3+UR7+0x3280] ;  /* 0x0032800703cc0984 */ /* 0x000e680008000c00 */
[----:B------:R-:W1:Y:S04]  /*70b0*/  @P0 LDS.128 R200, [R3+UR7+0x3a80] ;  /* 0x003a800703c80984 */ /* 0x000e680008000c00 */
[----:B------:R-:W1:Y:S04]  /*70c0*/  @P0 LDS.128 R196, [R3+UR7+0x4280] ;  /* 0x0042800703c40984 */ /* 0x000e680008000c00 */
[----:B------:R-:W1:Y:S04]  /*70d0*/  @P0 LDS.128 R188, [R3+UR7+0x4a80] ;  /* 0x004a800703bc0984 */ /* 0x000e680008000c00 */
[----:B------:R5:W1:Y:S01]  /*70e0*/  @P0 LDS.128 R192, [R3+UR7+0x5280] ;  /* 0x0052800703c00984 */ /* 0x000a620008000c00 */
[----:B------:R-:W-:Y:S01]  /*70f0*/  @!PT LDS RZ, [RZ] ;  /* 0x00000000fffff984 */ /* 0x000fe20000000800 */
[----:B------:R-:W-:Y:S01]  /*7100*/  @!PT LDS RZ, [RZ] ;  /* 0x00000000fffff984 */ /* 0x000fe20000000800 */
[----:B------:R-:W-:Y:S01]  /*7110*/  @!PT LDS RZ, [RZ] ;  /* 0x00000000fffff984 */ /* 0x000fe20000000800 */
[----:B------:R-:W-:Y:S01]  /*7120*/  @!PT LDS RZ, [RZ] ;  /* 0x00000000fffff984 */ /* 0x000fe20000000800 */
[----:B------:R4:W-:Y:S06]  /*7130*/  MEMBAR.ALL.CTA ;  /* 0x0000000000007992 */ /* 0x0009ec0000008000 */
[----:B----4-:R-:W4:Y:S01]  /*7140*/  FENCE.VIEW.ASYNC.S ;  /* 0x00000000000073c6 */ /* 0x010f220000000000 */
[----:B-----5:R-:W-:Y:S01]  /*7150*/  IMAD.U32 R3, RZ, RZ, UR6 ;  /* 0x00000006ff037e24 */ /* 0x020fe2000f8e00ff */
[----:B----4-:R-:W-:Y:S04]  /*7160*/  SYNCS.ARRIVE.TRANS64.RED.A1T0 RZ, [UR4], RZ ;  /* 0x000000ffffff79a7 */ /* 0x010fe80008100404 */
[----:B--23--:R4:W-:Y:S02]  /*7170*/  STL [R1+0x60], R3 ;  /* 0x0000600301007387 */ /* 0x00c9e40000100800 */
.L_x_120:
[----:B------:R-:W2:Y:S01]  /*7180*/  S2R R4, SR_TID.X ;  /* 0x0000000000047919 */ /* 0x000ea20000002100 */
[----:B----4-:R-:W-:Y:S04]  /*7190*/  IMAD.U32 R3, RZ, RZ, UR44 ;  /* 0x0000002cff037e24 */ /* 0x010fe8000f8e00ff */
[----:B------:R-:W-:Y:S05]  /*71a0*/  IMAD R184, R3, 0xb0, R2 ;  /* 0x000000b003b87824 */ /* 0x000fea00078e0202 */
[----:B------:R-:W-:Y:S02]  /*71b0*/  SHF.R.U32.HI R5, RZ, 0x15, R184 ;  /* 0x00000015ff057819 */ /* 0x000fe400000116b8 */
[----:B--2---:R-:W-:Y:S04]  /*71c0*/  SHF.R.U32.HI R16, RZ, 0x5, R4 ;  /* 0x00000005ff107819 */ /* 0x004fe80000011604 */
[----:B------:R-:W-:Y:S01]  /*71d0*/  LOP3.LUT P0, RZ, R5, 0x3, R16, 0x48, !PT ;  /* 0x0000000305ff7812 */ /* 0x000fe20007804810 */
[----:B------:R-:W-:Y:S01]  /*71e0*/  @!UPT UIADD3 URZ, UPT, UPT, URZ, URZ, URZ ;  /* 0x000000fffffff290 */ /* 0x000fe2000fffe0ff */
[----:B------:R-:W-:Y:S11]  /*71f0*/  @P3 BRA `(.L_x_123) ;  /* 0x0000000000143947 */ /* 0x000ff60003800000 */
[----:B------:R-:W2:Y:S02]  /*7200*/  LDL R4, [R1+0x54] ;  /* 0x0000540001047983 */ /* 0x000ea40000100800 */
[----:B--2---:R-:W-:Y:S11]  /*7210*/  R2UR UR4, R4 ;  /* 0x00000000040472ca */ /* 0x004ff600000e0000 */
[----:B------:R-:W-:Y:S02]  /*7220*/  @!UPT UIADD3 URZ, UPT, UPT, URZ, URZ, URZ ;  /* 0x000000fffffff290 */ /* 0x000fe4000fffe0ff */
[----:B------:R-:W2:Y:S02]  /*7230*/  SYNCS.PHASECHK.TRANS64.TRYWAIT P1, [UR4+0x1e0], R0 ;  /* 0x0001e000ff0075a7 */ /* 0x000ea40008021104 */
[----:B--2---:R-:W-:Y:S05]  /*7240*/  @!P1 BRA `(.L_x_124) ;  /* 0x0000005c004c9947 */ /* 0x004fea0003800000 */
.L_x_123:
[----:B------:R-:W-:Y:S05]  /*7250*/  @!P0 BRA `(.L_x_125) ;  /* 0x0000000000408947 */ /* 0x000fea0003800000 */
[----:B------:R-:W3:Y:S01]  /*7260*/  LDCU.64 UR8, c[0x4][0x68] ;  /* 0x01000d00ff0877ac */ /* 0x000ee20008000a00 */
[----:B------:R-:W-:Y:S01]  /*7270*/  MOV R15, 0x0 ;  /* 0x00000000000f7802 */ /* 0x000fe20000000f00 */
[----:B------:R-:W-:Y:S02]  /*7280*/  HFMA2 R12, -RZ, RZ, 0, 5.9604644775390625e-08 ;  /* 0x00000001ff0c7431 */ /* 0x000fe400000001ff */
[----:B------:R-:W-:Y:S02]  /*7290*/  IMAD.MOV.U32 R8, RZ, RZ, 0x192 ;  /* 0x00000192ff087424 */ /* 0x000fe400078e00ff */
[----:B------:R-:W-:Y:S01]  /*72a0*/  IMAD.MOV.U32 R13, RZ, RZ, RZ ;  /* 0x000000ffff0d7224 */ /* 0x000fe200078e00ff */
[----:B------:R-:W4:Y:S01]  /*72b0*/  LDCU.64 UR6, c[0x4][0x70] ;  /* 0x01000e00ff0677ac */ /* 0x000f220008000a00 */
[----:B------:R-:W1:Y:S01]  /*72c0*/  LDC.64 R14, c[0x4][R15] ;  /* 0x010000000f0e7b82 */ /* 0x000e620000000a00 */
[----:B------:R-:W5:Y:S01]  /*72d0*/  LDCU.64 UR4, c[0x4][0x8] ;  /* 0x01000100ff0477ac */ /* 0x000f620008000a00 */
[----:B---3--:R-:W-:Y:S01]  /*72e0*/  MOV R5, UR9 ;  /* 0x0000000900057c02 */ /* 0x008fe20008000f00 */
[----:B------:R-:W-:Y:S01]  /*72f0*/  IMAD.U32 R4, RZ, RZ, UR8 ;  /* 0x00000008ff047e24 */ /* 0x000fe2000f8e00ff */
[----:B----4-:R-:W-:Y:S01]  /*7300*/  MOV R7, UR7 ;  /* 0x0000000700077c02 */ /* 0x010fe20008000f00 */
[----:B------:R-:W-:Y:S01]  /*7310*/  IMAD.U32 R6, RZ, RZ, UR6 ;  /* 0x00000006ff067e24 */ /* 0x000fe2000f8e00ff */
[----:B-----5:R-:W-:Y:S01]  /*7320*/  MOV R11, UR5 ;  /* 0x00000005000b7c02 */ /* 0x020fe20008000f00 */
[----:B------:R-:W-:Y:S02]  /*7330*/  IMAD.U32 R10, RZ, RZ, UR4 ;  /* 0x00000004ff0a7e24 */ /* 0x000fe4000f8e00ff */
[----:B------:R-:W-:Y:S07]  /*7340*/  LEPC R20, `(.L_x_125) ;  /* 0x000000001014794e */ /* 0x000fee0000000000 */
[----:B-12---:R-:W-:Y:S05]  /*7350*/  CALL.ABS.NOINC R14 ;  /* 0x000000000e007343 */ /* 0x006fea0003c00000 */
.L_x_125:
[----:B------:R-:W-:Y:S05]  /*7360*/  WARPSYNC.ALL ;  /* 0x0000000000007948 */ /* 0x000fea0003800000 */
[C---:B------:R-:W-:Y:S01]  /*7370*/  R2UR UR4, R184.reuse ;  /* 0x00000000b80472ca */ /* 0x040fe200000e0000 */
[----:B--2---:R-:W-:Y:S05]  /*7380*/  VIADD R3, R184, 0x10 ;  /* 0x00000010b8037836 */ /* 0x004fea0000000000 */
[----:B------:R-:W-:Y:S04]  /*7390*/  SHF.R.U32.HI R3, RZ, 0x15, R3 ;  /* 0x00000015ff037819 */ /* 0x000fe80000011603 */
[----:B------:R-:W-:Y:S03]  /*73a0*/  LOP3.LUT P0, RZ, R3, 0x3, R16, 0x48, !PT ;  /* 0x0000000303ff7812 */ /* 0x000fe60007804810 */
[----:B------:R-:W2:Y:S10]  /*73b0*/  LDTM.x16 R168, tmem[UR4] ;  /* 0x0000000400a879ee */ /* 0x000eb40008240000 */
[----:B--2---:R-:W-:Y:S05]  /*73c0*/  @!P0 BRA `(.L_x_126) ;  /* 0x0000000000408947 */ /* 0x004fea0003800000 */
[----:B------:R-:W2:Y:S01]  /*73d0*/  LDCU.64 UR8, c[0x4][0x68] ;  /* 0x01000d00ff0877ac */ /* 0x000ea20008000a00 */
[----:B------:R-:W-:Y:S01]  /*73e0*/  MOV R15, 0x0 ;  /* 0x00000000000f7802 */ /* 0x000fe20000000f00 */
[----:B------:R-:W-:Y:S02]  /*73f0*/  HFMA2 R12, -RZ, RZ, 0, 5.9604644775390625e-08 ;  /* 0x00000001ff0c7431 */ /* 0x000fe400000001ff */
[----:B------:R-:W-:Y:S02]  /*7400*/  IMAD.MOV.U32 R8, RZ, RZ, 0x192 ;  /* 0x00000192ff087424 */ /* 0x000fe400078e00ff */
[----:B------:R-:W-:Y:S01]  /*7410*/  IMAD.MOV.U32 R13, RZ, RZ, RZ ;  /* 0x000000ffff0d7224 */ /* 0x000fe200078e00ff */
[----:B------:R-:W3:Y:S01]  /*7420*/  LDCU.64 UR6, c[0x4][0x70] ;  /* 0x01000e00ff0677ac */ /* 0x000ee20008000a00 */
[----:B------:R-:W4:Y:S01]  /*7430*/  LDC.64 R14, c[0x4][R15] ;  /* 0x010000000f0e7b82 */ /* 0x000f220000000a00 */
[----:B------:R-:W5:Y:S01]  /*7440*/  LDCU.64 UR4, c[0x4][0x8] ;  /* 0x01000100ff0477ac */ /* 0x000f620008000a00 */
[----:B--2---:R-:W-:Y:S01]  /*7450*/  MOV R5, UR9 ;  /* 0x0000000900057c02 */ /* 0x004fe20008000f00 */
[----:B------:R-:W-:Y:S01]  /*7460*/  IMAD.U32 R4, RZ, RZ, UR8 ;  /* 0x00000008ff047e24 */ /* 0x000fe2000f8e00ff */
[----:B---3--:R-:W-:Y:S01]  /*7470*/  MOV R7, UR7 ;  /* 0x0000000700077c02 */ /* 0x008fe20008000f00 */
[----:B------:R-:W-:Y:S01]  /*7480*/  IMAD.U32 R6, RZ, RZ, UR6 ;  /* 0x00000006ff067e24 */ /* 0x000fe2000f8e00ff */
[----:B-----5:R-:W-:Y:S01]  /*7490*/  MOV R11, UR5 ;  /* 0x00000005000b7c02 */ /* 0x020fe20008000f00 */
[----:B------:R-:W-:Y:S02]  /*74a0*/  IMAD.U32 R10, RZ, RZ, UR4 ;  /* 0x00000004ff0a7e24 */ /* 0x000fe4000f8e00ff */
[----:B------:R-:W-:Y:S07]  /*74b0*/  LEPC R20, `(.L_x_126) ;  /* 0x000000001014794e */ /* 0x000fee0000000000 */
[----:B-1--4-:R-:W-:Y:S05]  /*74c0*/  CALL.ABS.NOINC R14 ;  /* 0x000000000e007343 */ /* 0x012fea0003c00000 */
.L_x_126:
[----:B------:R-:W-:Y:S05]  /*74d0*/  WARPSYNC.ALL ;  /* 0x0000000000007948 */ /* 0x000fea0003800000 */
[C---:B------:R-:W-:Y:S01]  /*74e0*/  R2UR UR4, R184.reuse ;  /* 0x00000000b80472ca */ /* 0x040fe200000e0000 */
[----:B------:R-:W-:Y:S05]  /*74f0*/  VIADD R3, R184, 0x20 ;  /* 0x00000020b8037836 */ /* 0x000fea0000000000 */
[----:B------:R-:W-:Y:S04]  /*7500*/  SHF.R.U32.HI R3, RZ, 0x15, R3 ;  /* 0x00000015ff037819 */ /* 0x000fe80000011603 */
[----:B------:R-:W-:Y:S03]  /*7510*/  LOP3.LUT P0, RZ, R3, 0x3, R16, 0x48, !PT ;  /* 0x0000000303ff7812 */ /* 0x000fe60007804810 */
[----:B------:R-:W2:Y:S10]  /*7520*/  LDTM.x16 R152, tmem[UR4+0x10] ;  /* 0x00001004009879ee */ /* 0x000eb40008240000 */
        /* <DEDUP_REMOVED lines=17> */
.L_x_127:
        /* <DEDUP_REMOVED lines=23> */
.L_x_128:
        /* <DEDUP_REMOVED lines=23> */
.L_x_129:
        /* <DEDUP_REMOVED lines=23> */
.L_x_130:
        /* <DEDUP_REMOVED lines=23> */
.L_x_131:
        /* <DEDUP_REMOVED lines=23> */
.L_x_132:
        /* <DEDUP_REMOVED lines=23> */
.L_x_133:
        /* <DEDUP_REMOVED lines=23> */
.L_x_134:
[----:B------:R-:W-:Y:S05]  /*8050*/  WARPSYNC.ALL ;  /* 0x0000000000007948 */ /* 0x000fea0003800000 */
[C---:B------:R-:W-:Y:S01]  /*8060*/  R2UR UR4, R184.reuse ;  /* 0x00000000b80472ca */ /* 0x040fe200000e0000 */
[----:B------:R-:W-:Y:S01]  /*8070*/  VIADD R3, R184, 0xa0 ;  /* 0x000000a0b8037836 */ /* 0x000fe20000000000 */
[----:B------:R-:W-:Y:S04]  /*8080*/  BSSY.RECONVERGENT B6, `(.L_x_135) ;  /* 0x0000015000067945 */ /* 0x000fe80003800200 */
        /* <DEDUP_REMOVED lines=20> */
.L_x_136:
[----:B------:R-:W-:Y:S05]  /*81d0*/  BSYNC.RECONVERGENT B6 ;  /* 0x0000000000067941 */ /* 0x000fea0003800200 */
.L_x_135:
[----:B------:R2:W-:Y:S01]  /*81e0*/  STL [R1+0xd4], R24 ;  /* 0x0000d41801007387 */ /* 0x0005e20000100800 */
[----:B-1----:R-:W-:Y:S01]  /*81f0*/  F2FP.F16.E4M3.UNPACK_B R12, R229 ;  /* 0x000000e5ff0c723e */ /* 0x002fe200020006ff */
[----:B------:R-:W-:Y:S01]  /*8200*/  FMUL R90, R90, UR37 ;  /* 0x000000255a5a7c20 */ /* 0x000fe20008400000 */
[-C--:B------:R-:W-:Y:S01]  /*8210*/  F2FP.F16.E4M3.UNPACK_B R7, R213.reuse ;  /* 0x000000d5ff07723e */ /* 0x080fe200020006ff */
[----:B------:R1:W-:Y:S01]  /*8220*/  STL [R1+0xd0], R25 ;  /* 0x0000d01901007387 */ /* 0x0003e20000100800 */
[----:B------:R-:W-:Y:S01]  /*8230*/  F2FP.F16.E4M3.UNPACK_B R6, R213.H1 ;  /* 0x000000d5ff06723e */ /* 0x000fe200030006ff */
[----:B------:R-:W-:Y:S01]  /*8240*/  FMUL R91, R91, UR37 ;  /* 0x000000255b5b7c20 */ /* 0x000fe20008400000 */
[-C--:B------:R-:W-:Y:S01]  /*8250*/  F2FP.F16.E4M3.UNPACK_B R5, R214.reuse ;  /* 0x000000d6ff05723e */ /* 0x080fe200020006ff */
[----:B------:R3:W-:Y:S01]  /*8260*/  STL [R1+0xcc], R26 ;  /* 0x0000cc1a01007387 */ /* 0x0007e20000100800 */
[-C--:B------:R-:W-:Y:S01]  /*8270*/  F2FP.F16.E4M3.UNPACK_B R3, R215.reuse ;  /* 0x000000d7ff03723e */ /* 0x080fe200020006ff */
[----:B------:R-:W-:Y:S01]  /*8280*/  FMUL R88, R88, UR37 ;  /* 0x0000002558587c20 */ /* 0x000fe20008400000 */
[----:B------:R-:W-:Y:S01]  /*8290*/  F2FP.F16.E4M3.UNPACK_B R4, R214.H1 ;  /* 0x000000d6ff04723e */ /* 0x000fe200030006ff */
[----:B------:R4:W-:Y:S01]  /*82a0*/  STL [R1+0xc8], R27 ;  /* 0x0000c81b01007387 */ /* 0x0009e20000100800 */
[----:B------:R-:W-:Y:S01]  /*82b0*/  F2FP.F16.E4M3.UNPACK_B R0, R215.H1 ;  /* 0x000000d7ff00723e */ /* 0x000fe200030006ff */
[----:B------:R-:W-:Y:S01]  /*82c0*/  FMUL R89, R89, UR37 ;  /* 0x0000002559597c20 */ /* 0x000fe20008400000 */
[----:B------:R-:W-:Y:S01]  /*82d0*/  F2FP.F16.E4M3.UNPACK_B R18, R221 ;  /* 0x000000ddff12723e */ /* 0x000fe200020006ff */
[----:B------:R4:W-:Y:S01]  /*82e0*/  STL [R1+0xc4], R28 ;  /* 0x0000c41c01007387 */ /* 0x0009e20000100800 */
[----:B------:R-:W-:Y:S01]  /*82f0*/  F2FP.F16.E4M3.UNPACK_B R23, R220.H1 ;  /* 0x000000dcff17723e */ /* 0x000fe200030006ff */
[----:B------:R-:W-:Y:S01]  /*8300*/  FMUL R94, R94, UR37 ;  /* 0x000000255e5e7c20 */ /* 0x000fe20008400000 */
[----:B------:R-:W-:Y:S01]  /*8310*/  FMUL R95, R95, UR37 ;  /* 0x000000255f5f7c20 */ /* 0x000fe20008400000 */
[----:B------:R4:W-:Y:S01]  /*8320*/  STL [R1+0xc0], R29 ;  /* 0x0000c01d01007387 */ /* 0x0009e20000100800 */
[----:B------:R-:W-:Y:S01]  /*8330*/  FMUL R92, R92, UR37 ;  /* 0x000000255c5c7c20 */ /* 0x000fe20008400000 */
[----:B------:R-:W-:Y:S01]  /*8340*/  FMUL R93, R93, UR37 ;  /* 0x000000255d5d7c20 */ /* 0x000fe20008400000 */
[----:B------:R-:W-:Y:S05]  /*8350*/  WARPSYNC.ALL ;  /* 0x0000000000007948 */ /* 0x000fea0003800000 */
[----:B------:R4:W-:Y:S01]  /*8360*/  STL [R1+0xbc], R30 ;  /* 0x0000bc1e01007387 */ /* 0x0009e20000100800 */
[-C--:B--2---:R-:W-:Y:S01]  /*8370*/  F2FP.F16.E4M3.UNPACK_B R24, R208.reuse ;  /* 0x000000d0ff18723e */ /* 0x084fe200020006ff */
[----:B------:R-:W-:Y:S01]  /*8380*/  FMUL R16, R182, UR37 ;  /* 0x00000025b6107c20 */ /* 0x000fe20008400000 */
[----:B-1----:R-:W-:Y:S01]  /*8390*/  F2FP.F16.E4M3.UNPACK_B R25, R208.H1 ;  /* 0x000000d0ff19723e */ /* 0x002fe200030006ff */
[----:B------:R1:W-:Y:S01]  /*83a0*/  STL [R1+0xb8], R31 ;  /* 0x0000b81f01007387 */ /* 0x0003e20000100800 */
[-C--:B---3--:R-:W-:Y:S01]  /*83b0*/  F2FP.F16.E4M3.UNPACK_B R26, R209.reuse ;  /* 0x000000d1ff1a723e */ /* 0x088fe200020006ff */
[----:B------:R-:W-:Y:S01]  /*83c0*/  FMUL R13, R179, UR37 ;  /* 0x00000025b30d7c20 */ /* 0x000fe20008400000 */
[----:B------:R-:W-:Y:S01]  /*83d0*/  F2FP.F16.E4M3.UNPACK_B R182, R188 ;  /* 0x000000bcffb6723e */ /* 0x000fe200020006ff */
[----:B------:R2:W-:Y:S01]  /*83e0*/  STL [R1+0xb4], R32 ;  /* 0x0000b42001007387 */ /* 0x0005e20000100800 */
[----:B----4-:R-:W-:Y:S01]  /*83f0*/  F2FP.F16.E4M3.UNPACK_B R27, R209.H1 ;  /* 0x000000d1ff1b723e */ /* 0x010fe200030006ff */
[----:B------:R-:W-:Y:S01]  /*8400*/  FMUL R14, R180, UR37 ;  /* 0x00000025b40e7c20 */ /* 0x000fe20008400000 */
[----:B------:R-:W-:Y:S01]  /*8410*/  F2FP.F16.E4M3.UNPACK_B R179, R194 ;  /* 0x000000c2ffb3723e */ /* 0x000fe200020006ff */
[----:B------:R3:W-:Y:S01]  /*8420*/  STL [R1+0xb0], R33 ;  /* 0x0000b02101007387 */ /* 0x0007e20000100800 */
[----:B------:R-:W-:Y:S01]  /*8430*/  F2FP.F16.E4M3.UNPACK_B R28, R210 ;  /* 0x000000d2ff1c723e */ /* 0x000fe200020006ff */
[----:B------:R-:W-:Y:S01]  /*8440*/  FMUL R15, R181, UR37 ;  /* 0x00000025b50f7c20 */ /* 0x000fe20008400000 */
[----:B------:R-:W-:Y:S01]  /*8450*/  F2FP.F16.E4M3.UNPACK_B R233, R206.H1 ;  /* 0x000000ceffe9723e */ /* 0x000fe200030006ff */
[----:B------:R4:W-:Y:S01]  /*8460*/  STL [R1+0xac], R34 ;  /* 0x0000ac2201007387 */ /* 0x0009e20000100800 */
[----:B------:R-:W-:Y:S01]  /*8470*/  F2FP.F16.E4M3.UNPACK_B R29, R210.H1 ;  /* 0x000000d2ff1d723e */ /* 0x000fe200030006ff */
        /* <DEDUP_REMOVED lines=11> */
[----:B-1----:R-:W-:Y:S01]  /*8530*/  F2FP.F16.E4M3.UNPACK_B R31, R211.H1 ;  /* 0x000000d3ff1f723e */ /* 0x002fe200030006ff */
[----:B------:R-:W-:Y:S01]  /*8540*/  FMUL R140, R140, UR37 ;  /* 0x000000258c8c7c20 */ /* 0x000fe20008400000 */
[----:B------:R-:W-:Y:S01]  /*8550*/  F2FP.F16.E4M3.UNPACK_B R248, R198 ;  /* 0x000000c6fff8723e */ /* 0x000fe200020006ff */
[----:B------:R1:W-:Y:S01]  /*8560*/  STL [R1+0x9c], R38 ;  /* 0x00009c2601007387 */ /* 0x0003e20000100800 */
[----:B--2---:R-:W-:Y:S01]  /*8570*/  F2FP.F16.E4M3.UNPACK_B R32, R220 ;  /* 0x000000dcff20723e */ /* 0x004fe200020006ff */
[----:B------:R-:W-:Y:S01]  /*8580*/  FMUL R141, R141, UR37 ;  /* 0x000000258d8d7c20 */ /* 0x000fe20008400000 */
[----:B------:R-:W-:Y:S01]  /*8590*/  F2FP.F16.E4M3.UNPACK_B R251, R198.H1 ;  /* 0x000000c6fffb723e */ /* 0x000fe200030006ff */
[----:B------:R2:W-:Y:S01]  /*85a0*/  STL [R1+0x98], R39 ;  /* 0x0000982701007387 */ /* 0x0005e20000100800 */
[----:B---3--:R-:W-:Y:S01]  /*85b0*/  PRMT R33, R3, 0x7610, R33 ;  /* 0x0000761003217816 */ /* 0x008fe20000000021 */
[----:B------:R-:W-:Y:S01]  /*85c0*/  FMUL R144, R144, UR37 ;  /* 0x0000002590907c20 */ /* 0x000fe20008400000 */
[----:B------:R-:W-:Y:S01]  /*85d0*/  F2FP.F16.E4M3.UNPACK_B R10, R230 ;  /* 0x000000e6ff0a723e */ /* 0x000fe200020006ff */
[----:B------:R3:W-:Y:S01]  /*85e0*/  STL [R1+0x94], R184 ;  /* 0x000094b801007387 */ /* 0x0007e20000100800 */
[----:B----4-:R-:W-:Y:S01]  /*85f0*/  PRMT R34, R12, 0x7610, R34 ;  /* 0x000076100c227816 */ /* 0x010fe20000000022 */
[----:B------:R-:W-:Y:S01]  /*8600*/  FMUL R145, R145, UR37 ;  /* 0x0000002591917c20 */ /* 0x000fe20008400000 */
[----:B------:R-:W-:Y:S01]  /*8610*/  F2FP.F16.E4M3.UNPACK_B R11, R229.H1 ;  /* 0x000000e5ff0b723e */ /* 0x000fe200030006ff */
[----:B------:R4:W-:Y:S01]  /*8620*/  STL [R1+0x90], R2 ;  /* 0x0000900201007387 */ /* 0x0009e20000100800 */
[----:B------:R-:W-:Y:S01]  /*8630*/  PRMT R35, R0, 0x7610, R35 ;  /* 0x0000761000237816 */ /* 0x000fe20000000023 */
[----:B------:R-:W-:Y:S01]  /*8640*/  FMUL R148, R148, UR37 ;  /* 0x0000002594947c20 */ /* 0x000fe20008400000 */
[----:B------:R-:W-:Y:S01]  /*8650*/  PRMT R198, R34, 0x7610, R198 ;  /* 0x0000761022c67816 */ /* 0x000fe200000000c6 */
[----:B------:R4:W-:Y:S01]  /*8660*/  STL [R1+0x44], R12 ;  /* 0x0000440c01007387 */ /* 0x0009e20000100800 */
[C---:B------:R-:W-:Y:S01]  /*8670*/  PRMT R36, R10.reuse, 0x7632, R36 ;  /* 0x000076320a247816 */ /* 0x040fe20000000024 */
[----:B------:R-:W-:Y:S01]  /*8680*/  FMUL R149, R149, UR37 ;  /* 0x0000002595957c20 */ /* 0x000fe20008400000 */
[-C--:B------:R-:W-:Y:S01]  /*8690*/  F2FP.F16.E4M3.UNPACK_B R240, R202.reuse ;  /* 0x000000cafff0723e */ /* 0x080fe200020006ff */
[----:B------:R4:W-:Y:S01]  /*86a0*/  STL [R1+0x40], R7 ;  /* 0x0000400701007387 */ /* 0x0009e20000100800 */
[----:B------:R-:W-:Y:S01]  /*86b0*/  PRMT R37, R10, 0x7610, R37 ;  /* 0x000076100a257816 */ /* 0x000fe20000000025 */
[----:B------:R-:W-:Y:S01]  /*86c0*/  FMUL R10, R176, UR37 ;  /* 0x00000025b00a7c20 */ /* 0x000fe20008400000 */
[----:B------:R-:W-:Y:S01]  /*86d0*/  F2FP.F16.E4M3.UNPACK_B R243, R202.H1 ;  /* 0x000000cafff3723e */ /* 0x000fe200030006ff */
[----:B------:R4:W-:Y:S01]  /*86e0*/  STL [R1+0x38], R6 ;  /* 0x0000380601007387 */ /* 0x0009e20000100800 */
[C---:B-1----:R-:W-:Y:S01]  /*86f0*/  PRMT R38, R11.reuse, 0x7632, R38 ;  /* 0x000076320b267816 */ /* 0x042fe20000000026 */
[----:B------:R-:W-:Y:S01]  /*8700*/  FMUL R120, R120, UR37 ;  /* 0x0000002578787c20 */ /* 0x000fe20008400000 */
[-C--:B------:R-:W-:Y:S01]  /*8710*/  F2FP.F16.E4M3.UNPACK_B R242, R203.reuse ;  /* 0x000000cbfff2723e */ /* 0x080fe200020006ff */
[----:B------:R1:W-:Y:S01]  /*8720*/  STL [R1+0x30], R5 ;  /* 0x0000300501007387 */ /* 0x0003e20000100800 */
[----:B--2---:R-:W-:Y:S01]  /*8730*/  PRMT R39, R11, 0x7610, R39 ;  /* 0x000076100b277816 */ /* 0x004fe20000000027 */
[----:B------:R-:W-:Y:S01]  /*8740*/  FMUL R11, R177, UR37 ;  /* 0x00000025b10b7c20 */ /* 0x000fe20008400000 */
[----:B------:R-:W-:Y:S01]  /*8750*/  PRMT R202, R38, 0x7610, R202 ;  /* 0x0000761026ca7816 */ /* 0x000fe200000000ca */
[----:B------:R2:W-:Y:S01]  /*8760*/  STL [R1+0x20], R3 ;  /* 0x0000200301007387 */ /* 0x0005e20000100800 */
[----:B---3--:R-:W-:Y:S01]  /*8770*/  PRMT R184, R7, 0x7610, R184 ;  /* 0x0000761007b87816 */ /* 0x008fe200000000b8 */
[----:B------:R-:W-:Y:S01]  /*8780*/  FMUL R121, R121, UR37 ;  /* 0x0000002579797c20 */ /* 0x000fe20008400000 */
[----:B------:R-:W-:Y:S01]  /*8790*/  F2FP.F16.E4M3.UNPACK_B R177, R194.H1 ;  /* 0x000000c2ffb1723e */ /* 0x000fe200030006ff */
[----:B------:R3:W-:Y:S01]  /*87a0*/  STL [R1+0x28], R4 ;  /* 0x0000280401007387 */ /* 0x0007e20000100800 */
[----:B----4-:R-:W-:Y:S01]  /*87b0*/  PRMT R2, R18, 0x7632, R2 ;  /* 0x0000763212027816 */ /* 0x010fe20000000002 */
[----:B------:R-:W-:Y:S01]  /*87c0*/  FMUL R124, R124, UR37 ;  /* 0x000000257c7c7c20 */ /* 0x000fe20008400000 */
[----:B------:R-:W-:Y:S01]  /*87d0*/  F2FP.F16.E4M3.UNPACK_B R244, R203.H1 ;  /* 0x000000cbfff4723e */ /* 0x000fe200030006ff */
[----:B------:R4:W-:Y:S01]  /*87e0*/  STL [R1+0x18], R0 ;  /* 0x0000180001007387 */ /* 0x0009e20000100800 */
[----:B------:R-:W-:Y:S01]  /*87f0*/  PRMT R203, R39, 0x7610, R203 ;  /* 0x0000761027cb7816 */ /* 0x000fe200000000cb */
[----:B------:R-:W-:Y:S01]  /*8800*/  FMUL R125, R125, UR37 ;  /* 0x000000257d7d7c20 */ /* 0x000fe20008400000 */
[----:B------:R-:W-:Y:S01]  /*8810*/  F2FP.F16.E4M3.UNPACK_B R247, R196.H1 ;  /* 0x000000c4fff7723e */ /* 0x000fe200030006ff */
[----:B------:R4:W-:Y:S01]  /*8820*/  STL [R1+0x3c], R24 ;  /* 0x00003c1801007387 */ /* 0x0009e20000100800 */
[----:B------:R-:W-:Y:S01]  /*8830*/  F2FP.F16.E4M3.UNPACK_B R249, R197.H1 ;  /* 0x000000c5fff9723e */ /* 0x000fe200030006ff */
[----:B------:R-:W-:Y:S01]  /*8840*/  FMUL R12, R178, UR37 ;  /* 0x00000025b20c7c20 */ /* 0x000fe20008400000 */
[----:B------:R-:W-:Y:S01]  /*8850*/  F2FP.F16.E4M3.UNPACK_B R250, R199 ;  /* 0x000000c7fffa723e */ /* 0x000fe200020006ff */
[----:B------:R-:W-:Y:S01]  /*8860*/  FMUL R7, R173, UR37 ;  /* 0x00000025ad077c20 */ /* 0x000fe20008400000 */
[----:B------:R-:W-:Y:S01]  /*8870*/  F2FP.F16.E4M3.UNPACK_B R173, R195.H1 ;  /* 0x000000c3ffad723e */ /* 0x000fe200030006ff */
[----:B------:R-:W-:Y:S01]  /*8880*/  FMUL R127, R127, UR37 ;  /* 0x000000257f7f7c20 */ /* 0x000fe20008400000 */
[----:B------:R-:W-:Y:S01]  /*8890*/  FMUL R6, R172, UR37 ;  /* 0x00000025ac067c20 */ /* 0x000fe20008400000 */
[----:B------:R-:W-:Y:S01]  /*88a0*/  F2FP.F16.E4M3.UNPACK_B R172, R189 ;  /* 0x000000bdffac723e */ /* 0x000fe200020006ff */
[----:B------:R-:W-:Y:S01]  /*88b0*/  FMUL R128, R128, UR37 ;  /* 0x0000002580807c20 */ /* 0x000fe20008400000 */
[----:B------:R-:W-:Y:S01]  /*88c0*/  F2FP.F16.E4M3.UNPACK_B R252, R199.H1 ;  /* 0x000000c7fffc723e */ /* 0x000fe200030006ff */
[----:B-1----:R-:W-:Y:S01]  /*88d0*/  FMUL R5, R171, UR37 ;  /* 0x00000025ab057c20 */ /* 0x002fe20008400000 */
[-C--:B------:R-:W-:Y:S01]  /*88e0*/  F2FP.F16.E4M3.UNPACK_B R234, R207.reuse ;  /* 0x000000cfffea723e */ /* 0x080fe200020006ff */
[----:B------:R-:W-:Y:S01]  /*88f0*/  FMUL R129, R129, UR37 ;  /* 0x0000002581817c20 */ /* 0x000fe20008400000 */
[----:B------:R-:W-:Y:S01]  /*8900*/  F2FP.F16.E4M3.UNPACK_B R237, R207.H1 ;  /* 0x000000cfffed723e */ /* 0x000fe200030006ff */
[----:B--2---:R-:W-:Y:S01]  /*8910*/  FMUL R3, R169, UR37 ;  /* 0x00000025a9037c20 */ /* 0x004fe20008400000 */
[-C--:B------:R-:W-:Y:S01]  /*8920*/  F2FP.F16.E4M3.UNPACK_B R229, R205.reuse ;  /* 0x000000cdffe5723e */ /* 0x080fe200020006ff */
[----:B------:R-:W-:Y:S01]  /*8930*/  FMUL R132, R132, UR37 ;  /* 0x0000002584847c20 */ /* 0x000fe20008400000 */
[----:B------:R-:W-:Y:S01]  /*8940*/  F2FP.F16.E4M3.UNPACK_B R232, R205.H1 ;  /* 0x000000cdffe8723e */ /* 0x000fe200030006ff */
[----:B---3--:R-:W-:Y:S01]  /*8950*/  FMUL R4, R170, UR37 ;  /* 0x00000025aa047c20 */ /* 0x008fe20008400000 */
[----:B------:R-:W-:Y:S01]  /*8960*/  F2FP.F16.E4M3.UNPACK_B R170, R188.H1 ;  /* 0x000000bcffaa723e */ /* 0x000fe200030006ff */
[----:B------:R-:W-:Y:S01]  /*8970*/  FMUL R133, R133, UR37 ;  /* 0x0000002585857c20 */ /* 0x000fe20008400000 */
[-C--:B------:R-:W-:Y:S01]  /*8980*/  F2FP.F16.E4M3.UNPACK_B R180, R191.reuse ;  /* 0x000000bfffb4723e */ /* 0x080fe200020006ff */
[----:B----4-:R-:W-:Y:S01]  /*8990*/  FMUL R0, R168, UR37 ;  /* 0x00000025a8007c20 */ /* 0x010fe20008400000 */
[----:B------:R-:W-:Y:S01]  /*89a0*/  F2FP.F16.E4M3.UNPACK_B R169, R191.H1 ;  /* 0x000000bfffa9723e */ /* 0x000fe200030006ff */
[----:B------:R-:W-:Y:S01]  /*89b0*/  FMUL R135, R135, UR37 ;  /* 0x0000002587877c20 */ /* 0x000fe20008400000 */
[-C--:B------:R-:W-:Y:S01]  /*89c0*/  F2FP.F16.E4M3.UNPACK_B R176, R190.reuse ;  /* 0x000000beffb0723e */ /* 0x080fe200020006ff */
[----:B------:R-:W2:Y:S01]  /*89d0*/  LDL.LU R24, [R1+0xd4] ;  /* 0x0000d40001187983 */ /* 0x000ea20000300800 */
[----:B------:R-:W-:Y:S01]  /*89e0*/  F2FP.F16.E4M3.UNPACK_B R178, R190.H1 ;  /* 0x000000beffb2723e */ /* 0x000fe200030006ff */
[----:B------:R-:W-:Y:S01]  /*89f0*/  FMUL R96, R96, UR37 ;  /* 0x0000002560607c20 */ /* 0x000fe20008400000 */
[-C--:B------:R-:W-:Y:S01]  /*8a00*/  F2FP.F16.E4M3.UNPACK_B R171, R192.reuse ;  /* 0x000000c0ffab723e */ /* 0x080fe200020006ff */
[----:B------:R1:W-:Y:S01]  /*8a10*/  STL [R1+0x34], R25 ;  /* 0x0000341901007387 */ /* 0x0003e20000100800 */
[----:B------:R-:W-:Y:S01]  /*8a20*/  F2FP.F16.E4M3.UNPACK_B R168, R192.H1 ;  /* 0x000000c0ffa8723e */ /* 0x000fe200030006ff */
[----:B------:R-:W-:Y:S01]  /*8a30*/  FMUL R97, R97, UR37 ;  /* 0x0000002561617c20 */ /* 0x000fe20008400000 */
[-C--:B------:R-:W-:Y:S01]  /*8a40*/  F2FP.F16.E4M3.UNPACK_B R183, R193.reuse ;  /* 0x000000c1ffb7723e */ /* 0x080fe200020006ff */
[----:B------:R-:W-:Y:S01]  /*8a50*/  FMUL R100, R100, UR37 ;  /* 0x0000002564647c20 */ /* 0x000fe20008400000 */
[----:B------:R-:W-:Y:S01]  /*8a60*/  F2FP.F16.E4M3.UNPACK_B R181, R193.H1 ;  /* 0x000000c1ffb5723e */ /* 0x000fe200030006ff */
[----:B------:R-:W-:Y:S01]  /*8a70*/  FMUL R101, R101, UR37 ;  /* 0x0000002565657c20 */ /* 0x000fe20008400000 */
[----:B------:R-:W-:Y:S01]  /*8a80*/  F2FP.F16.E4M3.UNPACK_B R9, R230.H1 ;  /* 0x000000e6ff09723e */ /* 0x000fe200030006ff */
[----:B------:R-:W-:Y:S01]  /*8a90*/  FMUL R72, R72, UR37 ;  /* 0x0000002548487c20 */ /* 0x000fe20008400000 */
[----:B------:R-:W-:Y:S01]  /*8aa0*/  F2FP.F16.E4M3.UNPACK_B R230, R204.H1 ;  /* 0x000000ccffe6723e */ /* 0x000fe200030006ff */
[----:B------:R-:W-:Y:S01]  /*8ab0*/  FMUL R73, R73, UR37 ;  /* 0x0000002549497c20 */ /* 0x000fe20008400000 */
[----:B------:R-:W-:Y:S01]  /*8ac0*/  PRMT R19, R9, 0x7610, R19 ;  /* 0x0000761009137816 */ /* 0x000fe20000000013 */
[----:B------:R-:W-:Y:S01]  /*8ad0*/  FMUL R76, R76, UR37 ;  /* 0x000000254c4c7c20 */ /* 0x000fe20008400000 */
[----:B------:R-:W-:Y:S01]  /*8ae0*/  F2FP.F16.E4M3.UNPACK_B R8, R231 ;  /* 0x000000e7ff08723e */ /* 0x000fe200020006ff */
[----:B------:R-:W-:Y:S01]  /*8af0*/  FMUL R77, R77, UR37 ;  /* 0x000000254d4d7c20 */ /* 0x000fe20008400000 */
[----:B------:R-:W-:Y:S01]  /*8b00*/  PRMT R20, R9, 0x7632, R20 ;  /* 0x0000763209147816 */ /* 0x000fe20000000014 */
[----:B------:R-:W-:Y:S01]  /*8b10*/  FMUL R9, R175, UR37 ;  /* 0x00000025af097c20 */ /* 0x000fe20008400000 */
[----:B------:R-:W-:Y:S01]  /*8b20*/  F2FP.F16.E4M3.UNPACK_B R175, R195 ;  /* 0x000000c3ffaf723e */ /* 0x000fe200020006ff */
[----:B------:R-:W-:Y:S01]  /*8b30*/  FMUL R80, R80, UR37 ;  /* 0x0000002550507c20 */ /* 0x000fe20008400000 */
[C---:B------:R-:W-:Y:S01]  /*8b40*/  PRMT R21, R8.reuse, 0x7610, R21 ;  /* 0x0000761008157816 */ /* 0x040fe20000000015 */
[----:B------:R-:W-:Y:S01]  /*8b50*/  FMUL R81, R81, UR37 ;  /* 0x0000002551517c20 */ /* 0x000fe20008400000 */
[----:B------:R-:W-:Y:S01]  /*8b60*/  PRMT R22, R8, 0x7632, R22 ;  /* 0x0000763208167816 */ /* 0x000fe20000000016 */
[----:B------:R-:W-:Y:S01]  /*8b70*/  FMUL R8, R174, UR37 ;  /* 0x00000025ae087c20 */ /* 0x000fe20008400000 */
[----:B------:R-:W-:Y:S01]  /*8b80*/  F2FP.F16.E4M3.UNPACK_B R174, R189.H1 ;  /* 0x000000bdffae723e */ /* 0x000fe200030006ff */
[----:B------:R-:W-:Y:S01]  /*8b90*/  FMUL R84, R84, UR37 ;  /* 0x0000002554547c20 */ /* 0x000fe20008400000 */
[----:B------:R-:W-:Y:S01]  /*8ba0*/  F2FP.F16.E4M3.UNPACK_B R246, R228 ;  /* 0x000000e4fff6723e */ /* 0x000fe200020006ff */
[----:B------:R-:W-:Y:S01]  /*8bb0*/  FMUL R85, R85, UR37 ;  /* 0x0000002555557c20 */ /* 0x000fe20008400000 */
[----:B-1----:R-:W3:Y:S01]  /*8bc0*/  LDL.LU R25, [R1+0xd0] ;  /* 0x0000d00001197983 */ /* 0x002ee20000300800 */
[----:B------:R-:W-:Y:S01]  /*8bd0*/  F2FP.F16.E4M3.UNPACK_B R185, R231.H1 ;  /* 0x000000e7ffb9723e */ /* 0x000fe200030006ff */
[----:B------:R-:W-:Y:S01]  /*8be0*/  FMUL R56, R56, UR37 ;  /* 0x0000002538387c20 */ /* 0x000fe20008400000 */
[----:B------:R-:W-:Y:S01]  /*8bf0*/  F2FP.F16.E4M3.UNPACK_B R231, R206 ;  /* 0x000000ceffe7723e */ /* 0x000fe200020006ff */
[----:B------:R1:W-:Y:S01]  /*8c00*/  STL [R1+0x2c], R26 ;  /* 0x00002c1a01007387 */ /* 0x0003e20000100800 */
[----:B------:R-:W-:Y:S01]  /*8c10*/  PRMT R206, R33, 0x7610, R206 ;  /* 0x0000761021ce7816 */ /* 0x000fe200000000ce */
[----:B------:R-:W-:Y:S01]  /*8c20*/  FMUL R57, R57, UR37 ;  /* 0x0000002539397c20 */ /* 0x000fe20008400000 */
[----:B------:R-:W-:Y:S01]  /*8c30*/  F2FP.F16.E4M3.UNPACK_B R245, R228.H1 ;  /* 0x000000e4fff5723e */ /* 0x000fe200030006ff */
[----:B------:R-:W-:Y:S01]  /*8c40*/  FMUL R60, R60, UR37 ;  /* 0x000000253c3c7c20 */ /* 0x000fe20008400000 */
[----:B------:R-:W-:Y:S01]  /*8c50*/  PRMT R207, R206, 0x7610, R207 ;  /* 0x00007610cecf7816 */ /* 0x000fe200000000cf */
[----:B------:R-:W-:Y:S01]  /*8c60*/  FMUL R61, R61, UR37 ;  /* 0x000000253d3d7c20 */ /* 0x000fe20008400000 */
[----:B------:R-:W-:Y:S01]  /*8c70*/  F2FP.F16.E4M3.UNPACK_B R228, R204 ;  /* 0x000000ccffe4723e */ /* 0x000fe200020006ff */
[----:B------:R-:W-:Y:S01]  /*8c80*/  FMUL R64, R64, UR37 ;  /* 0x0000002540407c20 */ /* 0x000fe20008400000 */
[----:B------:R-:W-:Y:S01]  /*8c90*/  F2FP.F16.E4M3.UNPACK_B R187, R212 ;  /* 0x000000d4ffbb723e */ /* 0x000fe200020006ff */
[----:B------:R-:W-:Y:S01]  /*8ca0*/  FMUL R65, R65, UR37 ;  /* 0x0000002541417c20 */ /* 0x000fe20008400000 */
[----:B------:R-:W-:Y:S01]  /*8cb0*/  F2FP.F16.E4M3.UNPACK_B R210, R223.H1 ;  /* 0x000000dfffd2723e */ /* 0x000fe200030006ff */
[----:B------:R-:W-:Y:S01]  /*8cc0*/  FMUL R68, R68, UR37 ;  /* 0x0000002544447c20 */ /* 0x000fe20008400000 */
[----:B------:R-:W-:Y:S01]  /*8cd0*/  F2FP.F16.E4M3.UNPACK_B R235, R216 ;  /* 0x000000d8ffeb723e */ /* 0x000fe200020006ff */
[----:B------:R-:W-:Y:S01]  /*8ce0*/  FMUL R69, R69, UR37 ;  /* 0x0000002545457c20 */ /* 0x000fe20008400000 */
        /* <DEDUP_REMOVED lines=8> */
[----:B------:R-:W-:Y:S01]  /*8d70*/  F2FP.F16.E4M3.UNPACK_B R186, R212.H1 ;  /* 0x000000d4ffba723e */ /* 0x000fe200030006ff */
[----:B------:R-:W-:Y:S01]  /*8d80*/  FMUL R138, R138, UR37 ;  /* 0x000000258a8a7c20 */ /* 0x000fe20008400000 */
[----:B------:R-:W-:Y:S01]  /*8d90*/  FMUL R139, R139, UR37 ;  /* 0x000000258b8b7c20 */ /* 0x000fe20008400000 */
[----:B------:R-:W-:Y:S01]  /*8da0*/  FMUL R142, R142, UR37 ;  /* 0x000000258e8e7c20 */ /* 0x000fe20008400000 */
[----:B-1----:R-:W4:Y:S01]  /*8db0*/  LDL.LU R26, [R1+0xcc] ;  /* 0x0000cc00011a7983 */ /* 0x002f220000300800 */
[----:B------:R-:W-:Y:S01]  /*8dc0*/  FMUL R143, R143, UR37 ;  /* 0x000000258f8f7c20 */ /* 0x000fe20008400000 */
[----:B------:R-:W-:Y:S01]  /*8dd0*/  FMUL R146, R146, UR37 ;  /* 0x0000002592927c20 */ /* 0x000fe20008400000 */
[----:B------:R-:W-:Y:S01]  /*8de0*/  FMUL R147, R147, UR37 ;  /* 0x0000002593937c20 */ /* 0x000fe20008400000 */
[----:B------:R1:W-:Y:S01]  /*8df0*/  STL [R1+0x24], R27 ;  /* 0x0000241b01007387 */ /* 0x0003e20000100800 */
[----:B------:R-:W-:Y:S01]  /*8e00*/  FMUL R150, R150, UR37 ;  /* 0x0000002596967c20 */ /* 0x000fe20008400000 */
[----:B------:R-:W-:Y:S01]  /*8e10*/  FMUL R151, R151, UR37 ;  /* 0x0000002597977c20 */ /* 0x000fe20008400000 */
[----:B------:R-:W-:Y:S01]  /*8e20*/  F2FP.F16.E4M3.UNPACK_B R214, R221.H1 ;  /* 0x000000ddffd6723e */ /* 0x000fe200030006ff */
[----:B------:R-:W-:Y:S01]  /*8e30*/  FMUL R122, R122, UR37 ;  /* 0x000000257a7a7c20 */ /* 0x000fe20008400000 */
[-C--:B------:R-:W-:Y:S01]  /*8e40*/  F2FP.F16.E4M3.UNPACK_B R211, R222.reuse ;  /* 0x000000deffd3723e */ /* 0x080fe200020006ff */
[----:B------:R-:W-:Y:S01]  /*8e50*/  FMUL R123, R123, UR37 ;  /* 0x000000257b7b7c20 */ /* 0x000fe20008400000 */
[----:B------:R-:W-:Y:S01]  /*8e60*/  F2FP.F16.E4M3.UNPACK_B R209, R222.H1 ;  /* 0x000000deffd1723e */ /* 0x000fe200030006ff */
[----:B------:R-:W-:Y:S01]  /*8e70*/  FMUL R126, R126, UR37 ;  /* 0x000000257e7e7c20 */ /* 0x000fe20008400000 */
[----:B------:R-:W-:Y:S01]  /*8e80*/  F2FP.F16.E4M3.UNPACK_B R208, R223 ;  /* 0x000000dfffd0723e */ /* 0x000fe200020006ff */
[----:B------:R-:W-:Y:S01]  /*8e90*/  FMUL R130, R130, UR37 ;  /* 0x0000002582827c20 */ /* 0x000fe20008400000 */
[----:B------:R-:W-:Y:S01]  /*8ea0*/  FMUL R131, R131, UR37 ;  /* 0x0000002583837c20 */ /* 0x000fe20008400000 */
[----:B------:R-:W-:Y:S01]  /*8eb0*/  FMUL R134, R134, UR37 ;  /* 0x0000002586867c20 */ /* 0x000fe20008400000 */
[----:B------:R-:W-:Y:S01]  /*8ec0*/  F2FP.F16.E4M3.UNPACK_B R213, R217 ;  /* 0x000000d9ffd5723e */ /* 0x000fe200020006ff */
[----:B------:R-:W-:Y:S01]  /*8ed0*/  FMUL R106, R106, UR37 ;  /* 0x000000256a6a7c20 */ /* 0x000fe20008400000 */
[-C--:B------:R-:W-:Y:S01]  /*8ee0*/  F2FP.F16.E4M3.UNPACK_B R215, R218.reuse ;  /* 0x000000daffd7723e */ /* 0x080fe200020006ff */
[----:B------:R-:W-:Y:S01]  /*8ef0*/  FMUL R107, R107, UR37 ;  /* 0x000000256b6b7c20 */ /* 0x000fe20008400000 */
[----:B------:R-:W-:Y:S01]  /*8f00*/  F2FP.F16.E4M3.UNPACK_B R218, R218.H1 ;  /* 0x000000daffda723e */ /* 0x000fe200030006ff */
[----:B------:R-:W-:Y:S01]  /*8f10*/  FMUL R110, R110, UR37 ;  /* 0x000000256e6e7c20 */ /* 0x000fe20008400000 */
[----:B------:R-:W-:Y:S01]  /*8f20*/  FMUL R111, R111, UR37 ;  /* 0x000000256f6f7c20 */ /* 0x000fe20008400000 */
[----:B------:R-:W-:Y:S01]  /*8f30*/  F2FP.F16.E4M3.UNPACK_B R220, R219.H1 ;  /* 0x000000dbffdc723e */ /* 0x000fe200030006ff */
[----:B------:R-:W-:Y:S01]  /*8f40*/  FMUL R114, R114, UR37 ;  /* 0x0000002572727c20 */ /* 0x000fe20008400000 */
[----:B------:R-:W-:Y:S01]  /*8f50*/  FMUL R115, R115, UR37 ;  /* 0x0000002573737c20 */ /* 0x000fe20008400000 */
[----:B------:R-:W-:Y:S01]  /*8f60*/  F2FP.F16.E4M3.UNPACK_B R222, R224.H1 ;  /* 0x000000e0ffde723e */ /* 0x000fe200030006ff */
[----:B------:R-:W-:Y:S01]  /*8f70*/  FMUL R118, R118, UR37 ;  /* 0x0000002576767c20 */ /* 0x000fe20008400000 */
[----:B------:R-:W-:Y:S01]  /*8f80*/  F2FP.F16.E4M3.UNPACK_B R221, R225 ;  /* 0x000000e1ffdd723e */ /* 0x000fe200020006ff */
[----:B------:R-:W-:Y:S01]  /*8f90*/  FMUL R119, R119, UR37 ;  /* 0x0000002577777c20 */ /* 0x000fe20008400000 */
[----:B-1----:R-:W4:Y:S01]  /*8fa0*/  LDL.LU R27, [R1+0xc8] ;  /* 0x0000c800011b7983 */ /* 0x002f220000300800 */
[-C--:B------:R-:W-:Y:S01]  /*8fb0*/  F2FP.F16.E4M3.UNPACK_B R223, R226.reuse ;  /* 0x000000e2ffdf723e */ /* 0x080fe200020006ff */
[----:B------:R-:W-:Y:S01]  /*8fc0*/  FMUL R98, R98, UR37 ;  /* 0x0000002562627c20 */ /* 0x000fe20008400000 */
[----:B------:R-:W-:Y:S01]  /*8fd0*/  F2FP.F16.E4M3.UNPACK_B R226, R226.H1 ;  /* 0x000000e2ffe2723e */ /* 0x000fe200030006ff */
[----:B------:R1:W-:Y:S01]  /*8fe0*/  STL [R1+0x1c], R28 ;  /* 0x00001c1c01007387 */ /* 0x0003e20000100800 */
        /* <DEDUP_REMOVED lines=26> */
[----:B-1----:R-:W4:Y:S01]  /*9190*/  LDL.LU R28, [R1+0xc4] ;  /* 0x0000c400011c7983 */ /* 0x002f220000300800 */
[----:B------:R-:W-:Y:S01]  /*91a0*/  FMUL R55, R55, UR37 ;  /* 0x0000002537377c20 */ /* 0x000fe20008400000 */
[----:B------:R-:W-:Y:S01]  /*91b0*/  F2FP.F16.E4M3.UNPACK_B R212, R216.H1 ;  /* 0x000000d8ffd4723e */ /* 0x000fe200030006ff */
[----:B------:R-:W-:Y:S01]  /*91c0*/  BSSY.RECONVERGENT B0, `(.L_x_137) ;  /* 0x00002ab000007945 */ /* 0x000fe20003800200 */
[----:B------:R1:W-:Y:S01]  /*91d0*/  STL [R1+0x14], R29 ;  /* 0x0000141d01007387 */ /* 0x0003e20000100800 */
[----:B------:R-:W-:Y:S02]  /*91e0*/  F2FP.F16.E4M3.UNPACK_B R216, R217.H1 ;  /* 0x000000d9ffd8723e */ /* 0x000fe400030006ff */
[----:B------:R-:W-:Y:S02]  /*91f0*/  F2FP.F16.E4M3.UNPACK_B R217, R219 ;  /* 0x000000dbffd9723e */ /* 0x000fe400020006ff */
[----:B------:R-:W-:Y:S02]  /*9200*/  F2FP.F16.E4M3.UNPACK_B R219, R224 ;  /* 0x000000e0ffdb723e */ /* 0x000fe400020006ff */
[----:B------:R-:W-:Y:S02]  /*9210*/  F2FP.F16.E4M3.UNPACK_B R224, R225.H1 ;  /* 0x000000e1ffe0723e */ /* 0x000fe400030006ff */
[-C--:B------:R-:W-:Y:S02]  /*9220*/  F2FP.F16.E4M3.UNPACK_B R225, R227.reuse ;  /* 0x000000e3ffe1723e */ /* 0x080fe400020006ff */
[----:B------:R-:W-:Y:S01]  /*9230*/  F2FP.F16.E4M3.UNPACK_B R227, R227.H1 ;  /* 0x000000e3ffe3723e */ /* 0x000fe200030006ff */
[----:B-1----:R-:W4:Y:S04]  /*9240*/  LDL.LU R29, [R1+0xc0] ;  /* 0x0000c000011d7983 */ /* 0x002f280000300800 */
[----:B------:R1:W-:Y:S04]  /*9250*/  STL [R1+0x10], R30 ;  /* 0x0000101e01007387 */ /* 0x0003e80000100800 */
[----:B-1----:R-:W4:Y:S04]  /*9260*/  LDL.LU R30, [R1+0xbc] ;  /* 0x0000bc00011e7983 */ /* 0x002f280000300800 */
[----:B------:R1:W-:Y:S04]  /*9270*/  STL [R1+0xc], R31 ;  /* 0x00000c1f01007387 */ /* 0x0003e80000100800 */
[----:B-1----:R-:W4:Y:S04]  /*9280*/  LDL.LU R31, [R1+0xb8] ;  /* 0x0000b800011f7983 */ /* 0x002f280000300800 */
[----:B------:R1:W-:Y:S04]  /*9290*/  STL [R1+0x8], R32 ;  /* 0x0000082001007387 */ /* 0x0003e80000100800 */
[----:B-1----:R-:W4:Y:S04]  /*92a0*/  LDL.LU R32, [R1+0xb4] ;  /* 0x0000b40001207983 */ /* 0x002f280000300800 */
[----:B------:R1:W-:Y:S04]  /*92b0*/  STL.S16 [R1], R18 ;  /* 0x0000001201007387 */ /* 0x0003e80000100600 */
[----:B------:R1:W-:Y:S04]  /*92c0*/  STL [R1+0x4], R23 ;  /* 0x0000041701007387 */ /* 0x0003e80000100800 */
[----:B------:R-:W4:Y:S04]  /*92d0*/  LDL.LU R33, [R1+0xb0] ;  /* 0x0000b00001217983 */ /* 0x000f280000300800 */
[----:B------:R-:W4:Y:S01]  /*92e0*/  LDL.LU R34, [R1+0xac] ;  /* 0x0000ac0001227983 */ /* 0x000f220000300800 */
[----:B-1----:R-:W-:Y:S01]  /*92f0*/  FMUL R18, R152, UR37 ;  /* 0x0000002598127c20 */ /* 0x002fe20008400000 */
[----:B------:R-:W-:Y:S01]  /*9300*/  PRMT R152, R19, 0x7610, R152 ;  /* 0x0000761013987816 */ /* 0x000fe20000000098 */
[----:B------:R-:W-:Y:S01]  /*9310*/  FMUL R19, R153, UR37 ;  /* 0x0000002599137c20 */ /* 0x000fe20008400000 */
        /* <DEDUP_REMOVED lines=8> */
[----:B------:R-:W-:Y:S01]  /*93a0*/  FMUL R22, R156, UR37 ;  /* 0x000000259c167c20 */ /* 0x000fe20008400000 */
[----:B------:R-:W-:Y:S01]  /*93b0*/  PRMT R158, R153, 0x7610, R158 ;  /* 0x00007610999e7816 */ /* 0x000fe2000000009e */
[----:B------:R-:W-:Y:S01]  /*93c0*/  FMUL R156, R162, UR37 ;  /* 0x00000025a29c7c20 */ /* 0x000fe20008400000 */
        /* <DEDUP_REMOVED lines=14> */
[--C-:B------:R-:W-:Y:S01]  /*94b0*/  HADD2.F32 R163, -RZ, R246.reuse.H0_H0 ;  /* 0x200000f6ffa37230 */ /* 0x100fe20000004100 */
[----:B------:R-:W-:Y:S01]  /*94c0*/  PRMT R201, R162, 0x7610, R201 ;  /* 0x00007610a2c97816 */ /* 0x000fe200000000c9 */
[----:B------:R-:W-:Y:S01]  /*94d0*/  HADD2.F32 R162, -RZ, R246.H1_H1 ;  /* 0x300000f6ffa27230 */ /* 0x000fe20000004100 */
[----:B------:R-:W-:Y:S01]  /*94e0*/  PRMT R200, R165, 0x7610, R200 ;  /* 0x00007610a5c87816 */ /* 0x000fe200000000c8 */
[--C-:B------:R-:W-:Y:S02]  /*94f0*/  HADD2.F32 R165, -RZ, R245.reuse.H0_H0 ;  /* 0x200000f5ffa57230 */ /* 0x100fe40000004100 */
[----:B------:R-:W-:Y:S01]  /*9500*/  FMUL R161, R167, UR37 ;  /* 0x00000025a7a17c20 */ /* 0x000fe20008400000 */
[----:B------:R-:W-:Y:S01]  /*9510*/  HADD2.F32 R166, -RZ, R166.H0_H0 ;  /* 0x200000a6ffa67230 */ /* 0x000fe20000004100 */
[----:B------:R-:W-:Y:S01]  /*9520*/  PRMT R167, R164, 0x7610, R167 ;  /* 0x00007610a4a77816 */ /* 0x000fe200000000a7 */
[----:B------:R-:W-:Y:S02]  /*9530*/  HADD2.F32 R164, -RZ, R245.H1_H1 ;  /* 0x300000f5ffa47230 */ /* 0x000fe40000004100 */
[----:B------:R-:W-:Y:S01]  /*9540*/  FFMA R0, R163, UR45, R0 ;  /* 0x0000002da3007c23 */ /* 0x000fe20008000000 */
[----:B------:R-:W-:Y:S01]  /*9550*/  FFMA R3, R162, UR45, R3 ;  /* 0x0000002da2037c23 */ /* 0x000fe20008000003 */
[----:B------:R-:W-:Y:S01]  /*9560*/  PRMT R162, R35, 0x7610, R162 ;  /* 0x0000761023a27816 */ /* 0x000fe200000000a2 */
[----:B------:R-:W-:Y:S01]  /*9570*/  HADD2.F32 R167, -RZ, R167.H0_H0 ;  /* 0x200000a7ffa77230 */ /* 0x000fe20000004100 */
[----:B------:R-:W4:Y:S01]  /*9580*/  LDL.LU R35, [R1+0xa8] ;  /* 0x0000a80001237983 */ /* 0x000f220000300800 */
[----:B------:R-:W-:Y:S01]  /*9590*/  FFMA R4, R165, UR45, R4 ;  /* 0x0000002da5047c23 */ /* 0x000fe20008000004 */
[----:B------:R-:W-:Y:S01]  /*95a0*/  FFMA R5, R164, UR45, R5 ;  /* 0x0000002da4057c23 */ /* 0x000fe20008000005 */
[----:B------:R-:W-:Y:S02]  /*95b0*/  PRMT R164, R36, 0x7610, R164 ;  /* 0x0000761024a47816 */ /* 0x000fe400000000a4 */
[----:B------:R-:W4:Y:S01]  /*95c0*/  LDL.LU R36, [R1+0xa4] ;  /* 0x0000a40001247983 */ /* 0x000f220000300800 */
[----:B------:R-:W-:Y:S02]  /*95d0*/  PRMT R165, R37, 0x7610, R165 ;  /* 0x0000761025a57816 */ /* 0x000fe400000000a5 */
[----:B------:R-:W-:Y:S01]  /*95e0*/  HADD2.F32 R164, -RZ, R164.H0_H0 ;  /* 0x200000a4ffa47230 */ /* 0x000fe20000004100 */
[----:B------:R-:W4:Y:S01]  /*95f0*/  LDL.LU R37, [R1+0xa0] ;  /* 0x0000a00001257983 */ /* 0x000f220000300800 */
[----:B------:R-:W-:Y:S01]  /*9600*/  F2FP.F16.E4M3.UNPACK_B R245, R196 ;  /* 0x000000c4fff5723e */ /* 0x000fe200020006ff */
[----:B------:R-:W-:Y:S01]  /*9610*/  HADD2.F32 R165, -RZ, R165.H0_H0 ;  /* 0x200000a5ffa57230 */ /* 0x000fe20000004100 */
[----:B------:R-:W-:Y:S01]  /*9620*/  PRMT R196, R184, 0x7610, R196 ;  /* 0x00007610b8c47816 */ /* 0x000fe200000000c4 */
[----:B------:R-:W4:Y:S01]  /*9630*/  LDL.LU R38, [R1+0x9c] ;  /* 0x00009c0001267983 */ /* 0x000f220000300800 */
[----:B------:R-:W-:Y:S02]  /*9640*/  PRMT R163, R198, 0x7610, R163 ;  /* 0x00007610c6a37816 */ /* 0x000fe400000000a3 */
[----:B------:R-:W-:Y:S01]  /*9650*/  F2FP.F16.E4M3.UNPACK_B R246, R197 ;  /* 0x000000c5fff6723e */ /* 0x000fe200020006ff */
[----:B------:R-:W4:Y:S01]  /*9660*/  LDL.LU R39, [R1+0x98] ;  /* 0x0000980001277983 */ /* 0x000f220000300800 */
[----:B------:R-:W-:Y:S02]  /*9670*/  PRMT R197, R162, 0x7610, R197 ;  /* 0x00007610a2c57816 */ /* 0x000fe400000000c5 */
[----:B------:R-:W-:Y:S01]  /*9680*/  F2FP.SATFINITE.E4M3.F32.PACK_AB_MERGE_C R162, R5, R4, RZ ;  /* 0x0000000405a2723e */ /* 0x000fe200048070ff */
[----:B------:R-:W2:Y:S01]  /*9690*/  LDL.LU R184, [R1+0x94] ;  /* 0x0000940001b87983 */ /* 0x000ea20000300800 */
[----:B------:R-:W-:Y:S01]  /*96a0*/  FMUL R4, R104, UR37 ;  /* 0x0000002568047c20 */ /* 0x000fe20008400000 */
[----:B------:R-:W-:Y:S01]  /*96b0*/  FMUL R104, R108, UR37 ;  /* 0x000000256c687c20 */ /* 0x000fe20008400000 */
[----:B------:R-:W-:Y:S01]  /*96c0*/  FMUL R108, R112, UR37 ;  /* 0x00000025706c7c20 */ /* 0x000fe20008400000 */
[----:B------:R-:W3:Y:S01]  /*96d0*/  LDL.LU.S16 R198, [R1+0x46] ;  /* 0x0000460001c67983 */ /* 0x000ee20000300600 */
[----:B------:R-:W-:Y:S01]  /*96e0*/  FMUL R112, R116, UR37 ;  /* 0x0000002574707c20 */ /* 0x000fe20008400000 */
[----:B------:R-:W-:Y:S01]  /*96f0*/  PRMT R204, R197, 0x7610, R204 ;  /* 0x00007610c5cc7816 */ /* 0x000fe200000000cc */
[----:B------:R-:W-:Y:S01]  /*9700*/  FMUL R5, R105, UR37 ;  /* 0x0000002569057c20 */ /* 0x000fe20008400000 */
[----:B------:R-:W4:Y:S01]  /*9710*/  LDL R188, [R1+0x50] ;  /* 0x0000500001bc7983 */ /* 0x000f220000100800 */
[----:B------:R-:W-:Y:S01]  /*9720*/  PRMT R199, R196, 0x7610, R199 ;  /* 0x00007610c4c77816 */ /* 0x000fe200000000c7 */
[----:B------:R-:W-:Y:S01]  /*9730*/  FMUL R105, R109, UR37 ;  /* 0x000000256d697c20 */ /* 0x000fe20008400000 */
[----:B------:R-:W-:Y:S01]  /*9740*/  PRMT R205, R204, 0x7610, R205 ;  /* 0x00007610cccd7816 */ /* 0x000fe200000000cd */
[----:B------:R-:W4:Y:S01]  /*9750*/  LDL R189, [R1+0x54] ;  /* 0x0000540001bd7983 */ /* 0x000f220000100800 */
[----:B------:R-:W-:Y:S01]  /*9760*/  FMUL R109, R113, UR37 ;  /* 0x00000025716d7c20 */ /* 0x000fe20008400000 */
[----:B------:R-:W-:Y:S01]  /*9770*/  FMUL R113, R117, UR37 ;  /* 0x0000002575717c20 */ /* 0x000fe20008400000 */
[----:B------:R-:W-:Y:S01]  /*9780*/  HADD2.F32 R117, -RZ, R163.H0_H0 ;  /* 0x200000a3ff757230 */ /* 0x000fe20000004100 */
[----:B------:R-:W-:Y:S01]  /*9790*/  STL.64 [R1+0x78], R90 ;  /* 0x0000785a01007387 */ /* 0x000fe20000100a00 */
[----:B------:R-:W-:Y:S02]  /*97a0*/  HADD2.F32 R163, -RZ, R203.H0_H0 ;  /* 0x200000cbffa37230 */ /* 0x000fe40000004100 */
[----:B------:R-:W-:Y:S02]  /*97b0*/  HADD2.F32 R193, -RZ, R205.H0_H0 ;  /* 0x200000cdffc17230 */ /* 0x000fe40000004100 */
[----:B------:R-:W-:Y:S01]  /*97c0*/  FFMA R6, R117, UR45, R6 ;  /* 0x0000002d75067c23 */ /* 0x000fe20008000006 */
[----:B------:R-:W-:Y:S01]  /*97d0*/  HADD2.F32 R117, -RZ, R201.H0_H0 ;  /* 0x200000c9ff757230 */ /* 0x000fe20000004100 */
[----:B------:R-:W-:Y:S06]  /*97e0*/  STL.64 [R1+0x70], R88 ;  /* 0x0000705801007387 */ /* 0x000fec0000100a00 */
[----:B------:R-:W-:Y:S06]  /*97f0*/  STL.64 [R1+0x88], R94 ;  /* 0x0000885e01007387 */ /* 0x000fec0000100a00 */
[----:B------:R1:W-:Y:S02]  /*9800*/  STL.64 [R1+0x80], R92 ;  /* 0x0000805c01007387 */ /* 0x0003e40000100a00 */
[----:B-1----:R-:W-:Y:S01]  /*9810*/  F2FP.SATFINITE.E4M3.F32.PACK_AB_MERGE_C R92, R3, R0, R162 ;  /* 0x00000000035c723e */ /* 0x002fe200048070a2 */
[----:B------:R-:W-:Y:S02]  /*9820*/  HADD2.F32 R162, -RZ, R202.H0_H0 ;  /* 0x200000caffa27230 */ /* 0x000fe40000004100 */
[----:B---3--:R-:W-:Y:S01]  /*9830*/  HADD2.F32 R116, -RZ, R198.H0_H0 ;  /* 0x200000c6ff747230 */ /* 0x008fe20000004100 */
[----:B--2---:R-:W-:Y:S01]  /*9840*/  R2UR UR4, R184 ;  /* 0x00000000b80472ca */ /* 0x004fe200000e0000 */
[----:B------:R-:W-:Y:S01]  /*9850*/  HADD2.F32 R184, -RZ, R187.H1_H1 ;  /* 0x300000bbffb87230 */ /* 0x000fe20000004100 */
[----:B------:R-:W2:Y:S01]  /*9860*/  LDL.LU.S16 R198, [R1+0x42] ;  /* 0x0000420001c67983 */ /* 0x000ea20000300600 */
[----:B----4-:R-:W-:Y:S01]  /*9870*/  R2UR UR6, R188 ;  /* 0x00000000bc0672ca */ /* 0x010fe200000e0000 */
[----:B------:R-:W-:Y:S01]  /*9880*/  FFMA R7, R116, UR45, R7 ;  /* 0x0000002d74077c23 */ /* 0x000fe20008000007 */
[----:B------:R-:W-:Y:S01]  /*9890*/  HADD2.F32 R116, -RZ, R200.H0_H0 ;  /* 0x200000c8ff747230 */ /* 0x000fe20000004100 */
[----:B------:R-:W3:Y:S01]  /*98a0*/  LDL.S16 R197, [R1+0x38] ;  /* 0x0000380001c57983 */ /* 0x000ee20000100600 */
[----:B------:R-:W-:Y:S01]  /*98b0*/  FFMA R8, R163, UR45, R8 ;  /* 0x0000002da3087c23 */ /* 0x000fe20008000008 */
[--C-:B------:R-:W-:Y:S02]  /*98c0*/  HADD2.F32 R163, -RZ, R185.reuse.H0_H0 ;  /* 0x200000b9ffa37230 */ /* 0x100fe40000004100 */
[----:B------:R-:W-:Y:S01]  /*98d0*/  FFMA R9, R162, UR45, R9 ;  /* 0x0000002da2097c23 */ /* 0x000fe20008000009 */
[----:B------:R-:W-:Y:S01]  /*98e0*/  HADD2.F32 R162, -RZ, R185.H1_H1 ;  /* 0x300000b9ffa27230 */ /* 0x000fe20000004100 */
[----:B------:R-:W4:Y:S01]  /*98f0*/  LDL.LU.S16 R196, [R1+0x3a] ;  /* 0x00003a0001c47983 */ /* 0x000f220000300600 */
[----:B------:R-:W-:Y:S02]  /*9900*/  HADD2.F32 R185, -RZ, R187.H0_H0 ;  /* 0x200000bbffb97230 */ /* 0x000fe40000004100 */
[----:B------:R-:W-:Y:S01]  /*9910*/  FFMA R10, R165, UR45, R10 ;  /* 0x0000002da50a7c23 */ /* 0x000fe2000800000a */
[----:B------:R-:W-:Y:S01]  /*9920*/  HADD2.F32 R165, -RZ, R199.H0_H0 ;  /* 0x200000c7ffa57230 */ /* 0x000fe20000004100 */
[----:B------:R-:W4:Y:S01]  /*9930*/  LDL.S16 R203, [R1+0x30] ;  /* 0x0000300001cb7983 */ /* 0x000f220000100600 */
[--C-:B------:R-:W-:Y:S02]  /*9940*/  HADD2.F32 R187, -RZ, R186.reuse.H0_H0 ;  /* 0x200000baffbb7230 */ /* 0x100fe40000004100 */
[----:B------:R-:W-:Y:S01]  /*9950*/  FFMA R11, R164, UR45, R11 ;  /* 0x0000002da40b7c23 */ /* 0x000fe2000800000b */
[----:B------:R-:W-:Y:S01]  /*9960*/  HADD2.F32 R186, -RZ, R186.H1_H1 ;  /* 0x300000baffba7230 */ /* 0x000fe20000004100 */
[----:B------:R-:W4:Y:S01]  /*9970*/  LDL.LU.S16 R202, [R1+0x32] ;  /* 0x0000320001ca7983 */ /* 0x000f220000300600 */
[----:B------:R-:W-:Y:S01]  /*9980*/  F2FP.SATFINITE.E4M3.F32.PACK_AB_MERGE_C R8, R9, R8, RZ ;  /* 0x000000080908723e */ /* 0x000fe200048070ff */
[----:B------:R-:W-:Y:S01]  /*9990*/  FFMA R12, R117, UR45, R12 ;  /* 0x0000002d750c7c23 */ /* 0x000fe2000800000c */
[----:B------:R-:W-:Y:S01]  /*99a0*/  FFMA R13, R166, UR45, R13 ;  /* 0x0000002da60d7c23 */ /* 0x000fe2000800000d */
[----:B------:R-:W4:Y:S01]  /*99b0*/  LDL.S16 R201, [R1+0x28] ;  /* 0x0000280001c97983 */ /* 0x000f220000100600 */
[----:B------:R-:W-:Y:S01]  /*99c0*/  FFMA R14, R167, UR45, R14 ;  /* 0x0000002da70e7c23 */ /* 0x000fe2000800000e */
[----:B------:R-:W-:Y:S02]  /*99d0*/  HADD2.F32 R167, -RZ, R207.H0_H0 ;  /* 0x200000cfffa77230 */ /* 0x000fe40000004100 */
[----:B------:R-:W-:Y:S01]  /*99e0*/  FFMA R15, R116, UR45, R15 ;  /* 0x0000002d740f7c23 */ /* 0x000fe2000800000f */
[----:B------:R-:W4:Y:S01]  /*99f0*/  LDL.LU.S16 R200, [R1+0x2a] ;  /* 0x00002a0001c87983 */ /* 0x000f220000300600 */
[----:B------:R-:W-:Y:S01]  /*9a00*/  F2FP.SATFINITE.E4M3.F32.PACK_AB_MERGE_C R12, R13, R12, RZ ;  /* 0x0000000c0d0c723e */ /* 0x000fe200048070ff */
[----:B------:R-:W-:Y:S01]  /*9a10*/  FFMA R16, R163, UR45, R16 ;  /* 0x0000002da3107c23 */ /* 0x000fe20008000010 */
[----:B------:R-:W-:Y:S01]  /*9a20*/  FFMA R17, R162, UR45, R17 ;  /* 0x0000002da2117c23 */ /* 0x000fe20008000011 */
[----:B------:R-:W4:Y:S01]  /*9a30*/  LDL.LU.S16 R206, [R1+0x22] ;  /* 0x0000220001ce7983 */ /* 0x000f220000300600 */
[----:B------:R-:W-:Y:S01]  /*9a40*/  FFMA R18, R185, UR45, R18 ;  /* 0x0000002db9127c23 */ /* 0x000fe20008000012 */
[----:B------:R-:W-:Y:S01]  /*9a50*/  FFMA R19, R184, UR45, R19 ;  /* 0x0000002db8137c23 */ /* 0x000fe20008000013 */
[----:B------:R-:W-:Y:S01]  /*9a60*/  R2UR UR5, R189 ;  /* 0x00000000bd0572ca */ /* 0x000fe200000e0000 */
[----:B------:R-:W4:Y:S01]  /*9a70*/  LDL.LU.S16 R204, [R1+0x1a] ;  /* 0x00001a0001cc7983 */ /* 0x000f220000300600 */
[----:B------:R-:W-:Y:S01]  /*9a80*/  F2FP.SATFINITE.E4M3.F32.PACK_AB_MERGE_C R16, R17, R16, RZ ;  /* 0x000000101110723e */ /* 0x000fe200048070ff */
[----:B------:R-:W-:Y:S01]  /*9a90*/  FFMA R20, R187, UR45, R20 ;  /* 0x0000002dbb147c23 */ /* 0x000fe20008000014 */
[----:B------:R-:W-:Y:S01]  /*9aa0*/  FFMA R21, R186, UR45, R21 ;  /* 0x0000002dba157c23 */ /* 0x000fe20008000015 */
[----:B------:R-:W4:Y:S01]  /*9ab0*/  LDL.S16 R93, [R1+0x3c] ;  /* 0x00003c00015d7983 */ /* 0x000f220000100600 */
[----:B------:R-:W-:Y:S01]  /*9ac0*/  FFMA R22, R165, UR45, R22 ;  /* 0x0000002da5167c23 */ /* 0x000fe20008000016 */
[----:B------:R-:W-:Y:S01]  /*9ad0*/  FMUL R24, R24, UR37 ;  /* 0x0000002518187c20 */ /* 0x000fe20008400000 */
[----:B------:R-:W-:Y:S01]  /*9ae0*/  FMUL R25, R25, UR37 ;  /* 0x0000002519197c20 */ /* 0x000fe20008400000 */
[----:B------:R-:W4:Y:S01]  /*9af0*/  LDL.LU.S16 R194, [R1+0x3e] ;  /* 0x00003e0001c27983 */ /* 0x000f220000300600 */
[----:B------:R-:W-:Y:S01]  /*9b00*/  F2FP.SATFINITE.E4M3.F32.PACK_AB_MERGE_C R20, R21, R20, RZ ;  /* 0x000000141514723e */ /* 0x000fe200048070ff */
[----:B------:R-:W-:Y:S02]  /*9b10*/  HADD2.F32 R21, -RZ, R168.H0_H0 ;  /* 0x200000a8ff157230 */ /* 0x000fe40000004100 */
[----:B------:R-:W-:Y:S01]  /*9b20*/  FMUL R28, R28, UR37 ;  /* 0x000000251c1c7c20 */ /* 0x000fe20008400000 */
[----:B------:R-:W4:Y:S01]  /*9b30*/  LDL.S16 R195, [R1+0x34] ;  /* 0x0000340001c37983 */ /* 0x000f220000100600 */
[----:B------:R-:W-:Y:S01]  /*9b40*/  UIADD3 UR5, UPT, UPT, UR5, 0x1f0, URZ ;  /* 0x000001f005057890 */ /* 0x000fe2000fffe0ff */
[----:B------:R-:W-:Y:S01]  /*9b50*/  FMUL R29, R29, UR37 ;  /* 0x000000251d1d7c20 */ /* 0x000fe20008400000 */
[----:B------:R-:W-:Y:S01]  /*9b60*/  FMUL R32, R32, UR37 ;  /* 0x0000002520207c20 */ /* 0x000fe20008400000 */
[----:B------:R-:W4:Y:S01]  /*9b70*/  LDL.LU.S16 R94, [R1+0x36] ;  /* 0x00003600015e7983 */ /* 0x000f220000300600 */
[----:B------:R-:W-:Y:S01]  /*9b80*/  ULOP3.LUT UR5, UR5, 0xfefffff8, URZ, 0xc0, !UPT ;  /* 0xfefffff805057892 */ /* 0x000fe2000f8ec0ff */
[----:B------:R-:W-:Y:S01]  /*9b90*/  FMUL R33, R33, UR37 ;  /* 0x0000002521217c20 */ /* 0x000fe20008400000 */
[----:B------:R-:W-:Y:S01]  /*9ba0*/  FMUL R36, R36, UR37 ;  /* 0x0000002524247c20 */ /* 0x000fe20008400000 */
[----:B------:R-:W4:Y:S01]  /*9bb0*/  LDL.S16 R95, [R1+0x2c] ;  /* 0x00002c00015f7983 */ /* 0x000f220000100600 */
        /* <DEDUP_REMOVED lines=9> */
[----:B--2---:R-:W-:Y:S02]  /*9c50*/  HADD2.F32 R188, -RZ, R198.H0_H0 ;  /* 0x200000c6ffbc7230 */ /* 0x004fe40000004100 */
[----:B---3--:R-:W-:Y:S03]  /*9c60*/  HADD2.F32 R189, -RZ, R197.H0_H0 ;  /* 0x200000c5ffbd7230 */ /* 0x008fe60000004100 */
[----:B------:R-:W-:Y:S01]  /*9c70*/  FFMA R23, R188, UR45, R23 ;  /* 0x0000002dbc177c23 */ /* 0x000fe20008000017 */
[----:B----4-:R-:W-:Y:S02]  /*9c80*/  HADD2.F32 R164, -RZ, R196.H0_H0 ;  /* 0x200000c4ffa47230 */ /* 0x010fe40000004100 */
[----:B------:R-:W-:Y:S01]  /*9c90*/  FFMA R152, R189, UR45, R152 ;  /* 0x0000002dbd987c23 */ /* 0x000fe20008000098 */
[----:B------:R-:W2:Y:S01]  /*9ca0*/  LDL.LU.S16 R196, [R1+0x2e] ;  /* 0x00002e0001c47983 */ /* 0x000ea20000300600 */
[----:B------:R-:W-:Y:S02]  /*9cb0*/  HADD2.F32 R117, -RZ, R203.H0_H0 ;  /* 0x200000cbff757230 */ /* 0x000fe40000004100 */
[----:B------:R-:W-:Y:S01]  /*9cc0*/  FFMA R153, R164, UR45, R153 ;  /* 0x0000002da4997c23 */ /* 0x000fe20008000099 */
[----:B------:R-:W3:Y:S01]  /*9cd0*/  LDL.S16 R197, [R1+0x24] ;  /* 0x0000240001c57983 */ /* 0x000ee20000100600 */
[----:B------:R-:W-:Y:S02]  /*9ce0*/  HADD2.F32 R190, -RZ, R202.H0_H0 ;  /* 0x200000caffbe7230 */ /* 0x000fe40000004100 */
[----:B------:R-:W-:Y:S01]  /*9cf0*/  FFMA R154, R117, UR45, R154 ;  /* 0x0000002d759a7c23 */ /* 0x000fe2000800009a */
[----:B------:R-:W4:Y:S01]  /*9d00*/  LDL.LU.S16 R88, [R1+0x26] ;  /* 0x0000260001587983 */ /* 0x000f220000300600 */
[----:B------:R-:W-:Y:S01]  /*9d10*/  F2FP.SATFINITE.E4M3.F32.PACK_AB_MERGE_C R152, R153, R152, RZ ;  /* 0x000000989998723e */ /* 0x000fe200048070ff */
[----:B------:R-:W-:Y:S02]  /*9d20*/  HADD2.F32 R191, -RZ, R201.H0_H0 ;  /* 0x200000c9ffbf7230 */ /* 0x000fe40000004100 */
[----:B------:R-:W-:Y:S01]  /*9d30*/  FFMA R155, R190, UR45, R155 ;  /* 0x0000002dbe9b7c23 */ /* 0x000fe2000800009b */
[----:B------:R-:W-:Y:S01]  /*9d40*/  HADD2.F32 R190, -RZ, R214.H1_H1 ;  /* 0x300000d6ffbe7230 */ /* 0x000fe20000004100 */
[----:B------:R-:W4:Y:S01]  /*9d50*/  LDL.S16 R89, [R1+0x1c] ;  /* 0x00001c0001597983 */ /* 0x000f220000100600 */
[----:B------:R-:W-:Y:S02]  /*9d60*/  HADD2.F32 R166, -RZ, R200.H0_H0 ;  /* 0x200000c8ffa67230 */ /* 0x000fe40000004100 */
[----:B------:R-:W-:Y:S01]  /*9d70*/  FFMA R156, R191, UR45, R156 ;  /* 0x0000002dbf9c7c23 */ /* 0x000fe2000800009c */
[----:B------:R-:W-:Y:S01]  /*9d80*/  HADD2.F32 R191, -RZ, R211.H0_H0 ;  /* 0x200000d3ffbf7230 */ /* 0x000fe20000004100 */
[----:B------:R-:W4:Y:S01]  /*9d90*/  LDL.LU.S16 R198, [R1+0x1e] ;  /* 0x00001e0001c67983 */ /* 0x000f220000300600 */
[----:B------:R-:W-:Y:S02]  /*9da0*/  HADD2.F32 R192, -RZ, R206.H0_H0 ;  /* 0x200000ceffc07230 */ /* 0x000fe40000004100 */
[----:B------:R-:W-:Y:S01]  /*9db0*/  FFMA R157, R166, UR45, R157 ;  /* 0x0000002da69d7c23 */ /* 0x000fe2000800009d */
[----:B------:R-:W-:Y:S01]  /*9dc0*/  HADD2.F32 R166, -RZ, R209.H1_H1 ;  /* 0x300000d1ffa67230 */ /* 0x000fe20000004100 */
[----:B------:R-:W4:Y:S01]  /*9dd0*/  LDL.S16 R199, [R1+0x14] ;  /* 0x0000140001c77983 */ /* 0x000f220000100600 */
[----:B------:R-:W-:Y:S02]  /*9de0*/  HADD2.F32 R116, -RZ, R204.H0_H0 ;  /* 0x200000ccff747230 */ /* 0x000fe40000004100 */
[----:B------:R-:W-:Y:S01]  /*9df0*/  FFMA R158, R167, UR45, R158 ;  /* 0x0000002da79e7c23 */ /* 0x000fe2000800009e */
[--C-:B------:R-:W-:Y:S01]  /*9e00*/  HADD2.F32 R167, -RZ, R208.reuse.H0_H0 ;  /* 0x200000d0ffa77230 */ /* 0x100fe20000004100 */
[----:B------:R-:W4:Y:S01]  /*9e10*/  LDL.LU.S16 R90, [R1+0x16] ;  /* 0x00001600015a7983 */ /* 0x000f220000300600 */
[----:B------:R-:W-:Y:S02]  /*9e20*/  HADD2.F32 R163, -RZ, R93.H0_H0 ;  /* 0x2000005dffa37230 */ /* 0x000fe40000004100 */
[----:B------:R-:W-:Y:S01]  /*9e30*/  FFMA R159, R192, UR45, R159 ;  /* 0x0000002dc09f7c23 */ /* 0x000fe2000800009f */
[----:B------:R-:W-:Y:S01]  /*9e40*/  HADD2.F32 R208, -RZ, R208.H1_H1 ;  /* 0x300000d0ffd07230 */ /* 0x000fe20000004100 */
[----:B------:R-:W4:Y:S01]  /*9e50*/  LDL.S16 R91, [R1+0x10] ;  /* 0x00001000015b7983 */ /* 0x000f220000100600 */
[----:B------:R-:W-:Y:S02]  /*9e60*/  HADD2.F32 R194, -RZ, R194.H0_H0 ;  /* 0x200000c2ffc27230 */ /* 0x000fe40000004100 */
[----:B------:R-:W-:Y:S01]  /*9e70*/  FFMA R160, R193, UR45, R160 ;  /* 0x0000002dc1a07c23 */ /* 0x000fe200080000a0 */
[----:B------:R-:W-:Y:S01]  /*9e80*/  HADD2.F32 R192, -RZ, R210.H1_H1 ;  /* 0x300000d2ffc07230 */ /* 0x000fe20000004100 */
[----:B------:R-:W4:Y:S01]  /*9e90*/  LDL.LU.S16 R200, [R1+0x12] ;  /* 0x0000120001c87983 */ /* 0x000f220000300600 */
[----:B------:R-:W-:Y:S02]  /*9ea0*/  HADD2.F32 R195, -RZ, R195.H0_H0 ;  /* 0x200000c3ffc37230 */ /* 0x000fe40000004100 */
[----:B------:R-:W-:Y:S01]  /*9eb0*/  FFMA R161, R116, UR45, R161 ;  /* 0x0000002d74a17c23 */ /* 0x000fe200080000a1 */
[----:B------:R-:W-:Y:S01]  /*9ec0*/  HADD2.F32 R193, -RZ, R235.H0_H0 ;  /* 0x200000ebffc17230 */ /* 0x000fe20000004100 */
[----:B------:R-:W4:Y:S01]  /*9ed0*/  LDL.S16 R201, [R1+0xc] ;  /* 0x00000c0001c97983 */ /* 0x000f220000100600 */
[----:B------:R-:W-:Y:S01]  /*9ee0*/  HADD2.F32 R162, -RZ, R94.H0_H0 ;  /* 0x2000005effa27230 */ /* 0x000fe20000004100 */
[----:B------:R-:W-:Y:S01]  /*9ef0*/  F2FP.SATFINITE.E4M3.F32.PACK_AB_MERGE_C R93, R7, R6, R8 ;  /* 0x00000006075d723e */ /* 0x000fe20004807008 */
[----:B------:R-:W-:Y:S01]  /*9f00*/  HADD2.F32 R153, -RZ, R179.H0_H0 ;  /* 0x200000b3ff997230 */ /* 0x000fe20000004100 */
[----:B------:R-:W4:Y:S01]  /*9f10*/  LDL.LU.S16 R203, [R1+0xe] ;  /* 0x00000e0001cb7983 */ /* 0x000f220000300600 */
[----:B------:R-:W-:Y:S01]  /*9f20*/  HADD2.F32 R185, -RZ, R95.H0_H0 ;  /* 0x2000005fffb97230 */ /* 0x000fe20000004100 */
[----:B------:R-:W-:Y:S01]  /*9f30*/  F2FP.SATFINITE.E4M3.F32.PACK_AB_MERGE_C R160, R161, R160, RZ ;  /* 0x000000a0a1a0723e */ /* 0x000fe200048070ff */
[----:B------:R-:W-:Y:S01]  /*9f40*/  FFMA R136, R163, UR45, R136 ;  /* 0x0000002da3887c23 */ /* 0x000fe20008000088 */
[----:B------:R-:W-:Y:S01]  /*9f50*/  HADD2.F32 R163, -RZ, R213.H0_H0 ;  /* 0x200000d5ffa37230 */ /* 0x000fe20000004100 */
[----:B------:R-:W4:Y:S01]  /*9f60*/  LDL.S16 R202, [R1+0x8] ;  /* 0x0000080001ca7983 */ /* 0x000f220000100600 */
[----:B------:R-:W-:Y:S01]  /*9f70*/  F2FP.SATFINITE.E4M3.F32.PACK_AB_MERGE_C R94, R11, R10, R12 ;  /* 0x0000000a0b5e723e */ /* 0x000fe2000480700c */
[----:B------:R-:W-:Y:S01]  /*9f80*/  FFMA R137, R194, UR45, R137 ;  /* 0x0000002dc2897c23 */ /* 0x000fe20008000089 */
[----:B------:R-:W-:Y:S01]  /*9f90*/  HADD2.F32 R194, -RZ, R216.H1_H1 ;  /* 0x300000d8ffc27230 */ /* 0x000fe20000004100 */
[----:B------:R-:W4:Y:S01]  /*9fa0*/  LDL.LU.S16 R207, [R1+0xa] ;  /* 0x00000a0001cf7983 */ /* 0x000f220000300600 */
[----:B------:R-:W-:Y:S01]  /*9fb0*/  F2FP.SATFINITE.E4M3.F32.PACK_AB_MERGE_C R95, R15, R14, R16 ;  /* 0x0000000e0f5f723e */ /* 0x000fe20004807010 */
[----:B------:R-:W-:Y:S01]  /*9fc0*/  FFMA R138, R195, UR45, R138 ;  /* 0x0000002dc38a7c23 */ /* 0x000fe2000800008a */
[----:B------:R-:W-:Y:S01]  /*9fd0*/  HADD2.F32 R195, -RZ, R215.H0_H0 ;  /* 0x200000d7ffc37230 */ /* 0x000fe20000004100 */
[----:B------:R-:W4:Y:S01]  /*9fe0*/  LDL.S16 R206, [R1+0x4] ;  /* 0x0000040001ce7983 */ /* 0x000f220000100600 */
[----:B------:R-:W-:Y:S01]  /*9ff0*/  F2FP.SATFINITE.E4M3.F32.PACK_AB_MERGE_C R156, R157, R156, RZ ;  /* 0x0000009c9d9c723e */ /* 0x000fe200048070ff */
[----:B------:R-:W-:Y:S01]  /*a000*/  FFMA R139, R162, UR45, R139 ;  /* 0x0000002da28b7c23 */ /* 0x000fe2000800008b */
[----:B------:R-:W-:Y:S01]  /*a010*/  HADD2.F32 R162, -RZ, R218.H1_H1 ;  /* 0x300000daffa27230 */ /* 0x000fe20000004100 */
[----:B------:R-:W4:Y:S01]  /*a020*/  LDL.LU.S16 R205, [R1+0x6] ;  /* 0x0000060001cd7983 */ /* 0x000f220000300600 */
[----:B------:R-:W-:Y:S01]  /*a030*/  FFMA R140, R185, UR45, R140 ;  /* 0x0000002db98c7c23 */ /* 0x000fe2000800008c */
[----:B------:R-:W-:Y:S02]  /*a040*/  HADD2.F32 R185, -RZ, R217.H0_H0 ;  /* 0x200000d9ffb97230 */ /* 0x000fe40000004100 */
[----:B------:R-:W4:Y:S01]  /*a050*/  LDL.LU.S16 R204, [R1] ;  /* 0x0000000001cc7983 */ /* 0x000f220000300600 */
[----:B------:R-:W1:Y:S02]  /*a060*/  S2R R161, SR_TID.X ;  /* 0x0000000000a17919 */ /* 0x000e640000002100 */
[----:B-1----:R-:W-:Y:S01]  /*a070*/  LOP3.LUT P0, RZ, R161, 0x60, RZ, 0xc0, !PT ;  /* 0x00000060a1ff7812 */ /* 0x002fe2000780c0ff */
[----:B--2---:R-:W-:Y:S02]  /*a080*/  HADD2.F32 R196, -RZ, R196.H0_H0 ;  /* 0x200000c4ffc47230 */ /* 0x004fe40000004100 */
[----:B---3--:R-:W-:Y:S03]  /*a090*/  HADD2.F32 R197, -RZ, R197.H0_H0 ;  /* 0x200000c5ffc57230 */ /* 0x008fe60000004100 */
[----:B------:R-:W-:Y:S01]  /*a0a0*/  FFMA R141, R196, UR45, R141 ;  /* 0x0000002dc48d7c23 */ /* 0x000fe2000800008d */
[----:B------:R-:W-:Y:S02]  /*a0b0*/  HADD2.F32 R196, -RZ, R220.H1_H1 ;  /* 0x300000dcffc47230 */ /* 0x000fe40000004100 */
[----:B----4-:R-:W-:Y:S01]  /*a0c0*/  HADD2.F32 R184, -RZ, R88.H0_H0 ;  /* 0x20000058ffb87230 */ /* 0x010fe20000004100 */
[----:B------:R-:W-:Y:S01]  /*a0d0*/  F2FP.SATFINITE.E4M3.F32.PACK_AB_MERGE_C R88, R19, R18, R20 ;  /* 0x000000121358723e */ /* 0x000fe20004807014 */
[----:B------:R-:W-:Y:S02]  /*a0e0*/  HADD2.F32 R20, -RZ, R168.H1_H1 ;  /* 0x300000a8ff147230 */ /* 0x000fe40000004100 */
[----:B------:R-:W-:Y:S01]  /*a0f0*/  FFMA R142, R197, UR45, R142 ;  /* 0x0000002dc58e7c23 */ /* 0x000fe2000800008e */
[----:B------:R-:W-:Y:S02]  /*a100*/  HADD2.F32 R197, -RZ, R219.H0_H0 ;  /* 0x200000dbffc57230 */ /* 0x000fe40000004100 */
[----:B------:R-:W-:Y:S01]  /*a110*/  FFMA R143, R184, UR45, R143 ;  /* 0x0000002db88f7c23 */ /* 0x000fe2000800008f */
[----:B------:R-:W-:Y:S01]  /*a120*/  HADD2.F32 R187, -RZ, R89.H0_H0 ;  /* 0x20000059ffbb7230 */ /* 0x000fe20000004100 */
[----:B------:R-:W-:Y:S01]  /*a130*/  F2FP.SATFINITE.E4M3.F32.PACK_AB_MERGE_C R89, R23, R22, R152 ;  /* 0x000000161759723e */ /* 0x000fe20004807098 */
[----:B------:R-:W-:Y:S02]  /*a140*/  HADD2.F32 R184, -RZ, R222.H1_H1 ;  /* 0x300000deffb87230 */ /* 0x000fe40000004100 */
[----:B------:R-:W-:Y:S02]  /*a150*/  HADD2.F32 R198, -RZ, R198.H0_H0 ;  /* 0x200000c6ffc67230 */ /* 0x000fe40000004100 */
[----:B------:R-:W-:Y:S01]  /*a160*/  FFMA R144, R187, UR45, R144 ;  /* 0x0000002dbb907c23 */ /* 0x000fe20008000090 */
[----:B------:R-:W-:Y:S01]  /*a170*/  HADD2.F32 R187, -RZ, R221.H0_H0 ;  /* 0x200000ddffbb7230 */ /* 0x000fe20000004100 */
[----:B------:R-:W-:Y:S01]  /*a180*/  F2FP.SATFINITE.E4M3.F32.PACK_AB_MERGE_C R157, R143, R142, RZ ;  /* 0x0000008e8f9d723e */ /* 0x000fe200048070ff */
[----:B------:R-:W-:Y:S02]  /*a190*/  HADD2.F32 R199, -RZ, R199.H0_H0 ;  /* 0x200000c7ffc77230 */ /* 0x000fe40000004100 */
[----:B------:R-:W-:Y:S01]  /*a1a0*/  FFMA R145, R198, UR45, R145 ;  /* 0x0000002dc6917c23 */ /* 0x000fe20008000091 */
[----:B------:R-:W-:Y:S01]  /*a1b0*/  HADD2.F32 R198, -RZ, R224.H1_H1 ;  /* 0x300000e0ffc67230 */ /* 0x000fe20000004100 */
[----:B------:R-:W-:Y:S01]  /*a1c0*/  F2FP.SATFINITE.E4M3.F32.PACK_AB_MERGE_C R157, R141, R140, R157 ;  /* 0x0000008c8d9d723e */ /* 0x000fe2000480709d */
[----:B------:R-:W-:Y:S01]  /*a1d0*/  HADD2.F32 R186, -RZ, R90.H0_H0 ;  /* 0x2000005affba7230 */ /* 0x000fe20000004100 */
[----:B------:R-:W-:Y:S01]  /*a1e0*/  F2FP.SATFINITE.E4M3.F32.PACK_AB_MERGE_C R90, R155, R154, R156 ;  /* 0x0000009a9b5a723e */ /* 0x000fe2000480709c */
[----:B------:R-:W-:Y:S01]  /*a1f0*/  HADD2.F32 R23, -RZ, R183.H0_H0 ;  /* 0x200000b7ff177230 */ /* 0x000fe20000004100 */
[----:B------:R-:W-:Y:S01]  /*a200*/  F2FP.SATFINITE.E4M3.F32.PACK_AB_MERGE_C R156, R139, R138, RZ ;  /* 0x0000008a8b9c723e */ /* 0x000fe200048070ff */
[----:B------:R-:W-:Y:S01]  /*a210*/  HADD2.F32 R165, -RZ, R91.H0_H0 ;  /* 0x2000005bffa57230 */ /* 0x000fe20000004100 */
[----:B------:R-:W-:Y:S01]  /*a220*/  F2FP.SATFINITE.E4M3.F32.PACK_AB_MERGE_C R91, R159, R158, R160 ;  /* 0x0000009e9f5b723e */ /* 0x000fe200048070a0 */
[----:B------:R-:W-:Y:S01]  /*a230*/  HADD2.F32 R22, -RZ, R183.H1_H1 ;  /* 0x300000b7ff167230 */ /* 0x000fe20000004100 */
[----:B------:R-:W-:Y:S01]  /*a240*/  F2FP.SATFINITE.E4M3.F32.PACK_AB_MERGE_C R156, R137, R136, R156 ;  /* 0x00000088899c723e */ /* 0x000fe2000480709c */
[----:B------:R-:W-:Y:S02]  /*a250*/  HADD2.F32 R200, -RZ, R200.H0_H0 ;  /* 0x200000c8ffc87230 */ /* 0x000fe40000004100 */
[----:B------:R-:W-:Y:S01]  /*a260*/  FFMA R146, R199, UR45, R146 ;  /* 0x0000002dc7927c23 */ /* 0x000fe20008000092 */
[----:B------:R-:W-:Y:S02]  /*a270*/  HADD2.F32 R199, -RZ, R223.H0_H0 ;  /* 0x200000dfffc77230 */ /* 0x000fe40000004100 */
[----:B------:R-:W-:Y:S01]  /*a280*/  FFMA R147, R186, UR45, R147 ;  /* 0x0000002dba937c23 */ /* 0x000fe20008000093 */
[----:B------:R-:W-:Y:S02]  /*a290*/  HADD2.F32 R201, -RZ, R201.H0_H0 ;  /* 0x200000c9ffc97230 */ /* 0x000fe40000004100 */
[----:B------:R-:W-:Y:S01]  /*a2a0*/  FFMA R148, R165, UR45, R148 ;  /* 0x0000002da5947c23 */ /* 0x000fe20008000094 */
[----:B------:R-:W-:Y:S02]  /*a2b0*/  HADD2.F32 R186, -RZ, R226.H1_H1 ;  /* 0x300000e2ffba7230 */ /* 0x000fe40000004100 */
[----:B------:R-:W-:Y:S01]  /*a2c0*/  FFMA R149, R200, UR45, R149 ;  /* 0x0000002dc8957c23 */ /* 0x000fe20008000095 */
[----:B------:R-:W-:Y:S01]  /*a2d0*/  HADD2.F32 R188, -RZ, R203.H0_H0 ;  /* 0x200000cbffbc7230 */ /* 0x000fe20000004100 */
[----:B------:R-:W-:Y:S01]  /*a2e0*/  F2FP.SATFINITE.E4M3.F32.PACK_AB_MERGE_C R147, R147, R146, RZ ;  /* 0x000000929393723e */ /* 0x000fe200048070ff */
[----:B------:R-:W-:Y:S01]  /*a2f0*/  HADD2.F32 R165, -RZ, R225.H0_H0 ;  /* 0x200000e1ffa57230 */ /* 0x000fe20000004100 */
[----:B------:R-:W-:Y:S01]  /*a300*/  SHF.L.U32 R146, R161, 0x4, RZ ;  /* 0x00000004a1927819 */ /* 0x000fe200000006ff */
[----:B------:R-:W-:Y:S01]  /*a310*/  HADD2.F32 R189, -RZ, R202.H0_H0 ;  /* 0x200000caffbd7230 */ /* 0x000fe20000004100 */
[----:B------:R-:W-:Y:S01]  /*a320*/  F2FP.SATFINITE.E4M3.F32.PACK_AB_MERGE_C R158, R145, R144, R147 ;  /* 0x00000090919e723e */ /* 0x000fe20004807093 */
[----:B------:R-:W-:Y:S01]  /*a330*/  HADD2.F32 R200, -RZ, R227.H1_H1 ;  /* 0x300000e3ffc87230 */ /* 0x000fe20000004100 */
[----:B------:R-:W-:Y:S01]  /*a340*/  LOP3.LUT R146, R146, 0x7f0, RZ, 0xc0, !PT ;  /* 0x000007f092927812 */ /* 0x000fe200078ec0ff */
        /* <DEDUP_REMOVED lines=10> */
[----:B------:R-:W-:Y:S02]  /*a3f0*/  HADD2.F32 R205, -RZ, R214.H0_H0 ;  /* 0x200000d6ffcd7230 */ /* 0x000fe40000004100 */
[----:B------:R-:W-:Y:S01]  /*a400*/  FFMA R122, R203, UR45, R122 ;  /* 0x0000002dcb7a7c23 */ /* 0x000fe2000800007a */
[----:B------:R-:W-:Y:S01]  /*a410*/  HADD2.F32 R117, -RZ, R204.H0_H0 ;  /* 0x200000ccff757230 */ /* 0x000fe20000004100 */
[----:B------:R-:W-:Y:S01]  /*a420*/  F2FP.SATFINITE.E4M3.F32.PACK_AB_MERGE_C R159, R149, R148, R150 ;  /* 0x00000094959f723e */ /* 0x000fe20004807096 */
[----:B------:R-:W-:Y:S02]  /*a430*/  HADD2.F32 R204, -RZ, R2.H0_H0 ;  /* 0x20000002ffcc7230 */ /* 0x000fe40000004100 */
[----:B------:R-:W-:Y:S01]  /*a440*/  FFMA R123, R164, UR45, R123 ;  /* 0x0000002da47b7c23 */ /* 0x000fe2000800007b */
[----:B------:R-:W-:Y:S02]  /*a450*/  HADD2.F32 R209, -RZ, R210.H0_H0 ;  /* 0x200000d2ffd17230 */ /* 0x000fe40000004100 */
[----:B------:R-:W-:Y:S01]  /*a460*/  FFMA R124, R117, UR45, R124 ;  /* 0x0000002d757c7c23 */ /* 0x000fe2000800007c */
[----:B------:R-:W-:Y:S02]  /*a470*/  HADD2.F32 R210, -RZ, R235.H1_H1 ;  /* 0x300000ebffd27230 */ /* 0x000fe40000004100 */
[----:B------:R-:W-:Y:S01]  /*a480*/  FFMA R125, R204, UR45, R125 ;  /* 0x0000002dcc7d7c23 */ /* 0x000fe2000800007d */
[--C-:B------:R-:W-:Y:S02]  /*a490*/  HADD2.F32 R211, -RZ, R212.reuse.H0_H0 ;  /* 0x200000d4ffd37230 */ /* 0x100fe40000004100 */
[----:B------:R-:W-:Y:S01]  /*a4a0*/  FFMA R126, R205, UR45, R126 ;  /* 0x0000002dcd7e7c23 */ /* 0x000fe2000800007e */
[----:B------:R-:W-:Y:S02]  /*a4b0*/  HADD2.F32 R212, -RZ, R212.H1_H1 ;  /* 0x300000d4ffd47230 */ /* 0x000fe40000004100 */
[----:B------:R-:W-:Y:S01]  /*a4c0*/  FFMA R127, R190, UR45, R127 ;  /* 0x0000002dbe7f7c23 */ /* 0x000fe2000800007f */
[----:B------:R-:W-:Y:S02]  /*a4d0*/  HADD2.F32 R214, -RZ, R213.H1_H1 ;  /* 0x300000d5ffd67230 */ /* 0x000fe40000004100 */
[----:B------:R-:W-:Y:S01]  /*a4e0*/  FFMA R128, R191, UR45, R128 ;  /* 0x0000002dbf807c23 */ /* 0x000fe20008000080 */
[----:B------:R-:W-:Y:S02]  /*a4f0*/  HADD2.F32 R213, -RZ, R216.H0_H0 ;  /* 0x200000d8ffd57230 */ /* 0x000fe40000004100 */
        /* <DEDUP_REMOVED lines=17> */
[----:B------:R-:W-:Y:S01]  /*a610*/  HADD2.F32 R224, -RZ, R223.H1_H1 ;  /* 0x300000dfffe07230 */ /* 0x000fe20000004100 */
[----:B------:R-:W1:Y:S01]  /*a620*/  LDTM.x16 R4, tmem[UR4+0xa0] ;  /* 0x0000a004000479ee */ /* 0x000e620008240000 */
[----:B------:R-:W-:Y:S01]  /*a630*/  HADD2.F32 R223, -RZ, R226.H0_H0 ;  /* 0x200000e2ffdf7230 */ /* 0x000fe20000004100 */
[----:B------:R-:W-:Y:S01]  /*a640*/  NOP ;  /* 0x0000000000007918 */ /* 0x000fe20000000000 */
[----:B------:R-:W-:Y:S01]  /*a650*/  HADD2.F32 R226, -RZ, R225.H1_H1 ;  /* 0x300000e1ffe27230 */ /* 0x000fe20000004100 */
[----:B-1----:R-:W-:Y:S01]  /*a660*/  SYNCS.ARRIVE.TRANS64.RED.A1T0 RZ, [UR5], RZ ;  /* 0x000000ffffff79a7 */ /* 0x002fe20008100405 */
[----:B------:R-:W-:Y:S01]  /*a670*/  HADD2.F32 R225, -RZ, R227.H0_H0 ;  /* 0x200000e3ffe17230 */ /* 0x000fe20000004100 */
[----:B------:R1:W-:Y:S01]  /*a680*/  STS.128 [R146+UR6+0x5a80], R92 ;  /* 0x005a805c92007988 */ /* 0x0003e20008000c06 */
[--C-:B------:R-:W-:Y:S02]  /*a690*/  HADD2.F32 R201, -RZ, R228.reuse.H0_H0 ;  /* 0x200000e4ffc97230 */ /* 0x100fe40000004100 */
[----:B------:R-:W-:Y:S01]  /*a6a0*/  FFMA R106, R211, UR45, R106 ;  /* 0x0000002dd36a7c23 */ /* 0x000fe2000800006a */
[----:B------:R-:W-:Y:S02]  /*a6b0*/  HADD2.F32 R228, -RZ, R228.H1_H1 ;  /* 0x300000e4ffe47230 */ /* 0x000fe40000004100 */
[----:B------:R-:W-:Y:S01]  /*a6c0*/  FFMA R107, R212, UR45, R107 ;  /* 0x0000002dd46b7c23 */ /* 0x000fe2000800006b */
[--C-:B------:R-:W-:Y:S02]  /*a6d0*/  HADD2.F32 R227, -RZ, R230.reuse.H0_H0 ;  /* 0x200000e6ffe37230 */ /* 0x100fe40000004100 */
[----:B------:R-:W-:Y:S01]  /*a6e0*/  FFMA R104, R163, UR45, R104 ;  /* 0x0000002da3687c23 */ /* 0x000fe20008000068 */
[----:B------:R-:W-:Y:S01]  /*a6f0*/  HADD2.F32 R188, -RZ, R230.H1_H1 ;  /* 0x300000e6ffbc7230 */ /* 0x000fe20000004100 */
        /* <DEDUP_REMOVED lines=8> */
[----:B------:R3:W5:Y:S01]  /*a780*/  LDL.LU R2, [R1+0x90] ;  /* 0x0000900001027983 */ /* 0x0007620000300800 */
[--C-:B------:R-:W-:Y:S02]  /*a790*/  HADD2.F32 R203, -RZ, R231.reuse.H0_H0 ;  /* 0x200000e7ffcb7230 */ /* 0x100fe40000004100 */
[----:B------:R-:W-:Y:S01]  /*a7a0*/  FFMA R108, R195, UR45, R108 ;  /* 0x0000002dc36c7c23 */ /* 0x000fe2000800006c */
[----:B------:R-:W-:Y:S02]  /*a7b0*/  HADD2.F32 R232, -RZ, R231.H1_H1 ;  /* 0x300000e7ffe87230 */ /* 0x000fe40000004100 */
[----:B------:R-:W-:Y:S01]  /*a7c0*/  FFMA R109, R216, UR45, R109 ;  /* 0x0000002dd86d7c23 */ /* 0x000fe2000800006d */
[--C-:B------:R-:W-:Y:S01]  /*a7d0*/  HADD2.F32 R231, -RZ, R233.reuse.H0_H0 ;  /* 0x200000e9ffe77230 */ /* 0x100fe20000004100 */
[----:B------:R-:W-:Y:S01]  /*a7e0*/  F2FP.SATFINITE.E4M3.F32.PACK_AB_MERGE_C R122, R123, R122, RZ ;  /* 0x0000007a7b7a723e */ /* 0x000fe200048070ff */
[----:B------:R-:W-:Y:S01]  /*a7f0*/  HADD2.F32 R164, -RZ, R233.H1_H1 ;  /* 0x300000e9ffa47230 */ /* 0x000fe20000004100 */
[----:B------:R-:W-:Y:S01]  /*a800*/  F2FP.SATFINITE.E4M3.F32.PACK_AB_MERGE_C R126, R127, R126, RZ ;  /* 0x0000007e7f7e723e */ /* 0x000fe200048070ff */
[--C-:B------:R-:W-:Y:S01]  /*a810*/  HADD2.F32 R233, -RZ, R234.reuse.H0_H0 ;  /* 0x200000eaffe97230 */ /* 0x100fe20000004100 */
[----:B------:R-:W-:Y:S01]  /*a820*/  F2FP.SATFINITE.E4M3.F32.PACK_AB_MERGE_C R130, R131, R130, RZ ;  /* 0x000000828382723e */ /* 0x000fe200048070ff */
[----:B------:R-:W-:Y:S01]  /*a830*/  HADD2.F32 R234, -RZ, R234.H1_H1 ;  /* 0x300000eaffea7230 */ /* 0x000fe20000004100 */
[----:B------:R-:W-:Y:S01]  /*a840*/  F2FP.SATFINITE.E4M3.F32.PACK_AB_MERGE_C R123, R135, R134, RZ ;  /* 0x00000086877b723e */ /* 0x000fe200048070ff */
[--C-:B------:R-:W-:Y:S01]  /*a850*/  HADD2.F32 R235, -RZ, R237.reuse.H0_H0 ;  /* 0x200000edffeb7230 */ /* 0x100fe20000004100 */
[----:B------:R-:W-:Y:S01]  /*a860*/  F2FP.SATFINITE.E4M3.F32.PACK_AB_MERGE_C R106, R107, R106, RZ ;  /* 0x0000006a6b6a723e */ /* 0x000fe200048070ff */
[----:B------:R-:W-:Y:S01]  /*a870*/  HADD2.F32 R204, -RZ, R237.H1_H1 ;  /* 0x300000edffcc7230 */ /* 0x000fe20000004100 */
[----:B-1----:R-:W4:Y:S01]  /*a880*/  LDL.LU.64 R94, [R1+0x88] ;  /* 0x00008800015e7983 */ /* 0x002f220000300a00 */
[----:B------:R-:W-:Y:S01]  /*a890*/  F2FP.SATFINITE.E4M3.F32.PACK_AB_MERGE_C R120, R121, R120, R122 ;  /* 0x000000787978723e */ /* 0x000fe2000480707a */
[----:B------:R-:W-:Y:S01]  /*a8a0*/  FFMA R114, R215, UR45, R114 ;  /* 0x0000002dd7727c23 */ /* 0x000fe20008000072 */
[--C-:B------:R-:W-:Y:S01]  /*a8b0*/  HADD2.F32 R205, -RZ, R236.reuse.H0_H0 ;  /* 0x200000ecffcd7230 */ /* 0x100fe20000004100 */
[----:B------:R-:W-:Y:S01]  /*a8c0*/  F2FP.SATFINITE.E4M3.F32.PACK_AB_MERGE_C R121, R125, R124, R126 ;  /* 0x0000007c7d79723e */ /* 0x000fe2000480707e */
[----:B------:R-:W-:Y:S01]  /*a8d0*/  FFMA R115, R162, UR45, R115 ;  /* 0x0000002da2737c23 */ /* 0x000fe20008000073 */
[----:B------:R-:W3:Y:S01]  /*a8e0*/  LDL.LU.64 R92, [R1+0x80] ;  /* 0x00008000015c7983 */ /* 0x000ee20000300a00 */
[----:B------:R-:W-:Y:S01]  /*a8f0*/  F2FP.SATFINITE.E4M3.F32.PACK_AB_MERGE_C R122, R129, R128, R130 ;  /* 0x00000080817a723e */ /* 0x000fe20004807082 */
[----:B------:R-:W-:Y:S01]  /*a900*/  FFMA R112, R185, UR45, R112 ;  /* 0x0000002db9707c23 */ /* 0x000fe20008000070 */
[----:B------:R-:W-:Y:S01]  /*a910*/  HADD2.F32 R236, -RZ, R236.H1_H1 ;  /* 0x300000ecffec7230 */ /* 0x000fe20000004100 */
[----:B------:R-:W-:Y:S01]  /*a920*/  F2FP.SATFINITE.E4M3.F32.PACK_AB_MERGE_C R123, R133, R132, R123 ;  /* 0x00000084857b723e */ /* 0x000fe2000480707b */
[----:B------:R-:W-:Y:S01]  /*a930*/  FFMA R113, R218, UR45, R113 ;  /* 0x0000002dda717c23 */ /* 0x000fe20008000071 */
[----:B--2---:R-:W2:Y:S01]  /*a940*/  LDL.LU.64 R90, [R1+0x78] ;  /* 0x00007800015a7983 */ /* 0x004ea20000300a00 */
[----:B------:R-:W-:Y:S01]  /*a950*/  F2FP.SATFINITE.E4M3.F32.PACK_AB_MERGE_C R124, R117, R116, R106 ;  /* 0x00000074757c723e */ /* 0x000fe2000480706a */
[----:B------:R-:W-:Y:S01]  /*a960*/  FFMA R118, R217, UR45, R118 ;  /* 0x0000002dd9767c23 */ /* 0x000fe20008000076 */
[----:B------:R-:W-:Y:S01]  /*a970*/  HADD2.F32 R237, -RZ, R239.H0_H0 ;  /* 0x200000efffed7230 */ /* 0x000fe20000004100 */
[----:B------:R-:W-:Y:S01]  /*a980*/  F2FP.SATFINITE.E4M3.F32.PACK_AB_MERGE_C R110, R111, R110, RZ ;  /* 0x0000006e6f6e723e */ /* 0x000fe200048070ff */
[----:B------:R-:W-:Y:S01]  /*a990*/  FFMA R119, R196, UR45, R119 ;  /* 0x0000002dc4777c23 */ /* 0x000fe20008000077 */
[----:B------:R-:W4:Y:S01]  /*a9a0*/  LDL.LU.64 R88, [R1+0x70] ;  /* 0x0000700001587983 */ /* 0x000f220000300a00 */
[----:B------:R-:W-:Y:S01]  /*a9b0*/  F2FP.SATFINITE.E4M3.F32.PACK_AB_MERGE_C R114, R115, R114, RZ ;  /* 0x000000727372723e */ /* 0x000fe200048070ff */
[--C-:B------:R-:W-:Y:S01]  /*a9c0*/  HADD2.F32 R191, -RZ, R238.reuse.H0_H0 ;  /* 0x200000eeffbf7230 */ /* 0x100fe20000004100 */
[----:B------:R-:W-:Y:S01]  /*a9d0*/  F2FP.SATFINITE.E4M3.F32.PACK_AB_MERGE_C R125, R105, R104, R110 ;  /* 0x00000068697d723e */ /* 0x000fe2000480706e */
[----:B------:R-:W-:Y:S01]  /*a9e0*/  HADD2.F32 R238, -RZ, R238.H1_H1 ;  /* 0x300000eeffee7230 */ /* 0x000fe20000004100 */
[----:B------:R-:W-:Y:S01]  /*a9f0*/  F2FP.SATFINITE.E4M3.F32.PACK_AB_MERGE_C R126, R109, R108, R114 ;  /* 0x0000006c6d7e723e */ /* 0x000fe20004807072 */
[----:B------:R1:W-:Y:S01]  /*aa00*/  STS.128 [R146+UR6+0x6a80], R156 ;  /* 0x006a809c92007988 */ /* 0x0003e20008000c06 */
[----:B------:R-:W-:Y:S01]  /*aa10*/  F2FP.SATFINITE.E4M3.F32.PACK_AB_MERGE_C R118, R119, R118, RZ ;  /* 0x000000767776723e */ /* 0x000fe200048070ff */
[--C-:B------:R-:W-:Y:S02]  /*aa20*/  HADD2.F32 R207, -RZ, R240.reuse.H0_H0 ;  /* 0x200000f0ffcf7230 */ /* 0x100fe40000004100 */
[----:B------:R-:W-:Y:S01]  /*aa30*/  FMUL R0, R4, UR37 ;  /* 0x0000002504007c20 */ /* 0x000fe20008400000 */
[----:B------:R-:W-:Y:S01]  /*aa40*/  HADD2.F32 R240, -RZ, R240.H1_H1 ;  /* 0x300000f0fff07230 */ /* 0x000fe20000004100 */
[----:B------:R-:W-:Y:S01]  /*aa50*/  F2FP.SATFINITE.E4M3.F32.PACK_AB_MERGE_C R127, R113, R112, R118 ;  /* 0x00000070717f723e */ /* 0x000fe20004807076 */
[--C-:B------:R-:W-:Y:S02]  /*aa60*/  HADD2.F32 R167, -RZ, R242.reuse.H0_H0 ;  /* 0x200000f2ffa77230 */ /* 0x100fe40000004100 */
[----:B------:R-:W-:Y:S01]  /*aa70*/  FMUL R3, R5, UR37 ;  /* 0x0000002505037c20 */ /* 0x000fe20008400000 */
[----:B------:R1:W-:Y:S01]  /*aa80*/  STS.128 [R146+UR6+0x7280], R120 ;  /* 0x0072807892007988 */ /* 0x0003e20008000c06 */
[----:B------:R-:W-:Y:S02]  /*aa90*/  HADD2.F32 R242, -RZ, R242.H1_H1 ;  /* 0x300000f2fff27230 */ /* 0x000fe40000004100 */
[----:B------:R-:W-:Y:S01]  /*aaa0*/  FMUL R4, R8, UR37 ;  /* 0x0000002508047c20 */ /* 0x000fe20008400000 */
[----:B------:R-:W-:Y:S02]  /*aab0*/  HADD2.F32 R209, -RZ, R245.H0_H0 ;  /* 0x200000f5ffd17230 */ /* 0x000fe40000004100 */
[----:B------:R-:W-:Y:S01]  /*aac0*/  FMUL R5, R9, UR37 ;  /* 0x0000002509057c20 */ /* 0x000fe20008400000 */
[--C-:B------:R-:W-:Y:S02]  /*aad0*/  HADD2.F32 R193, -RZ, R246.reuse.H0_H0 ;  /* 0x200000f6ffc17230 */ /* 0x100fe40000004100 */
[----:B------:R-:W-:Y:S01]  /*aae0*/  FMUL R8, R12, UR37 ;  /* 0x000000250c087c20 */ /* 0x000fe20008400000 */
[----:B------:R-:W-:Y:S01]  /*aaf0*/  HADD2.F32 R246, -RZ, R246.H1_H1 ;  /* 0x300000f6fff67230 */ /* 0x000fe20000004100 */
[----:B------:R1:W-:Y:S01]  /*ab00*/  STS.128 [R146+UR6+0x7a80], R124 ;  /* 0x007a807c92007988 */ /* 0x0003e20008000c06 */
[--C-:B------:R-:W-:Y:S02]  /*ab10*/  HADD2.F32 R211, -RZ, R248.reuse.H0_H0 ;  /* 0x200000f8ffd37230 */ /* 0x100fe40000004100 */
[----:B------:R-:W-:Y:S01]  /*ab20*/  FMUL R9, R13, UR37 ;  /* 0x000000250d097c20 */ /* 0x000fe20008400000 */
[----:B------:R-:W-:Y:S02]  /*ab30*/  HADD2.F32 R248, -RZ, R248.H1_H1 ;  /* 0x300000f8fff87230 */ /* 0x000fe40000004100 */
[----:B------:R-:W-:Y:S01]  /*ab40*/  FMUL R12, R16, UR37 ;  /* 0x00000025100c7c20 */ /* 0x000fe20008400000 */
[--C-:B------:R-:W-:Y:S02]  /*ab50*/  HADD2.F32 R163, -RZ, R250.reuse.H0_H0 ;  /* 0x200000faffa37230 */ /* 0x100fe40000004100 */
[----:B------:R-:W-:Y:S01]  /*ab60*/  FMUL R13, R17, UR37 ;  /* 0x00000025110d7c20 */ /* 0x000fe20008400000 */
[----:B------:R-:W-:Y:S02]  /*ab70*/  HADD2.F32 R250, -RZ, R250.H1_H1 ;  /* 0x300000fafffa7230 */ /* 0x000fe40000004100 */
[----:B------:R-:W-:Y:S01]  /*ab80*/  FMUL R6, R6, UR37 ;  /* 0x0000002506067c20 */ /* 0x000fe20008400000 */
[----:B------:R-:W-:Y:S02]  /*ab90*/  HADD2.F32 R213, -RZ, R182.H0_H0 ;  /* 0x200000b6ffd57230 */ /* 0x000fe40000004100 */
[----:B------:R-:W-:Y:S01]  /*aba0*/  FMUL R7, R7, UR37 ;  /* 0x0000002507077c20 */ /* 0x000fe20008400000 */
        /* <DEDUP_REMOVED lines=12> */
[----:B------:R-:W-:Y:S02]  /*ac70*/  HADD2.F32 R152, -RZ, R179.H1_H1 ;  /* 0x300000b3ff987230 */ /* 0x000fe40000004100 */
[--C-:B------:R-:W-:Y:S02]  /*ac80*/  HADD2.F32 R155, -RZ, R175.reuse.H0_H0 ;  /* 0x200000afff9b7230 */ /* 0x100fe40000004100 */
[----:B------:R-:W-:Y:S02]  /*ac90*/  HADD2.F32 R154, -RZ, R175.H1_H1 ;  /* 0x300000afff9a7230 */ /* 0x000fe40000004100 */
[----:B------:R-:W-:Y:S02]  /*aca0*/  HADD2.F32 R190, -RZ, R239.H1_H1 ;  /* 0x300000efffbe7230 */ /* 0x000fe40000004100 */
[--C-:B------:R-:W-:Y:S02]  /*acb0*/  HADD2.F32 R239, -RZ, R241.reuse.H0_H0 ;  /* 0x200000f1ffef7230 */ /* 0x100fe40000004100 */
[----:B------:R-:W-:Y:S02]  /*acc0*/  HADD2.F32 R206, -RZ, R241.H1_H1 ;  /* 0x300000f1ffce7230 */ /* 0x000fe40000004100 */
[--C-:B------:R-:W-:Y:S02]  /*acd0*/  HADD2.F32 R241, -RZ, R243.reuse.H0_H0 ;  /* 0x200000f3fff17230 */ /* 0x100fe40000004100 */
        /* <DEDUP_REMOVED lines=29> */
[----:B----4-:R-:W-:Y:S01]  /*aeb0*/  FFMA R88, R197, UR45, R88 ;  /* 0x0000002dc5587c23 */ /* 0x010fe20008000058 */
[----:B------:R-:W-:Y:S01]  /*aec0*/  FFMA R89, R220, UR45, R89 ;  /* 0x0000002ddc597c23 */ /* 0x000fe20008000059 */
[----:B--2---:R-:W-:Y:S01]  /*aed0*/  FFMA R90, R219, UR45, R90 ;  /* 0x0000002ddb5a7c23 */ /* 0x004fe2000800005a */
[----:B------:R-:W-:Y:S01]  /*aee0*/  FFMA R91, R184, UR45, R91 ;  /* 0x0000002db85b7c23 */ /* 0x000fe2000800005b */
[----:B---3--:R-:W-:Y:S01]  /*aef0*/  FFMA R92, R187, UR45, R92 ;  /* 0x0000002dbb5c7c23 */ /* 0x008fe2000800005c */
[----:B------:R-:W-:Y:S01]  /*af00*/  FFMA R93, R222, UR45, R93 ;  /* 0x0000002dde5d7c23 */ /* 0x000fe2000800005d */
[----:B------:R-:W-:Y:S01]  /*af10*/  FFMA R94, R221, UR45, R94 ;  /* 0x0000002ddd5e7c23 */ /* 0x000fe2000800005e */
[----:B------:R-:W-:Y:S01]  /*af20*/  FFMA R95, R198, UR45, R95 ;  /* 0x0000002dc65f7c23 */ /* 0x000fe2000800005f */
[----:B------:R-:W-:Y:S01]  /*af30*/  F2FP.SATFINITE.E4M3.F32.PACK_AB_MERGE_C R90, R91, R90, RZ ;  /* 0x0000005a5b5a723e */ /* 0x000fe200048070ff */
[----:B------:R-:W-:Y:S01]  /*af40*/  FFMA R96, R199, UR45, R96 ;  /* 0x0000002dc7607c23 */ /* 0x000fe20008000060 */
[----:B------:R-:W-:Y:S01]  /*af50*/  FFMA R97, R224, UR45, R97 ;  /* 0x0000002de0617c23 */ /* 0x000fe20008000061 */
[----:B------:R-:W-:Y:S01]  /*af60*/  FFMA R98, R223, UR45, R98 ;  /* 0x0000002ddf627c23 */ /* 0x000fe20008000062 */
[----:B------:R-:W-:Y:S01]  /*af70*/  F2FP.SATFINITE.E4M3.F32.PACK_AB_MERGE_C R94, R95, R94, RZ ;  /* 0x0000005e5f5e723e */ /* 0x000fe200048070ff */
[----:B------:R-:W-:Y:S01]  /*af80*/  FFMA R99, R186, UR45, R99 ;  /* 0x0000002dba637c23 */ /* 0x000fe20008000063 */
[----:B------:R-:W-:Y:S01]  /*af90*/  F2FP.SATFINITE.E4M3.F32.PACK_AB_MERGE_C R88, R89, R88, R90 ;  /* 0x000000585958723e */ /* 0x000fe2000480705a */
[----:B------:R-:W-:Y:S01]  /*afa0*/  FFMA R100, R165, UR45, R100 ;  /* 0x0000002da5647c23 */ /* 0x000fe20008000064 */
[----:B------:R-:W-:Y:S01]  /*afb0*/  F2FP.SATFINITE.E4M3.F32.PACK_AB_MERGE_C R89, R93, R92, R94 ;  /* 0x0000005c5d59723e */ /* 0x000fe2000480705e */
[----:B------:R-:W-:Y:S01]  /*afc0*/  FFMA R101, R226, UR45, R101 ;  /* 0x0000002de2657c23 */ /* 0x000fe20008000065 */
[----:B------:R-:W-:Y:S01]  /*afd0*/  F2FP.SATFINITE.E4M3.F32.PACK_AB_MERGE_C R98, R99, R98, RZ ;  /* 0x000000626362723e */ /* 0x000fe200048070ff */
[----:B------:R-:W-:Y:S01]  /*afe0*/  FFMA R102, R225, UR45, R102 ;  /* 0x0000002de1667c23 */ /* 0x000fe20008000066 */
[----:B------:R-:W-:Y:S01]  /*aff0*/  FFMA R103, R200, UR45, R103 ;  /* 0x0000002dc8677c23 */ /* 0x000fe20008000067 */
[----:B------:R-:W-:Y:S01]  /*b000*/  FFMA R72, R201, UR45, R72 ;  /* 0x0000002dc9487c23 */ /* 0x000fe20008000048 */
[----:B------:R-:W-:Y:S01]  /*b010*/  F2FP.SATFINITE.E4M3.F32.PACK_AB_MERGE_C R90, R97, R96, R98 ;  /* 0x00000060615a723e */ /* 0x000fe20004807062 */
[----:B------:R-:W-:Y:S01]  /*b020*/  FFMA R73, R228, UR45, R73 ;  /* 0x0000002de4497c23 */ /* 0x000fe20008000049 */
[----:B------:R-:W-:Y:S01]  /*b030*/  FFMA R74, R227, UR45, R74 ;  /* 0x0000002de34a7c23 */ /* 0x000fe2000800004a */
[----:B------:R-:W-:Y:S01]  /*b040*/  F2FP.SATFINITE.E4M3.F32.PACK_AB_MERGE_C R91, R103, R102, RZ ;  /* 0x00000066675b723e */ /* 0x000fe200048070ff */
[----:B------:R-:W-:Y:S01]  /*b050*/  FFMA R75, R188, UR45, R75 ;  /* 0x0000002dbc4b7c23 */ /* 0x000fe2000800004b */
[----:B------:R-:W-:Y:S01]  /*b060*/  FFMA R76, R189, UR45, R76 ;  /* 0x0000002dbd4c7c23 */ /* 0x000fe2000800004c */
        /* <DEDUP_REMOVED lines=32> */
[----:B------:R1:W-:Y:S01]  /*b270*/  STS.128 [R146+UR6+0x8280], R88 ;  /* 0x0082805892007988 */ /* 0x0003e20008000c06 */
        /* <DEDUP_REMOVED lines=66> */
[----:B------:R-:W-:Y:S01]  /*b6a0*/  F2FP.SATFINITE.E4M3.F32.PACK_AB_MERGE_C R26, R27, R26, RZ ;  /* 0x0000001a1b1a723e */ /* 0x000fe200048070ff */
[----:B------:R-:W-:Y:S01]  /*b6b0*/  FFMA R18, R143, UR45, R18 ;  /* 0x0000002d8f127c23 */ /* 0x000fe20008000012 */
[----:B------:R-:W-:Y:S01]  /*b6c0*/  F2FP.SATFINITE.E4M3.F32.PACK_AB_MERGE_C R30, R31, R30, RZ ;  /* 0x0000001e1f1e723e */ /* 0x000fe200048070ff */
[----:B------:R-:W-:Y:S01]  /*b6d0*/  FFMA R19, R142, UR45, R19 ;  /* 0x0000002d8e137c23 */ /* 0x000fe20008000013 */
[----:B------:R-:W-:Y:S02]  /*b6e0*/  F2FP.SATFINITE.E4M3.F32.PACK_AB_MERGE_C R24, R25, R24, R26 ;  /* 0x000000181918723e */ /* 0x000fe4000480701a */
[----:B------:R-:W-:Y:S02]  /*b6f0*/  F2FP.SATFINITE.E4M3.F32.PACK_AB_MERGE_C R25, R29, R28, R30 ;  /* 0x0000001c1d19723e */ /* 0x000fe4000480701e */
[----:B------:R-:W-:Y:S02]  /*b700*/  F2FP.SATFINITE.E4M3.F32.PACK_AB_MERGE_C R43, R55, R54, RZ ;  /* 0x00000036372b723e */ /* 0x000fe400048070ff */
[----:B------:R-:W-:Y:S02]  /*b710*/  F2FP.SATFINITE.E4M3.F32.PACK_AB_MERGE_C R34, R35, R34, RZ ;  /* 0x000000222322723e */ /* 0x000fe400048070ff */
[----:B------:R-:W-:Y:S02]  /*b720*/  F2FP.SATFINITE.E4M3.F32.PACK_AB_MERGE_C R27, R39, R38, RZ ;  /* 0x00000026271b723e */ /* 0x000fe400048070ff */
[----:B------:R-:W-:Y:S02]  /*b730*/  F2FP.SATFINITE.E4M3.F32.PACK_AB_MERGE_C R20, R7, R6, RZ ;  /* 0x000000060714723e */ /* 0x000fe400048070ff */
[----:B------:R-:W-:Y:S02]  /*b740*/  F2FP.SATFINITE.E4M3.F32.PACK_AB_MERGE_C R21, R11, R10, RZ ;  /* 0x0000000a0b15723e */ /* 0x000fe400048070ff */
[----:B------:R-:W-:Y:S02]  /*b750*/  F2FP.SATFINITE.E4M3.F32.PACK_AB_MERGE_C R28, R15, R14, RZ ;  /* 0x0000000e0f1c723e */ /* 0x000fe400048070ff */
[----:B------:R-:W-:Y:S02]  /*b760*/  F2FP.SATFINITE.E4M3.F32.PACK_AB_MERGE_C R18, R19, R18, RZ ;  /* 0x000000121312723e */ /* 0x000fe400048070ff */
[----:B------:R-:W-:Y:S02]  /*b770*/  F2FP.SATFINITE.E4M3.F32.PACK_AB_MERGE_C R43, R53, R52, R43 ;  /* 0x00000034352b723e */ /* 0x000fe4000480702b */
[----:B------:R-:W-:Y:S02]  /*b780*/  F2FP.SATFINITE.E4M3.F32.PACK_AB_MERGE_C R26, R33, R32, R34 ;  /* 0x00000020211a723e */ /* 0x000fe40004807022 */
[----:B------:R-:W-:Y:S01]  /*b790*/  F2FP.SATFINITE.E4M3.F32.PACK_AB_MERGE_C R27, R37, R36, R27 ;  /* 0x00000024251b723e */ /* 0x000fe2000480701b */
[----:B------:R1:W-:Y:S01]  /*b7a0*/  STS.128 [R146+UR6+0x9a80], R40 ;  /* 0x009a802892007988 */ /* 0x0003e20008000c06 */
[----:B------:R-:W-:Y:S02]  /*b7b0*/  F2FP.SATFINITE.E4M3.F32.PACK_AB_MERGE_C R20, R3, R0, R20 ;  /* 0x000000000314723e */ /* 0x000fe40004807014 */
[----:B------:R-:W-:Y:S02]  /*b7c0*/  F2FP.SATFINITE.E4M3.F32.PACK_AB_MERGE_C R21, R5, R4, R21 ;  /* 0x000000040515723e */ /* 0x000fe40004807015 */
[----:B------:R-:W-:Y:S02]  /*b7d0*/  F2FP.SATFINITE.E4M3.F32.PACK_AB_MERGE_C R22, R9, R8, R28 ;  /* 0x000000080916723e */ /* 0x000fe4000480701c */
[----:B------:R-:W-:Y:S01]  /*b7e0*/  F2FP.SATFINITE.E4M3.F32.PACK_AB_MERGE_C R23, R13, R12, R18 ;  /* 0x0000000c0d17723e */ /* 0x000fe20004807012 */
[----:B------:R1:W-:Y:S08]  /*b7f0*/  STS.128 [R146+UR6+0xa280], R24 ;  /* 0x00a2801892007988 */ /* 0x0003f00008000c06 */
[----:B------:R1:W-:Y:S01]  /*b800*/  STS.128 [R146+UR6+0xaa80], R20 ;  /* 0x00aa801492007988 */ /* 0x0003e20008000c06 */
[----:B------:R-:W-:Y:S01]  /*b810*/  @!PT LDS RZ, [RZ] ;  /* 0x00000000fffff984 */ /* 0x000fe20000000800 */
[----:B------:R-:W-:Y:S01]  /*b820*/  @!PT LDS RZ, [RZ] ;  /* 0x00000000fffff984 */ /* 0x000fe20000000800 */
[----:B------:R-:W-:Y:S01]  /*b830*/  @!PT LDS RZ, [RZ] ;  /* 0x00000000fffff984 */ /* 0x000fe20000000800 */
[----:B------:R-:W-:Y:S01]  /*b840*/  @!PT LDS RZ, [RZ] ;  /* 0x00000000fffff984 */ /* 0x000fe20000000800 */
[----:B------:R2:W-:Y:S07]  /*b850*/  MEMBAR.ALL.CTA ;  /* 0x0000000000007992 */ /* 0x0005ee0000008000 */
[----:B--2---:R-:W2:Y:S02]  /*b860*/  FENCE.VIEW.ASYNC.S ;  /* 0x00000000000073c6 */ /* 0x004ea40000000000 */
[----:B--2---:R-:W-:Y:S06]  /*b870*/  BAR.SYNC.DEFER_BLOCKING 0x1, 0x80 ;  /* 0x0042000000007b1d */ /* 0x004fec0000010000 */
[----:B------:R-:W-:Y:S05]  /*b880*/  @P0 BRA `(.L_x_138) ;  /* 0x0000000000f80947 */ /* 0x000fea0003800000 */
[----:B------:R-:W2:Y:S01]  /*b890*/  LDL.LU R161, [R1+0x50] ;  /* 0x0000500001a17983 */ /* 0x000ea20000300800 */
[----:B------:R-:W3:Y:S01]  /*b8a0*/  LDCU.64 UR70, c[0x0][0x348] ;  /* 0x00006900ff4677ac */ /* 0x000ee20008000a00 */
[----:B------:R-:W-:Y:S02]  /*b8b0*/  UIMAD UR21, UR62, 0xb0, URZ ;  /* 0x000000b03e1578a4 */ /* 0x000fe4000f8e02ff */
[----:B------:R-:W-:Y:S01]  /*b8c0*/  USHF.L.U32 UR22, UR63, 0x7, URZ ;  /* 0x000000073f167899 */ /* 0x000fe200080006ff */
[----:B------:R-:W-:Y:S01]  /*b8d0*/  UMOV UR23, UR36 ;  /* 0x0000002400177c82 */ /* 0x000fe20008000000 */
[----:B------:R-:W-:Y:S01]  /*b8e0*/  UIADD3 UR17, UPT, UPT, UR21, 0x10, URZ ;  /* 0x0000001015117890 */ /* 0x000fe2000fffe0ff */
[----:B------:R-:W-:Y:S01]  /*b8f0*/  UMOV UR19, UR36 ;  /* 0x0000002400137c82 */ /* 0x000fe20008000000 */
[----:B------:R-:W-:Y:S03]  /*b900*/  UIADD3 UR13, UPT, UPT, UR21, 0x20, URZ ;  /* 0x00000020150d7890 */ /* 0x000fe6000fffe0ff */
[----:B------:R-:W-:Y:S01]  /*b910*/  UMOV UR18, UR22 ;  /* 0x0000001600127c82 */ /* 0x000fe20008000000 */
[----:B------:R-:W-:Y:S01]  /*b920*/  UMOV UR15, UR36 ;  /* 0x00000024000f7c82 */ /* 0x000fe20008000000 */
[----:B------:R-:W-:Y:S01]  /*b930*/  UMOV UR14, UR22 ;  /* 0x00000016000e7c82 */ /* 0x000fe20008000000 */
[----:B------:R-:W-:Y:S01]  /*b940*/  UIADD3 UR9, UPT, UPT, UR21, 0x30, URZ ;  /* 0x0000003015097890 */ /* 0x000fe2000fffe0ff */
[----:B------:R-:W-:Y:S01]  /*b950*/  UMOV UR11, UR36 ;  /* 0x00000024000b7c82 */ /* 0x000fe20008000000 */
[----:B------:R-:W-:Y:S01]  /*b960*/  UMOV UR10, UR22 ;  /* 0x00000016000a7c82 */ /* 0x000fe20008000000 */
[----:B------:R-:W-:Y:S01]  /*b970*/  UMOV UR7, UR36 ;  /* 0x0000002400077c82 */ /* 0x000fe20008000000 */
[----:B------:R-:W-:Y:S01]  /*b980*/  UMOV UR6, UR22 ;  /* 0x0000001600067c82 */ /* 0x000fe20008000000 */
[----:B------:R-:W-:Y:S01]  /*b990*/  UIADD3 UR25, UPT, UPT, UR21, 0x50, URZ ;  /* 0x0000005015197890 */ /* 0x000fe2000fffe0ff */
        /* <DEDUP_REMOVED lines=11> */
[----:B------:R-:W-:Y:S02]  /*ba50*/  UIADD3 UR69, UPT, UPT, UR21, 0x90, URZ ;  /* 0x0000009015457890 */ /* 0x000fe4000fffe0ff */
[----:B------:R-:W-:Y:S01]  /*ba60*/  UIADD3 UR73, UPT, UPT, UR21, 0xa0, URZ ;  /* 0x000000a015497890 */ /* 0x000fe2000fffe0ff */
[----:B------:R-:W-:Y:S01]  /*ba70*/  UMOV UR75, UR36 ;  /* 0x00000024004b7c82 */ /* 0x000fe20008000000 */
[----:B------:R-:W-:Y:S01]  /*ba80*/  UMOV UR74, UR22 ;  /* 0x00000016004a7c82 */ /* 0x000fe20008000000 */
[----:B--2---:R-:W-:Y:S01]  /*ba90*/  R2UR UR5, R161 ;  /* 0x00000000a10572ca */ /* 0x004fe200000e0000 */
[----:B---3--:R-:W-:Y:S03]  /*baa0*/  UIADD3 UR76, UP0, UPT, UR70, 0x680, URZ ;  /* 0x00000680464c7890 */ /* 0x008fe6000ff1e0ff */
[----:B------:R-:W-:Y:S01]  /*bab0*/  UMOV UR70, UR22 ;  /* 0x0000001600467c82 */ /* 0x000fe20008000000 */
[----:B------:R-:W-:Y:S03]  /*bac0*/  UIADD3.X UR77, UPT, UPT, URZ, UR71, URZ, UP0, !UPT ;  /* 0x00000047ff4d7290 */ /* 0x000fe600087fe4ff */
[----:B------:R-:W-:Y:S05]  /*bad0*/  UMOV UR71, UR36 ;  /* 0x0000002400477c82 */ /* 0x000fea0008000000 */
[----:B------:R-:W-:Y:S02]  /*bae0*/  UIADD3 UR20, UPT, UPT, UR5, 0x5a80, URZ ;  /* 0x00005a8005147890 */ /* 0x000fe4000fffe0ff */
[----:B------:R-:W-:Y:S02]  /*baf0*/  UIADD3 UR16, UPT, UPT, UR5, 0x6280, URZ ;  /* 0x0000628005107890 */ /* 0x000fe4000fffe0ff */
[----:B------:R-:W-:Y:S02]  /*bb00*/  UIADD3 UR12, UPT, UPT, UR5, 0x6a80, URZ ;  /* 0x00006a80050c7890 */ /* 0x000fe4000fffe0ff */
[----:B------:R-:W-:Y:S02]  /*bb10*/  UIADD3 UR8, UPT, UPT, UR5, 0x7280, URZ ;  /* 0x0000728005087890 */ /* 0x000fe4000fffe0ff */
[----:B------:R-:W-:Y:S01]  /*bb20*/  UIADD3 UR4, UPT, UPT, UR5, 0x7a80, URZ ;  /* 0x00007a8005047890 */ /* 0x000fe2000fffe0ff */
[----:B------:R2:W-:Y:S01]  /*bb30*/  UTMASTG.3D [UR20], [UR76] ;  /* 0x000000144c0073b5 */ /* 0x0005e20008010000 */
[----:B------:R-:W-:Y:S02]  /*bb40*/  UIADD3 UR24, UPT, UPT, UR5, 0x8280, URZ ;  /* 0x0000828005187890 */ /* 0x000fe4000fffe0ff */
[----:B------:R-:W-:Y:S02]  /*bb50*/  UIADD3 UR28, UPT, UPT, UR5, 0x8a80, URZ ;  /* 0x00008a80051c7890 */ /* 0x000fe4000fffe0ff */
[----:B------:R-:W-:Y:S02]  /*bb60*/  UIADD3 UR32, UPT, UPT, UR5, 0x9280, URZ ;  /* 0x0000928005207890 */ /* 0x000fe4000fffe0ff */
[----:B------:R-:W-:Y:S01]  /*bb70*/  UIADD3 UR64, UPT, UPT, UR5, 0x9a80, URZ ;  /* 0x00009a8005407890 */ /* 0x000fe2000fffe0ff */
[----:B------:R2:W-:Y:S01]  /*bb80*/  UTMASTG.3D [UR16], [UR76] ;  /* 0x000000104c0073b5 */ /* 0x0005e20008010000 */
[----:B------:R-:W-:Y:S02]  /*bb90*/  UIADD3 UR68, UPT, UPT, UR5, 0xa280, URZ ;  /* 0x0000a28005447890 */ /* 0x000fe4000fffe0ff */
[----:B------:R-:W-:Y:S02]  /*bba0*/  UIADD3 UR72, UPT, UPT, UR5, 0xaa80, URZ ;  /* 0x0000aa8005487890 */ /* 0x000fe4000fffe0ff */
[----:B------:R-:W-:Y:S01]  /*bbb0*/  UIADD3 UR5, UPT, UPT, UR21, 0x40, URZ ;  /* 0x0000004015057890 */ /* 0x000fe2000fffe0ff */
[----:B------:R2:W-:Y:S01]  /*bbc0*/  UTMASTG.3D [UR12], [UR76] ;  /* 0x0000000c4c0073b5 */ /* 0x0005e20008010000 */
[----:B------:R2:W-:Y:S07]  /*bbd0*/  UTMASTG.3D [UR8], [UR76] ;  /* 0x000000084c0073b5 */ /* 0x0005ee0008010000 */
[----:B------:R2:W-:Y:S01]  /*bbe0*/  UTMASTG.3D [UR4], [UR76] ;  /* 0x000000044c0073b5 */ /* 0x0005e20008010000 */
[----:B------:R2:W-:Y:S01]  /*bbf0*/  UTMASTG.3D [UR24], [UR76] ;  /* 0x000000184c0073b5 */ /* 0x0005e20008010000 */
[----:B------:R2:W-:Y:S01]  /*bc00*/  UTMASTG.3D [UR28], [UR76] ;  /* 0x0000001c4c0073b5 */ /* 0x0005e20008010000 */
[----:B------:R2:W-:Y:S01]  /*bc10*/  UTMASTG.3D [UR32], [UR76] ;  /* 0x000000204c0073b5 */ /* 0x0005e20008010000 */
[----:B------:R2:W-:Y:S01]  /*bc20*/  UTMASTG.3D [UR64], [UR76] ;  /* 0x000000404c0073b5 */ /* 0x0005e20008010000 */
[----:B------:R2:W-:Y:S01]  /*bc30*/  UTMASTG.3D [UR68], [UR76] ;  /* 0x000000444c0073b5 */ /* 0x0005e20008010000 */
[----:B------:R2:W-:Y:S01]  /*bc40*/  UTMASTG.3D [UR72], [UR76] ;  /* 0x000000484c0073b5 */ /* 0x0005e20008010000 */
[----:B------:R0:W-:Y:S01]  /*bc50*/  UTMACMDFLUSH ;  /* 0x00000000000079b7 */ /* 0x0001e20000000000 */
[----:B--2---:R-:W-:Y:S04]  /*bc60*/  DEPBAR.LE SB0, 0x0 ;  /* 0x000080000000791a */ /* 0x004fe80000000000 */
.L_x_138:
[----:B------:R-:W-:Y:S05]  /*bc70*/  BSYNC.RECONVERGENT B0 ;  /* 0x0000000000007941 */ /* 0x000fea0003800200 */
.L_x_137:
[----:B------:R-:W2:Y:S01]  /*bc80*/  LDL.LU R7, [R1+0x6c] ;  /* 0x00006c0001077983 */ /* 0x000ea20000300800 */
[----:B------:R-:W-:Y:S02]  /*bc90*/  UIADD3 UR62, UPT, UPT, UR42, UR46, URZ ;  /* 0x0000002e2a3e7290 */ /* 0x000fe4000fffe0ff */
[----:B------:R-:W-:Y:S01]  /*bca0*/  UIADD3 UR63, UPT, UPT, UR43, UR47, URZ ;  /* 0x0000002f2b3f7290 */ /* 0x000fe2000fffe0ff */
[----:B------:R-:W3:Y:S04]  /*bcb0*/  LDL.LU R6, [R1+0x58] ;  /* 0x0000580001067983 */ /* 0x000ee80000300800 */
[----:B------:R-:W4:Y:S04]  /*bcc0*/  LDL.LU R5, [R1+0x64] ;  /* 0x0000640001057983 */ /* 0x000f280000300800 */
[----:B------:R-:W4:Y:S04]  /*bcd0*/  LDL.LU R4, [R1+0x68] ;  /* 0x0000680001047983 */ /* 0x000f280000300800 */
[----:B------:R-:W2:Y:S01]  /*bce0*/  LDL R3, [R1+0x5c] ;  /* 0x00005c0001037983 */ /* 0x000ea20000100800 */
[----:B------:R-:W-:Y:S01]  /*bcf0*/  BAR.SYNC.DEFER_BLOCKING 0x1, 0x80 ;  /* 0x0042000000007b1d */ /* 0x000fe20000010000 */
[----:B--2---:R-:W-:Y:S02]  /*bd00*/  R2UR UR36, R3 ;  /* 0x00000000032472ca */ /* 0x004fe400000e0000 */
[----:B------:R-:W-:Y:S02]  /*bd10*/  R2UR UR4, R7 ;  /* 0x00000000070472ca */ /* 0x000fe400000e0000 */
[----:B---3--:R-:W-:Y:S02]  /*bd20*/  R2UR UR5, R6 ;  /* 0x00000000060572ca */ /* 0x008fe400000e0000 */
[----:B----4-:R-:W-:Y:S02]  /*bd30*/  R2UR UR8, R5 ;  /* 0x00000000050872ca */ /* 0x010fe400000e0000 */
[----:B------:R-:W-:Y:S07]  /*bd40*/  R2UR UR7, R4 ;  /* 0x00000000040772ca */ /* 0x000fee00000e0000 */
[----:B------:R-:W-:Y:S02]  /*bd50*/  UISETP.NE.AND UP2, UPT, UR4, URZ, UPT ;  /* 0x000000ff0400728c */ /* 0x000fe4000bf45270 */
[----:B------:R-:W-:Y:S02]  /*bd60*/  UIADD3 UR4, UPT, UPT, UR44, 0x1, URZ ;  /* 0x000000012c047890 */ /* 0x000fe4000fffe0ff */
[----:B------:R-:W-:Y:S02]  /*bd70*/  UISETP.NE.AND UP0, UPT, UR5, 0x2, UPT ;  /* 0x000000020500788c */ /* 0x000fe4000bf05270 */
[----:B------:R-:W-:Y:S02]  /*bd80*/  UISETP.NE.AND UP1, UPT, UR4, 0x2, UPT ;  /* 0x000000020400788c */ /* 0x000fe4000bf25270 */
[----:B------:R-:W-:Y:S02]  /*bd90*/  USEL UR6, URZ, 0x1, UP0 ;  /* 0x00000001ff067887 */ /* 0x000fe40008000000 */
[----:B------:R-:W-:Y:S02]  /*bda0*/  USEL UR17, UR5, URZ, UP0 ;  /* 0x000000ff05117287 */ /* 0x000fe40008000000 */
[----:B------:R-:W-:Y:S02]  /*bdb0*/  USEL UR5, URZ, 0x1, UP1 ;  /* 0x00000001ff057887 */ /* 0x000fe40008800000 */
[----:B------:R-:W-:Y:S02]  /*bdc0*/  ULOP3.LUT UR8, UR8, UR6, URZ, 0x3c, !UPT ;  /* 0x0000000608087292 */ /* 0x000fe4000f8e3cff */
[----:B------:R-:W-:Y:S02]  /*bdd0*/  ULOP3.LUT UR7, UR7, UR5, URZ, 0x3c, !UPT ;  /* 0x0000000507077292 */ /* 0x000fe4000f8e3cff */
[----:B------:R-:W-:Y:S02]  /*bde0*/  USEL UR44, UR4, URZ, UP1 ;  /* 0x000000ff042c7287 */ /* 0x000fe40008800000 */
[----:B------:R-:W-:Y:S02]  /*bdf0*/  IMAD.U32 R4, RZ, RZ, UR8 ;  /* 0x00000008ff047e24 */ /* 0x000fe4000f8e00ff */
[----:B------:R-:W-:Y:S03]  /*be00*/  IMAD.U32 R3, RZ, RZ, UR7 ;  /* 0x00000007ff037e24 */ /* 0x000fe6000f8e00ff */
[----:B------:R3:W-:Y:S04]  /*be10*/  STL [R1+0x64], R4 ;  /* 0x0000640401007387 */ /* 0x0007e80000100800 */
[----:B------:R3:W-:Y:S01]  /*be20*/  STL [R1+0x68], R3 ;  /* 0x0000680301007387 */ /* 0x0007e20000100800 */
[----:B------:R-:W-:Y:S05]  /*be30*/  BRA.U UP2, `(.L_x_139) ;  /* 0xffffffa102547547 */ /* 0x000fea000b83ffff */
[----:B------:R-:W-:Y:S05]  /*be40*/  EXIT ;  /* 0x000000000000794d */ /* 0x000fea0003800000 */
.L_x_25:
[----:B--2---:R2:W3:Y:S02]  /*be50*/  SYNCS.PHASECHK.TRANS64.TRYWAIT P0, [R3+URZ+0x210], R2 ;  /* 0x00021002030075a7 */ /* 0x0044e400080011ff */
[----:B---3--:R-:W-:Y:S05]  /*be60*/  @!P0 NANOSLEEP.SYNCS 0x989680 ;  /* 0x009896800000895d */ /* 0x008fea0003900000 */
[----:B------:R-:W3:Y:S02]  /*be70*/  @!P0 SYNCS.PHASECHK.TRANS64 P0, [R3+URZ+0x210], R2 ;  /* 0x00021002030085a7 */ /* 0x000ee400080010ff */
[----:B---3--:R-:W-:Y:S05]  /*be80*/  @!P0 BRA `(.L_x_25) ;  /* 0xfffffffc00f08947 */ /* 0x008fea000383ffff */
[----:B------:R-:W-:Y:S05]  /*be90*/  BRA `(.L_x_140) ;  /* 0xffffff5c00287947 */ /* 0x000fea000383ffff */
.L_x_28:
[----:B-1----:R-:W-:Y:S07]  /*bea0*/  MOV R0, UR33 ;  /* 0x0000002100007c02 */ /* 0x002fee0008000f00 */
.L_x_141:
[----:B-1----:R1:W2:Y:S02]  /*beb0*/  SYNCS.PHASECHK.TRANS64.TRYWAIT P0, [R0+URZ+0xd0], R3 ;  /* 0x0000d003000075a7 */ /* 0x0022a400080011ff */
[----:B--2---:R-:W-:Y:S05]  /*bec0*/  @!P0 NANOSLEEP.SYNCS 0x989680 ;  /* 0x009896800000895d */ /* 0x004fea0003900000 */
[----:B------:R-:W2:Y:S02]  /*bed0*/  @!P0 SYNCS.PHASECHK.TRANS64 P0, [R0+URZ+0xd0], R3 ;  /* 0x0000d003000085a7 */ /* 0x000ea400080010ff */
[----:B--2---:R-:W-:Y:S05]  /*bee0*/  @!P0 BRA `(.L_x_141) ;  /* 0xfffffffc00f08947 */ /* 0x004fea000383ffff */
[----:B------:R-:W-:Y:S05]  /*bef0*/  BRA `(.L_x_27) ;  /* 0xffffff5c00847947 */ /* 0x000fea000383ffff */
.L_x_35:
[----:B-1----:R-:W-:Y:S07]  /*bf00*/  MOV R0, UR17 ;  /* 0x0000001100007c02 */ /* 0x002fee0008000f00 */
.L_x_142:
[----:B-1----:R1:W2:Y:S02]  /*bf10*/  SYNCS.PHASECHK.TRANS64.TRYWAIT P0, [R0+URZ+0xd0], R3 ;  /* 0x0000d003000075a7 */ /* 0x0022a400080011ff */
[----:B--2---:R-:W-:Y:S05]  /*bf20*/  @!P0 NANOSLEEP.SYNCS 0x989680 ;  /* 0x009896800000895d */ /* 0x004fea0003900000 */
[----:B------:R-:W2:Y:S02]  /*bf30*/  @!P0 SYNCS.PHASECHK.TRANS64 P0, [R0+URZ+0xd0], R3 ;  /* 0x0000d003000085a7 */ /* 0x000ea400080010ff */
[----:B--2---:R-:W-:Y:S05]  /*bf40*/  @!P0 BRA `(.L_x_142) ;  /* 0xfffffffc00f08947 */ /* 0x004fea000383ffff */
[----:B------:R-:W-:Y:S05]  /*bf50*/  BRA `(.L_x_34) ;  /* 0xffffff6000407947 */ /* 0x000fea000383ffff */
.L_x_40:
[----:B-1----:R1:W2:Y:S02]  /*bf60*/  SYNCS.PHASECHK.TRANS64.TRYWAIT P0, [R3+URZ+0x1c0], R0 ;  /* 0x0001c000030075a7 */ /* 0x0022a400080011ff */
[----:B--2---:R-:W-:Y:S05]  /*bf70*/  @!P0 NANOSLEEP.SYNCS 0x989680 ;  /* 0x009896800000895d */ /* 0x004fea0003900000 */
[----:B------:R-:W2:Y:S02]  /*bf80*/  @!P0 SYNCS.PHASECHK.TRANS64 P0, [R3+URZ+0x1c0], R0 ;  /* 0x0001c000030085a7 */ /* 0x000ea400080010ff */
[----:B--2---:R-:W-:Y:S05]  /*bf90*/  @!P0 BRA `(.L_x_40) ;  /* 0xfffffffc00f08947 */ /* 0x004fea000383ffff */
[----:B------:R-:W-:Y:S05]  /*bfa0*/  BRA `(.L_x_143) ;  /* 0xffffff6000e47947 */ /* 0x000fea000383ffff */
.L_x_44:
[----:B-1----:R-:W-:-:S07]  /*bfb0*/  MOV R0, UR5 ;  /* 0x0000000500007c02 */ /* 0x002fce0008000f00 */
.L_x_144:
[----:B-1----:R1:W2:Y:S02]  /*bfc0*/  SYNCS.PHASECHK.TRANS64.TRYWAIT P0, [R0+URZ], R3 ;  /* 0x00000003000075a7 */ /* 0x0022a400080011ff */
[----:B--2---:R-:W-:Y:S05]  /*bfd0*/  @!P0 NANOSLEEP.SYNCS 0x989680 ;  /* 0x009896800000895d */ /* 0x004fea0003900000 */
[----:B------:R-:W2:Y:S02]  /*bfe0*/  @!P0 SYNCS.PHASECHK.TRANS64 P0, [R0+URZ], R3 ;  /* 0x00000003000085a7 */ /* 0x000ea400080010ff */
[----:B--2---:R-:W-:Y:S05]  /*bff0*/  @!P0 BRA `(.L_x_144) ;  /* 0xfffffffc00f08947 */ /* 0x004fea000383ffff */
[----:B------:R-:W-:Y:S05]  /*c000*/  BRA `(.L_x_145) ;  /* 0xffffff68006c7947 */ /* 0x000fea000383ffff */
.L_x_45:
[----:B------:R-:W-:-:S07]  /*c010*/  MOV R0, UR5 ;  /* 0x0000000500007c02 */ /* 0x000fce0008000f00 */
.L_x_146:
[----:B-1----:R1:W2:Y:S02]  /*c020*/  SYNCS.PHASECHK.TRANS64.TRYWAIT P0, [R0+URZ], R3 ;  /* 0x00000003000075a7 */ /* 0x0022a400080011ff */
[----:B--2---:R-:W-:Y:S05]  /*c030*/  @!P0 NANOSLEEP.SYNCS 0x989680 ;  /* 0x009896800000895d */ /* 0x004fea0003900000 */
[----:B------:R-:W2:Y:S02]  /*c040*/  @!P0 SYNCS.PHASECHK.TRANS64 P0, [R0+URZ], R3 ;  /* 0x00000003000085a7 */ /* 0x000ea400080010ff */
[----:B--2---:R-:W-:Y:S05]  /*c050*/  @!P0 BRA `(.L_x_146) ;  /* 0xfffffffc00f08947 */ /* 0x004fea000383ffff */
[----:B------:R-:W-:Y:S05]  /*c060*/  BRA `(.L_x_147) ;  /* 0xffffff6800787947 */ /* 0x000fea000383ffff */
.L_x_46:
[----:B------:R-:W-:-:S07]  /*c070*/  MOV R0, UR5 ;  /* 0x0000000500007c02 */ /* 0x000fce0008000f00 */
.L_x_148:
[----:B-1----:R1:W2:Y:S02]  /*c080*/  SYNCS.PHASECHK.TRANS64.TRYWAIT P0, [R0+URZ], R3 ;  /* 0x00000003000075a7 */ /* 0x0022a400080011ff */
[----:B--2---:R-:W-:Y:S05]  /*c090*/  @!P0 NANOSLEEP.SYNCS 0x989680 ;  /* 0x009896800000895d */ /* 0x004fea0003900000 */
[----:B------:R-:W2:Y:S02]  /*c0a0*/  @!P0 SYNCS.PHASECHK.TRANS64 P0, [R0+URZ], R3 ;  /* 0x00000003000085a7 */ /* 0x000ea400080010ff */
[----:B--2---:R-:W-:Y:S05]  /*c0b0*/  @!P0 BRA `(.L_x_148) ;  /* 0xfffffffc00f08947 */ /* 0x004fea000383ffff */
[----:B------:R-:W-:Y:S05]  /*c0c0*/  BRA `(.L_x_149) ;  /* 0xffffff6800847947 */ /* 0x000fea000383ffff */
.L_x_47:
[----:B------:R-:W-:-:S07]  /*c0d0*/  MOV R0, UR5 ;  /* 0x0000000500007c02 */ /* 0x000fce0008000f00 */
.L_x_150:
[----:B-1----:R1:W2:Y:S02]  /*c0e0*/  SYNCS.PHASECHK.TRANS64.TRYWAIT P0, [R0+URZ], R3 ;  /* 0x00000003000075a7 */ /* 0x0022a400080011ff */
[----:B--2---:R-:W-:Y:S05]  /*c0f0*/  @!P0 NANOSLEEP.SYNCS 0x989680 ;  /* 0x009896800000895d */ /* 0x004fea0003900000 */
[----:B------:R-:W2:Y:S02]  /*c100*/  @!P0 SYNCS.PHASECHK.TRANS64 P0, [R0+URZ], R3 ;  /* 0x00000003000085a7 */ /* 0x000ea400080010ff */
[----:B--2---:R-:W-:Y:S05]  /*c110*/  @!P0 BRA `(.L_x_150) ;  /* 0xfffffffc00f08947 */ /* 0x004fea000383ffff */
[----:B------:R-:W-:Y:S05]  /*c120*/  BRA `(.L_x_151) ;  /* 0xffffff6800907947 */ /* 0x000fea000383ffff */
.L_x_48:
[----:B------:R-:W-:-:S07]  /*c130*/  MOV R0, UR5 ;  /* 0x0000000500007c02 */ /* 0x000fce0008000f00 */
.L_x_152:
[----:B-1----:R1:W2:Y:S02]  /*c140*/  SYNCS.PHASECHK.TRANS64.TRYWAIT P0, [R0+URZ], R3 ;  /* 0x00000003000075a7 */ /* 0x0022a400080011ff */
[----:B--2---:R-:W-:Y:S05]  /*c150*/  @!P0 NANOSLEEP.SYNCS 0x989680 ;  /* 0x009896800000895d */ /* 0x004fea0003900000 */
[----:B------:R-:W2:Y:S02]  /*c160*/  @!P0 SYNCS.PHASECHK.TRANS64 P0, [R0+URZ], R3 ;  /* 0x00000003000085a7 */ /* 0x000ea400080010ff */
[----:B--2---:R-:W-:Y:S05]  /*c170*/  @!P0 BRA `(.L_x_152) ;  /* 0xfffffffc00f08947 */ /* 0x004fea000383ffff */
[----:B------:R-:W-:Y:S05]  /*c180*/  BRA `(.L_x_153) ;  /* 0xffffff68009c7947 */ /* 0x000fea000383ffff */
.L_x_49:
[----:B------:R-:W-:-:S07]  /*c190*/  MOV R0, UR5 ;  /* 0x0000000500007c02 */ /* 0x000fce0008000f00 */
.L_x_154:
[----:B-1----:R1:W2:Y:S02]  /*c1a0*/  SYNCS.PHASECHK.TRANS64.TRYWAIT P0, [R0+URZ], R3 ;  /* 0x00000003000075a7 */ /* 0x0022a400080011ff */
[----:B--2---:R-:W-:Y:S05]  /*c1b0*/  @!P0 NANOSLEEP.SYNCS 0x989680 ;  /* 0x009896800000895d */ /* 0x004fea0003900000 */
[----:B------:R-:W2:Y:S02]  /*c1c0*/  @!P0 SYNCS.PHASECHK.TRANS64 P0, [R0+URZ], R3 ;  /* 0x00000003000085a7 */ /* 0x000ea400080010ff */
[----:B--2---:R-:W-:Y:S05]  /*c1d0*/  @!P0 BRA `(.L_x_154) ;  /* 0xfffffffc00f08947 */ /* 0x004fea000383ffff */
[----:B------:R-:W-:Y:S05]  /*c1e0*/  BRA `(.L_x_155) ;  /* 0xffffff6800a87947 */ /* 0x000fea000383ffff */
.L_x_50:
[----:B------:R-:W-:-:S07]  /*c1f0*/  MOV R0, UR5 ;  /* 0x0000000500007c02 */ /* 0x000fce0008000f00 */
.L_x_156:
[----:B-1----:R1:W2:Y:S02]  /*c200*/  SYNCS.PHASECHK.TRANS64.TRYWAIT P0, [R0+URZ], R3 ;  /* 0x00000003000075a7 */ /* 0x0022a400080011ff */
[----:B--2---:R-:W-:Y:S05]  /*c210*/  @!P0 NANOSLEEP.SYNCS 0x989680 ;  /* 0x009896800000895d */ /* 0x004fea0003900000 */
[----:B------:R-:W2:Y:S02]  /*c220*/  @!P0 SYNCS.PHASECHK.TRANS64 P0, [R0+URZ], R3 ;  /* 0x00000003000085a7 */ /* 0x000ea400080010ff */
[----:B--2---:R-:W-:Y:S05]  /*c230*/  @!P0 BRA `(.L_x_156) ;  /* 0xfffffffc00f08947 */ /* 0x004fea000383ffff */
[----:B------:R-:W-:Y:S05]  /*c240*/  BRA `(.L_x_157) ;  /* 0xffffff6800b47947 */ /* 0x000fea000383ffff */
.L_x_51:
[----:B------:R-:W-:-:S07]  /*c250*/  MOV R0, UR5 ;  /* 0x0000000500007c02 */ /* 0x000fce0008000f00 */
.L_x_158:
[----:B-1----:R1:W2:Y:S02]  /*c260*/  SYNCS.PHASECHK.TRANS64.TRYWAIT P0, [R0+URZ], R3 ;  /* 0x00000003000075a7 */ /* 0x0022a400080011ff */
[----:B--2---:R-:W-:Y:S05]  /*c270*/  @!P0 NANOSLEEP.SYNCS 0x989680 ;  /* 0x009896800000895d */ /* 0x004fea0003900000 */
[----:B------:R-:W2:Y:S02]  /*c280*/  @!P0 SYNCS.PHASECHK.TRANS64 P0, [R0+URZ], R3 ;  /* 0x00000003000085a7 */ /* 0x000ea400080010ff */
[----:B--2---:R-:W-:Y:S05]  /*c290*/  @!P0 BRA `(.L_x_158) ;  /* 0xfffffffc00f08947 */ /* 0x004fea000383ffff */
[----:B------:R-:W-:Y:S05]  /*c2a0*/  BRA `(.L_x_159) ;  /* 0xffffff6800c07947 */ /* 0x000fea000383ffff */
.L_x_52:
[----:B------:R-:W-:-:S07]  /*c2b0*/  MOV R0, UR5 ;  /* 0x0000000500007c02 */ /* 0x000fce0008000f00 */
.L_x_160:
[----:B-1----:R1:W2:Y:S02]  /*c2c0*/  SYNCS.PHASECHK.TRANS64.TRYWAIT P0, [R0+URZ], R3 ;  /* 0x00000003000075a7 */ /* 0x0022a400080011ff */
[----:B--2---:R-:W-:Y:S05]  /*c2d0*/  @!P0 NANOSLEEP.SYNCS 0x989680 ;  /* 0x009896800000895d */ /* 0x004fea0003900000 */
[----:B------:R-:W2:Y:S02]  /*c2e0*/  @!P0 SYNCS.PHASECHK.TRANS64 P0, [R0+URZ], R3 ;  /* 0x00000003000085a7 */ /* 0x000ea400080010ff */
[----:B--2---:R-:W-:Y:S05]  /*c2f0*/  @!P0 BRA `(.L_x_160) ;  /* 0xfffffffc00f08947 */ /* 0x004fea000383ffff */
[----:B------:R-:W-:Y:S05]  /*c300*/  BRA `(.L_x_161) ;  /* 0xffffff6800cc7947 */ /* 0x000fea000383ffff */
.L_x_53:
[----:B------:R-:W-:-:S07]  /*c310*/  MOV R0, UR5 ;  /* 0x0000000500007c02 */ /* 0x000fce0008000f00 */
.L_x_162:
[----:B-1----:R1:W2:Y:S02]  /*c320*/  SYNCS.PHASECHK.TRANS64.TRYWAIT P0, [R0+URZ], R3 ;  /* 0x00000003000075a7 */ /* 0x0022a400080011ff */
[----:B--2---:R-:W-:Y:S05]  /*c330*/  @!P0 NANOSLEEP.SYNCS 0x989680 ;  /* 0x009896800000895d */ /* 0x004fea0003900000 */
[----:B------:R-:W2:Y:S02]  /*c340*/  @!P0 SYNCS.PHASECHK.TRANS64 P0, [R0+URZ], R3 ;  /* 0x00000003000085a7 */ /* 0x000ea400080010ff */
[----:B--2---:R-:W-:Y:S05]  /*c350*/  @!P0 BRA `(.L_x_162) ;  /* 0xfffffffc00f08947 */ /* 0x004fea000383ffff */
[----:B------:R-:W-:Y:S05]  /*c360*/  BRA `(.L_x_163) ;  /* 0xffffff6800d87947 */ /* 0x000fea000383ffff */
.L_x_54:
[----:B------:R-:W-:-:S07]  /*c370*/  MOV R0, UR5 ;  /* 0x0000000500007c02 */ /* 0x000fce0008000f00 */
.L_x_164:
[----:B-1----:R1:W2:Y:S02]  /*c380*/  SYNCS.PHASECHK.TRANS64.TRYWAIT P0, [R0+URZ], R3 ;  /* 0x00000003000075a7 */ /* 0x0022a400080011ff */
[----:B--2---:R-:W-:Y:S05]  /*c390*/  @!P0 NANOSLEEP.SYNCS 0x989680 ;  /* 0x009896800000895d */ /* 0x004fea0003900000 */
[----:B------:R-:W2:Y:S02]  /*c3a0*/  @!P0 SYNCS.PHASECHK.TRANS64 P0, [R0+URZ], R3 ;  /* 0x00000003000085a7 */ /* 0x000ea400080010ff */
[----:B--2---:R-:W-:Y:S05]  /*c3b0*/  @!P0 BRA `(.L_x_164) ;  /* 0xfffffffc00f08947 */ /* 0x004fea000383ffff */
[----:B------:R-:W-:Y:S05]  /*c3c0*/  BRA `(.L_x_165) ;  /* 0xffffff6800e47947 */ /* 0x000fea000383ffff */
.L_x_55:
[----:B------:R-:W-:-:S07]  /*c3d0*/  MOV R0, UR5 ;  /* 0x0000000500007c02 */ /* 0x000fce0008000f00 */
.L_x_166:
[----:B-1----:R1:W2:Y:S02]  /*c3e0*/  SYNCS.PHASECHK.TRANS64.TRYWAIT P0, [R0+URZ], R3 ;  /* 0x00000003000075a7 */ /* 0x0022a400080011ff */
[----:B--2---:R-:W-:Y:S05]  /*c3f0*/  @!P0 NANOSLEEP.SYNCS 0x989680 ;  /* 0x009896800000895d */ /* 0x004fea0003900000 */
[----:B------:R-:W2:Y:S02]  /*c400*/  @!P0 SYNCS.PHASECHK.TRANS64 P0, [R0+URZ], R3 ;  /* 0x00000003000085a7 */ /* 0x000ea400080010ff */
[----:B--2---:R-:W-:Y:S05]  /*c410*/  @!P0 BRA `(.L_x_166) ;  /* 0xfffffffc00f08947 */ /* 0x004fea000383ffff */
[----:B------:R-:W-:Y:S05]  /*c420*/  BRA `(.L_x_167) ;  /* 0xffffff6800f07947 */ /* 0x000fea000383ffff */
.L_x_56:
[----:B------:R-:W-:-:S07]  /*c430*/  MOV R0, UR5 ;  /* 0x0000000500007c02 */ /* 0x000fce0008000f00 */
.L_x_168:
[----:B-1----:R1:W2:Y:S02]  /*c440*/  SYNCS.PHASECHK.TRANS64.TRYWAIT P0, [R0+URZ], R3 ;  /* 0x00000003000075a7 */ /* 0x0022a400080011ff */
[----:B--2---:R-:W-:Y:S05]  /*c450*/  @!P0 NANOSLEEP.SYNCS 0x989680 ;  /* 0x009896800000895d */ /* 0x004fea0003900000 */
[----:B------:R-:W2:Y:S02]  /*c460*/  @!P0 SYNCS.PHASECHK.TRANS64 P0, [R0+URZ], R3 ;  /* 0x00000003000085a7 */ /* 0x000ea400080010ff */
[----:B--2---:R-:W-:Y:S05]  /*c470*/  @!P0 BRA `(.L_x_168) ;  /* 0xfffffffc00f08947 */ /* 0x004fea000383ffff */
[----:B------:R-:W-:Y:S05]  /*c480*/  BRA `(.L_x_169) ;  /* 0xffffff6800fc7947 */ /* 0x000fea000383ffff */
.L_x_57:
[----:B------:R-:W-:-:S07]  /*c490*/  MOV R0, UR5 ;  /* 0x0000000500007c02 */ /* 0x000fce0008000f00 */
.L_x_170:
[----:B-1----:R1:W2:Y:S02]  /*c4a0*/  SYNCS.PHASECHK.TRANS64.TRYWAIT P0, [R0+URZ], R3 ;  /* 0x00000003000075a7 */ /* 0x0022a400080011ff */
[----:B--2---:R-:W-:Y:S05]  /*c4b0*/  @!P0 NANOSLEEP.SYNCS 0x989680 ;  /* 0x009896800000895d */ /* 0x004fea0003900000 */
[----:B------:R-:W2:Y:S02]  /*c4c0*/  @!P0 SYNCS.PHASECHK.TRANS64 P0, [R0+URZ], R3 ;  /* 0x00000003000085a7 */ /* 0x000ea400080010ff */
[----:B--2---:R-:W-:Y:S05]  /*c4d0*/  @!P0 BRA `(.L_x_170) ;  /* 0xfffffffc00f08947 */ /* 0x004fea000383ffff */
[----:B------:R-:W-:Y:S05]  /*c4e0*/  BRA `(.L_x_171) ;  /* 0xffffff6c00087947 */ /* 0x000fea000383ffff */
.L_x_58:
[----:B------:R-:W-:-:S07]  /*c4f0*/  MOV R0, UR5 ;  /* 0x0000000500007c02 */ /* 0x000fce0008000f00 */
.L_x_172:
[----:B-1----:R1:W2:Y:S02]  /*c500*/  SYNCS.PHASECHK.TRANS64.TRYWAIT P0, [R0+URZ], R3 ;  /* 0x00000003000075a7 */ /* 0x0022a400080011ff */
[----:B--2---:R-:W-:Y:S05]  /*c510*/  @!P0 NANOSLEEP.SYNCS 0x989680 ;  /* 0x009896800000895d */ /* 0x004fea0003900000 */
[----:B------:R-:W2:Y:S02]  /*c520*/  @!P0 SYNCS.PHASECHK.TRANS64 P0, [R0+URZ], R3 ;  /* 0x00000003000085a7 */ /* 0x000ea400080010ff */
[----:B--2---:R-:W-:Y:S05]  /*c530*/  @!P0 BRA `(.L_x_172) ;  /* 0xfffffffc00f08947 */ /* 0x004fea000383ffff */
[----:B------:R-:W-:Y:S05]  /*c540*/  BRA `(.L_x_173) ;  /* 0xffffff6c00147947 */ /* 0x000fea000383ffff */
.L_x_59:
[----:B------:R-:W-:-:S07]  /*c550*/  MOV R0, UR5 ;  /* 0x0000000500007c02 */ /* 0x000fce0008000f00 */
.L_x_174:
[----:B-1----:R1:W2:Y:S02]  /*c560*/  SYNCS.PHASECHK.TRANS64.TRYWAIT P0, [R0+URZ], R3 ;  /* 0x00000003000075a7 */ /* 0x0022a400080011ff */
[----:B--2---:R-:W-:Y:S05]  /*c570*/  @!P0 NANOSLEEP.SYNCS 0x989680 ;  /* 0x009896800000895d */ /* 0x004fea0003900000 */
[----:B------:R-:W2:Y:S02]  /*c580*/  @!P0 SYNCS.PHASECHK.TRANS64 P0, [R0+URZ], R3 ;  /* 0x00000003000085a7 */ /* 0x000ea400080010ff */
[----:B--2---:R-:W-:Y:S05]  /*c590*/  @!P0 BRA `(.L_x_174) ;  /* 0xfffffffc00f08947 */ /* 0x004fea000383ffff */
[----:B------:R-:W-:Y:S05]  /*c5a0*/  BRA `(.L_x_175) ;  /* 0xffffff6c00207947 */ /* 0x000fea000383ffff */
.L_x_60:
[----:B------:R-:W-:-:S07]  /*c5b0*/  MOV R0, UR5 ;  /* 0x0000000500007c02 */ /* 0x000fce0008000f00 */
.L_x_176:
[----:B-1----:R1:W2:Y:S02]  /*c5c0*/  SYNCS.PHASECHK.TRANS64.TRYWAIT P0, [R0+URZ], R3 ;  /* 0x00000003000075a7 */ /* 0x0022a400080011ff */
[----:B--2---:R-:W-:Y:S05]  /*c5d0*/  @!P0 NANOSLEEP.SYNCS 0x989680 ;  /* 0x009896800000895d */ /* 0x004fea0003900000 */
[----:B------:R-:W2:Y:S02]  /*c5e0*/  @!P0 SYNCS.PHASECHK.TRANS64 P0, [R0+URZ], R3 ;  /* 0x00000003000085a7 */ /* 0x000ea400080010ff */
[----:B--2---:R-:W-:Y:S05]  /*c5f0*/  @!P0 BRA `(.L_x_176) ;  /* 0xfffffffc00f08947 */ /* 0x004fea000383ffff */
[----:B------:R-:W-:Y:S05]  /*c600*/  BRA `(.L_x_177) ;  /* 0xffffff6c002c7947 */ /* 0x000fea000383ffff */
.L_x_61:
[----:B------:R-:W-:-:S07]  /*c610*/  MOV R0, UR5 ;  /* 0x0000000500007c02 */ /* 0x000fce0008000f00 */
.L_x_178:
[----:B-1----:R1:W2:Y:S02]  /*c620*/  SYNCS.PHASECHK.TRANS64.TRYWAIT P0, [R0+URZ], R3 ;  /* 0x00000003000075a7 */ /* 0x0022a400080011ff */
[----:B--2---:R-:W-:Y:S05]  /*c630*/  @!P0 NANOSLEEP.SYNCS 0x989680 ;  /* 0x009896800000895d */ /* 0x004fea0003900000 */
[----:B------:R-:W2:Y:S02]  /*c640*/  @!P0 SYNCS.PHASECHK.TRANS64 P0, [R0+URZ], R3 ;  /* 0x00000003000085a7 */ /* 0x000ea400080010ff */
[----:B--2---:R-:W-:Y:S05]  /*c650*/  @!P0 BRA `(.L_x_178) ;  /* 0xfffffffc00f08947 */ /* 0x004fea000383ffff */
[----:B------:R-:W-:Y:S05]  /*c660*/  BRA `(.L_x_179) ;  /* 0xffffff6c00387947 */ /* 0x000fea000383ffff */
.L_x_62:
[----:B------:R-:W-:-:S07]  /*c670*/  MOV R0, UR5 ;  /* 0x0000000500007c02 */ /* 0x000fce0008000f00 */
.L_x_180:
[----:B-1----:R1:W2:Y:S02]  /*c680*/  SYNCS.PHASECHK.TRANS64.TRYWAIT P0, [R0+URZ], R3 ;  /* 0x00000003000075a7 */ /* 0x0022a400080011ff */
[----:B--2---:R-:W-:Y:S05]  /*c690*/  @!P0 NANOSLEEP.SYNCS 0x989680 ;  /* 0x009896800000895d */ /* 0x004fea0003900000 */
[----:B------:R-:W2:Y:S02]  /*c6a0*/  @!P0 SYNCS.PHASECHK.TRANS64 P0, [R0+URZ], R3 ;  /* 0x00000003000085a7 */ /* 0x000ea400080010ff */
[----:B--2---:R-:W-:Y:S05]  /*c6b0*/  @!P0 BRA `(.L_x_180) ;  /* 0xfffffffc00f08947 */ /* 0x004fea000383ffff */
[----:B------:R-:W-:Y:S05]  /*c6c0*/  BRA `(.L_x_181) ;  /* 0xffffff6c00447947 */ /* 0x000fea000383ffff */
.L_x_63:
[----:B------:R-:W-:-:S07]  /*c6d0*/  MOV R0, UR5 ;  /* 0x0000000500007c02 */ /* 0x000fce0008000f00 */
.L_x_182:
[----:B-1----:R1:W2:Y:S02]  /*c6e0*/  SYNCS.PHASECHK.TRANS64.TRYWAIT P0, [R0+URZ], R3 ;  /* 0x00000003000075a7 */ /* 0x0022a400080011ff */
[----:B--2---:R-:W-:Y:S05]  /*c6f0*/  @!P0 NANOSLEEP.SYNCS 0x989680 ;  /* 0x009896800000895d */ /* 0x004fea0003900000 */
[----:B------:R-:W2:Y:S02]  /*c700*/  @!P0 SYNCS.PHASECHK.TRANS64 P0, [R0+URZ], R3 ;  /* 0x00000003000085a7 */ /* 0x000ea400080010ff */
[----:B--2---:R-:W-:Y:S05]  /*c710*/  @!P0 BRA `(.L_x_182) ;  /* 0xfffffffc00f08947 */ /* 0x004fea000383ffff */
[----:B------:R-:W-:Y:S05]  /*c720*/  BRA `(.L_x_183) ;  /* 0xffffff6c00507947 */ /* 0x000fea000383ffff */
.L_x_64:
[----:B------:R-:W-:-:S07]  /*c730*/  MOV R0, UR5 ;  /* 0x0000000500007c02 */ /* 0x000fce0008000f00 */
.L_x_184:
[----:B-1----:R1:W2:Y:S02]  /*c740*/  SYNCS.PHASECHK.TRANS64.TRYWAIT P0, [R0+URZ], R3 ;  /* 0x00000003000075a7 */ /* 0x0022a400080011ff */
[----:B--2---:R-:W-:Y:S05]  /*c750*/  @!P0 NANOSLEEP.SYNCS 0x989680 ;  /* 0x009896800000895d */ /* 0x004fea0003900000 */
[----:B------:R-:W2:Y:S02]  /*c760*/  @!P0 SYNCS.PHASECHK.TRANS64 P0, [R0+URZ], R3 ;  /* 0x00000003000085a7 */ /* 0x000ea400080010ff */
[----:B--2---:R-:W-:Y:S05]  /*c770*/  @!P0 BRA `(.L_x_184) ;  /* 0xfffffffc00f08947 */ /* 0x004fea000383ffff */
[----:B------:R-:W-:Y:S05]  /*c780*/  BRA `(.L_x_185) ;  /* 0xffffff6c005c7947 */ /* 0x000fea000383ffff */
.L_x_65:
[----:B------:R-:W-:-:S07]  /*c790*/  MOV R0, UR5 ;  /* 0x0000000500007c02 */ /* 0x000fce0008000f00 */
.L_x_186:
[----:B-1----:R1:W2:Y:S02]  /*c7a0*/  SYNCS.PHASECHK.TRANS64.TRYWAIT P0, [R0+URZ], R3 ;  /* 0x00000003000075a7 */ /* 0x0022a400080011ff */
[----:B--2---:R-:W-:Y:S05]  /*c7b0*/  @!P0 NANOSLEEP.SYNCS 0x989680 ;  /* 0x009896800000895d */ /* 0x004fea0003900000 */
[----:B------:R-:W2:Y:S02]  /*c7c0*/  @!P0 SYNCS.PHASECHK.TRANS64 P0, [R0+URZ], R3 ;  /* 0x00000003000085a7 */ /* 0x000ea400080010ff */
[----:B--2---:R-:W-:Y:S05]  /*c7d0*/  @!P0 BRA `(.L_x_186) ;  /* 0xfffffffc00f08947 */ /* 0x004fea000383ffff */
[----:B------:R-:W-:Y:S05]  /*c7e0*/  BRA `(.L_x_187) ;  /* 0xffffff6c00687947 */ /* 0x000fea000383ffff */
.L_x_66:
[----:B------:R-:W-:-:S07]  /*c7f0*/  MOV R0, UR5 ;  /* 0x0000000500007c02 */ /* 0x000fce0008000f00 */
.L_x_188:
[----:B-1----:R1:W2:Y:S02]  /*c800*/  SYNCS.PHASECHK.TRANS64.TRYWAIT P0, [R0+URZ], R3 ;  /* 0x00000003000075a7 */ /* 0x0022a400080011ff */
[----:B--2---:R-:W-:Y:S05]  /*c810*/  @!P0 NANOSLEEP.SYNCS 0x989680 ;  /* 0x009896800000895d */ /* 0x004fea0003900000 */
[----:B------:R-:W2:Y:S02]  /*c820*/  @!P0 SYNCS.PHASECHK.TRANS64 P0, [R0+URZ], R3 ;  /* 0x00000003000085a7 */ /* 0x000ea400080010ff */
[----:B--2---:R-:W-:Y:S05]  /*c830*/  @!P0 BRA `(.L_x_188) ;  /* 0xfffffffc00f08947 */ /* 0x004fea000383ffff */
[----:B------:R-:W-:Y:S05]  /*c840*/  BRA `(.L_x_189) ;  /* 0xffffff6c00747947 */ /* 0x000fea000383ffff */
.L_x_67:
[----:B------:R-:W-:-:S07]  /*c850*/  MOV R0, UR5 ;  /* 0x0000000500007c02 */ /* 0x000fce0008000f00 */
.L_x_190:
[----:B-1----:R1:W2:Y:S02]  /*c860*/  SYNCS.PHASECHK.TRANS64.TRYWAIT P0, [R0+URZ], R3 ;  /* 0x00000003000075a7 */ /* 0x0022a400080011ff */
[----:B--2---:R-:W-:Y:S05]  /*c870*/  @!P0 NANOSLEEP.SYNCS 0x989680 ;  /* 0x009896800000895d */ /* 0x004fea0003900000 */
[----:B------:R-:W2:Y:S02]  /*c880*/  @!P0 SYNCS.PHASECHK.TRANS64 P0, [R0+URZ], R3 ;  /* 0x00000003000085a7 */ /* 0x000ea400080010ff */
[----:B--2---:R-:W-:Y:S05]  /*c890*/  @!P0 BRA `(.L_x_190) ;  /* 0xfffffffc00f08947 */ /* 0x004fea000383ffff */
[----:B------:R-:W-:Y:S05]  /*c8a0*/  BRA `(.L_x_191) ;  /* 0xffffff6c00807947 */ /* 0x000fea000383ffff */
.L_x_68:
[----:B------:R-:W-:-:S07]  /*c8b0*/  MOV R0, UR5 ;  /* 0x0000000500007c02 */ /* 0x000fce0008000f00 */
.L_x_192:
[----:B-1----:R1:W2:Y:S02]  /*c8c0*/  SYNCS.PHASECHK.TRANS64.TRYWAIT P0, [R0+URZ], R3 ;  /* 0x00000003000075a7 */ /* 0x0022a400080011ff */
[----:B--2---:R-:W-:Y:S05]  /*c8d0*/  @!P0 NANOSLEEP.SYNCS 0x989680 ;  /* 0x009896800000895d */ /* 0x004fea0003900000 */
[----:B------:R-:W2:Y:S02]  /*c8e0*/  @!P0 SYNCS.PHASECHK.TRANS64 P0, [R0+URZ], R3 ;  /* 0x00000003000085a7 */ /* 0x000ea400080010ff */
[----:B--2---:R-:W-:Y:S05]  /*c8f0*/  @!P0 BRA `(.L_x_192) ;  /* 0xfffffffc00f08947 */ /* 0x004fea000383ffff */
[----:B------:R-:W-:Y:S05]  /*c900*/  BRA `(.L_x_193) ;  /* 0xffffff6c008c7947 */ /* 0x000fea000383ffff */
.L_x_71:
[----:B-1----:R1:W2:Y:S02]  /*c910*/  SYNCS.PHASECHK.TRANS64.TRYWAIT P0, [R2+URZ+0x200], R5 ;  /* 0x00020005020075a7 */ /* 0x0022a400080011ff */
[----:B--2---:R-:W-:Y:S05]  /*c920*/  @!P0 NANOSLEEP.SYNCS 0x989680 ;  /* 0x009896800000895d */ /* 0x004fea0003900000 */
[----:B------:R-:W2:Y:S02]  /*c930*/  @!P0 SYNCS.PHASECHK.TRANS64 P0, [R2+URZ+0x200], R5 ;  /* 0x00020005020085a7 */ /* 0x000ea400080010ff */
[----:B--2---:R-:W-:Y:S05]  /*c940*/  @!P0 BRA `(.L_x_71) ;  /* 0xfffffffc00f08947 */ /* 0x004fea000383ffff */
[----:B------:R-:W-:Y:S05]  /*c950*/  BRA `(.L_x_194) ;  /* 0xffffff6c00e87947 */ /* 0x000fea000383ffff */
.L_x_72:
[----:B------:R-:W-:-:S07]  /*c960*/  MOV R2, UR5 ;  /* 0x0000000500027c02 */ /* 0x000fce0008000f00 */
.L_x_195:
[----:B-1----:R1:W2:Y:S02]  /*c970*/  SYNCS.PHASECHK.TRANS64.TRYWAIT P0, [R2+URZ+0x1d0], R5 ;  /* 0x0001d005020075a7 */ /* 0x0022a400080011ff */
[----:B--2---:R-:W-:Y:S05]  /*c980*/  @!P0 NANOSLEEP.SYNCS 0x989680 ;  /* 0x009896800000895d */ /* 0x004fea0003900000 */
[----:B------:R-:W2:Y:S02]  /*c990*/  @!P0 SYNCS.PHASECHK.TRANS64 P0, [R2+URZ+0x1d0], R5 ;  /* 0x0001d005020085a7 */ /* 0x000ea400080010ff */
[----:B--2---:R-:W-:Y:S05]  /*c9a0*/  @!P0 BRA `(.L_x_195) ;  /* 0xfffffffc00f08947 */ /* 0x004fea000383ffff */
[----:B------:R-:W-:Y:S05]  /*c9b0*/  BRA `(.L_x_196) ;  /* 0xffffff6c00f87947 */ /* 0x000fea000383ffff */
.L_x_73:
[----:B-1----:R1:W2:Y:S02]  /*c9c0*/  SYNCS.PHASECHK.TRANS64.TRYWAIT P1, [R2+URZ+0x1c0], R5 ;  /* 0x0001c005020075a7 */ /* 0x0022a400080211ff */
[----:B--2---:R-:W-:Y:S05]  /*c9d0*/  @!P1 NANOSLEEP.SYNCS 0x989680 ;  /* 0x009896800000995d */ /* 0x004fea0003900000 */
[----:B------:R-:W2:Y:S02]  /*c9e0*/  @!P1 SYNCS.PHASECHK.TRANS64 P1, [R2+URZ+0x1c0], R5 ;  /* 0x0001c005020095a7 */ /* 0x000ea400080210ff */
[----:B--2---:R-:W-:Y:S05]  /*c9f0*/  @!P1 BRA `(.L_x_73) ;  /* 0xfffffffc00f09947 */ /* 0x004fea000383ffff */
[----:B------:R-:W-:Y:S05]  /*ca00*/  BRA `(.L_x_197) ;  /* 0xffffff7000287947 */ /* 0x000fea000383ffff */
.L_x_76:
[----:B------:R-:W-:-:S07]  /*ca10*/  MOV R0, UR5 ;  /* 0x0000000500007c02 */ /* 0x000fce0008000f00 */
.L_x_198:
[----:B-1----:R1:W2:Y:S02]  /*ca20*/  SYNCS.PHASECHK.TRANS64.TRYWAIT P0, [R0+URZ+0x1d0], R3 ;  /* 0x0001d003000075a7 */ /* 0x0022a400080011ff */
[----:B--2---:R-:W-:Y:S05]  /*ca30*/  @!P0 NANOSLEEP.SYNCS 0x989680 ;  /* 0x009896800000895d */ /* 0x004fea0003900000 */
[----:B------:R-:W2:Y:S02]  /*ca40*/  @!P0 SYNCS.PHASECHK.TRANS64 P0, [R0+URZ+0x1d0], R3 ;  /* 0x0001d003000085a7 */ /* 0x000ea400080010ff */
[----:B--2---:R-:W-:Y:S05]  /*ca50*/  @!P0 BRA `(.L_x_198) ;  /* 0xfffffffc00f08947 */ /* 0x004fea000383ffff */
[----:B------:R-:W-:Y:S05]  /*ca60*/  BRA `(.L_x_75) ;  /* 0xffffff70007c7947 */ /* 0x000fea000383ffff */
.L_x_85:
[----:B-1----:R-:W-:-:S04]  /*ca70*/  MOV R0, UR4 ;  /* 0x0000000400007c02 */ /* 0x002fc80008000f00 */
[----:B------:R1:W2:Y:S03]  /*ca80*/  SYNCS.PHASECHK.TRANS64.TRYWAIT P0, [R0+URZ+0x8], R7 ;  /* 0x00000807000075a7 */ /* 0x0002a600080011ff */
[----:B--2---:R-:W-:Y:S05]  /*ca90*/  @!P0 NANOSLEEP.SYNCS 0x989680 ;  /* 0x009896800000895d */ /* 0x004fea0003900000 */
[----:B------:R-:W2:Y:S02]  /*caa0*/  @!P0 SYNCS.PHASECHK.TRANS64 P0, [R0+URZ+0x8], R7 ;  /* 0x00000807000085a7 */ /* 0x000ea400080010ff */
[----:B--2---:R-:W-:Y:S05]  /*cab0*/  @!P0 BRA `(.L_x_85) ;  /* 0xfffffffc00ec8947 */ /* 0x004fea000383ffff */
[----:B------:R-:W-:Y:S05]  /*cac0*/  BRA `(.L_x_84) ;  /* 0xffffff7400307947 */ /* 0x000fea000383ffff */
.L_x_87:
[----:B------:R-:W-:Y:S01]  /*cad0*/  BSSY B0, `(.L_x_199) ;  /* 0x0000006000007945 */ /* 0x000fe20003800000 */
[----:B------:R-:W-:-:S07]  /*cae0*/  MOV R15, 0xffffffff ;  /* 0xffffffff000f7802 */ /* 0x000fce0000000f00 */
[----:B-1----:R-:W-:Y:S05]  /*caf0*/  WARPSYNC.COLLECTIVE R15, `(.L_x_200) ;  /* 0x000000000f0c7348 */ /* 0x002fea0003c00000 */
[----:B------:R-:W-:Y:S02]  /*cb00*/  ELECT P6, UR79, PT ;  /* 0x00000000004f782f */ /* 0x000fe400038c0000 */
[----:B------:R-:W-:Y:S01]  /*cb10*/  MOV R14, UR79 ;  /* 0x0000004f000e7c02 */ /* 0x000fe20008000f00 */
[----:B-1----:R-:W-:Y:S10]  /*cb20*/  ENDCOLLECTIVE ;  /* 0x000000000000791b */ /* 0x002ff40003800000 */
.L_x_200:
[----:B------:R-:W-:Y:S05]  /*cb30*/  BSYNC B0 ;  /* 0x0000000000007941 */ /* 0x000fea0003800000 */
.L_x_199:
[----:B------:R-:W-:Y:S01]  /*cb40*/  PLOP3.LUT P0, PT, P6, PT, PT, 0x80, 0x8 ;  /* 0x000000000008781c */ /* 0x000fe2000370f070 */
[----:B------:R-:W-:-:S12]  /*cb50*/  BRA `(.L_x_201) ;  /* 0xffffff74005c7947 */ /* 0x000fd8000383ffff */
.L_x_89:
[----:B-1----:R-:W-:-:S04]  /*cb60*/  MOV R0, UR4 ;  /* 0x0000000400007c02 */ /* 0x002fc80008000f00 */
[----:B------:R1:W2:Y:S03]  /*cb70*/  SYNCS.PHASECHK.TRANS64.TRYWAIT P0, [R0+URZ+0x8], R5 ;  /* 0x00000805000075a7 */ /* 0x0002a600080011ff */
[----:B--2---:R-:W-:Y:S05]  /*cb80*/  @!P0 NANOSLEEP.SYNCS 0x989680 ;  /* 0x009896800000895d */ /* 0x004fea0003900000 */
[----:B------:R-:W2:Y:S02]  /*cb90*/  @!P0 SYNCS.PHASECHK.TRANS64 P0, [R0+URZ+0x8], R5 ;  /* 0x00000805000085a7 */ /* 0x000ea400080010ff */
[----:B--2---:R-:W-:Y:S05]  /*cba0*/  @!P0 BRA `(.L_x_89) ;  /* 0xfffffffc00ec8947 */ /* 0x004fea000383ffff */
[----:B------:R-:W-:Y:S05]  /*cbb0*/  BRA `(.L_x_88) ;  /* 0xffffff7400607947 */ /* 0x000fea000383ffff */
.L_x_90:
[----:B-1----:R1:W2:Y:S02]  /*cbc0*/  SYNCS.PHASECHK.TRANS64.TRYWAIT P0, [R0+URZ+0x1c0], R3 ;  /* 0x0001c003000075a7 */ /* 0x0022a400080011ff */
[----:B--2---:R-:W-:Y:S05]  /*cbd0*/  @!P0 NANOSLEEP.SYNCS 0x989680 ;  /* 0x009896800000895d */ /* 0x004fea0003900000 */
[----:B------:R-:W2:Y:S02]  /*cbe0*/  @!P0 SYNCS.PHASECHK.TRANS64 P0, [R0+URZ+0x1c0], R3 ;  /* 0x0001c003000085a7 */ /* 0x000ea400080010ff */
[----:B--2---:R-:W-:Y:S05]  /*cbf0*/  @!P0 BRA `(.L_x_90) ;  /* 0xfffffffc00f08947 */ /* 0x004fea000383ffff */
[----:B------:R-:W-:Y:S05]  /*cc00*/  BRA `(.L_x_202) ;  /* 0xffffff7800347947 */ /* 0x000fea000383ffff */
.L_x_92:
[----:B------:R-:W-:-:S07]  /*cc10*/  MOV R0, UR19 ;  /* 0x0000001300007c02 */ /* 0x000fce0008000f00 */
.L_x_203:
[----:B-1----:R1:W3:Y:S02]  /*cc20*/  SYNCS.PHASECHK.TRANS64.TRYWAIT P0, [R0+URZ+0x1f0], R3 ;  /* 0x0001f003000075a7 */ /* 0x0022e400080011ff */
[----:B---3--:R-:W-:Y:S05]  /*cc30*/  @!P0 NANOSLEEP.SYNCS 0x989680 ;  /* 0x009896800000895d */ /* 0x008fea0003900000 */
[----:B------:R-:W3:Y:S02]  /*cc40*/  @!P0 SYNCS.PHASECHK.TRANS64 P0, [R0+URZ+0x1f0], R3 ;  /* 0x0001f003000085a7 */ /* 0x000ee400080010ff */
[----:B---3--:R-:W-:Y:S05]  /*cc50*/  @!P0 BRA `(.L_x_203) ;  /* 0xfffffffc00f08947 */ /* 0x008fea000383ffff */
[----:B------:R-:W-:Y:S05]  /*cc60*/  BRA `(.L_x_204) ;  /* 0xffffff7800787947 */ /* 0x000fea000383ffff */
.L_x_95:
[----:B------:R-:W-:Y:S07]  /*cc70*/  MOV R0, UR7 ;  /* 0x0000000700007c02 */ /* 0x000fee0008000f00 */
.L_x_205:
[----:B-1----:R1:W3:Y:S02]  /*cc80*/  SYNCS.PHASECHK.TRANS64.TRYWAIT P0, [R0+URZ], R3 ;  /* 0x00000003000075a7 */ /* 0x0022e400080011ff */
[----:B---3--:R-:W-:Y:S05]  /*cc90*/  @!P0 NANOSLEEP.SYNCS 0x989680 ;  /* 0x009896800000895d */ /* 0x008fea0003900000 */
[----:B------:R-:W3:Y:S02]  /*cca0*/  @!P0 SYNCS.PHASECHK.TRANS64 P0, [R0+URZ], R3 ;  /* 0x00000003000085a7 */ /* 0x000ee400080010ff */
[----:B---3--:R-:W-:Y:S05]  /*ccb0*/  @!P0 BRA `(.L_x_205) ;  /* 0xfffffffc00f08947 */ /* 0x008fea000383ffff */
[----:B------:R-:W-:Y:S05]  /*ccc0*/  BRA `(.L_x_94) ;  /* 0xffffff7800907947 */ /* 0x000fea000383ffff */
.L_x_99:
[----:B-1----:R-:W-:-:S07]  /*ccd0*/  MOV R0, UR5 ;  /* 0x0000000500007c02 */ /* 0x002fce0008000f00 */
.L_x_206:
[----:B-1----:R1:W2:Y:S02]  /*cce0*/  SYNCS.PHASECHK.TRANS64.TRYWAIT P0, [R0+URZ], R3 ;  /* 0x00000003000075a7 */ /* 0x0022a400080011ff */
[----:B--2---:R-:W-:Y:S05]  /*ccf0*/  @!P0 NANOSLEEP.SYNCS 0x989680 ;  /* 0x009896800000895d */ /* 0x004fea0003900000 */
[----:B------:R-:W2:Y:S02]  /*cd00*/  @!P0 SYNCS.PHASECHK.TRANS64 P0, [R0+URZ], R3 ;  /* 0x00000003000085a7 */ /* 0x000ea400080010ff */
[----:B--2---:R-:W-:Y:S05]  /*cd10*/  @!P0 BRA `(.L_x_206) ;  /* 0xfffffffc00f08947 */ /* 0x004fea000383ffff */
[----:B------:R-:W-:Y:S05]  /*cd20*/  BRA `(.L_x_207) ;  /* 0xffffff7c004c7947 */ /* 0x000fea000383ffff */
.L_x_102:
[----:B------:R-:W-:-:S07]  /*cd30*/  MOV R0, UR9 ;  /* 0x0000000900007c02 */ /* 0x000fce0008000f00 */
.L_x_208:
[----:B-1----:R1:W2:Y:S02]  /*cd40*/  SYNCS.PHASECHK.TRANS64.TRYWAIT P1, [R0+URZ+0x220], R3 ;  /* 0x00022003000075a7 */ /* 0x0022a400080211ff */
[----:B--2---:R-:W-:Y:S05]  /*cd50*/  @!P1 NANOSLEEP.SYNCS 0x989680 ;  /* 0x009896800000995d */ /* 0x004fea0003900000 */
[----:B------:R-:W2:Y:S02]  /*cd60*/  @!P1 SYNCS.PHASECHK.TRANS64 P1, [R0+URZ+0x220], R3 ;  /* 0x00022003000095a7 */ /* 0x000ea400080210ff */
[----:B--2---:R-:W-:Y:S05]  /*cd70*/  @!P1 BRA `(.L_x_208) ;  /* 0xfffffffc00f09947 */ /* 0x004fea000383ffff */
[----:B------:R-:W-:Y:S05]  /*cd80*/  BRA `(.L_x_209) ;  /* 0xffffff7c00987947 */ /* 0x000fea000383ffff */
.L_x_107:
[----:B---3--:R3:W4:Y:S02]  /*cd90*/  SYNCS.PHASECHK.TRANS64.TRYWAIT P0, [R3+URZ+0x1c0], R0 ;  /* 0x0001c000030075a7 */ /* 0x00872400080011ff */
[----:B----4-:R-:W-:Y:S05]  /*cda0*/  @!P0 NANOSLEEP.SYNCS 0x989680 ;  /* 0x009896800000895d */ /* 0x010fea0003900000 */
[----:B------:R-:W4:Y:S02]  /*cdb0*/  @!P0 SYNCS.PHASECHK.TRANS64 P0, [R3+URZ+0x1c0], R0 ;  /* 0x0001c000030085a7 */ /* 0x000f2400080010ff */
[----:B----4-:R-:W-:Y:S05]  /*cdc0*/  @!P0 BRA `(.L_x_107) ;  /* 0xfffffffc00f08947 */ /* 0x010fea000383ffff */
[----:B------:R-:W-:Y:S05]  /*cdd0*/  BRA `(.L_x_210) ;  /* 0xffffff8000bc7947 */ /* 0x000fea000383ffff */
.L_x_110:
[----:B------:R-:W-:Y:S07]  /*cde0*/  MOV R0, UR31 ;  /* 0x0000001f00007c02 */ /* 0x000fee0008000f00 */
.L_x_211:
[----:B---3--:R3:W4:Y:S02]  /*cdf0*/  SYNCS.PHASECHK.TRANS64.TRYWAIT P1, [R0+URZ+0x1b8], R3 ;  /* 0x0001b803000075a7 */ /* 0x00872400080211ff */
[----:B----4-:R-:W-:Y:S05]  /*ce00*/  @!P1 NANOSLEEP.SYNCS 0x989680 ;  /* 0x009896800000995d */ /* 0x010fea0003900000 */
[----:B------:R-:W4:Y:S02]  /*ce10*/  @!P1 SYNCS.PHASECHK.TRANS64 P1, [R0+URZ+0x1b8], R3 ;  /* 0x0001b803000095a7 */ /* 0x000f2400080210ff */
[----:B----4-:R-:W-:Y:S05]  /*ce20*/  @!P1 BRA `(.L_x_211) ;  /* 0xfffffffc00f09947 */ /* 0x010fea000383ffff */
[----:B------:R-:W-:Y:S05]  /*ce30*/  BRA `(.L_x_109) ;  /* 0xffffff88001c7947 */ /* 0x000fea000383ffff */
.L_x_113:
[----:B------:R-:W-:Y:S07]  /*ce40*/  MOV R3, UR31 ;  /* 0x0000001f00037c02 */ /* 0x000fee0008000f00 */
.L_x_212:
[----:B---3--:R3:W4:Y:S02]  /*ce50*/  SYNCS.PHASECHK.TRANS64.TRYWAIT P0, [R3+URZ+0x1a8], R2 ;  /* 0x0001a802030075a7 */ /* 0x00872400080011ff */
[----:B----4-:R-:W-:Y:S05]  /*ce60*/  @!P0 NANOSLEEP.SYNCS 0x989680 ;  /* 0x009896800000895d */ /* 0x010fea0003900000 */
[----:B------:R-:W4:Y:S02]  /*ce70*/  @!P0 SYNCS.PHASECHK.TRANS64 P0, [R3+URZ+0x1a8], R2 ;  /* 0x0001a802030085a7 */ /* 0x000f2400080010ff */
[----:B----4-:R-:W-:Y:S05]  /*ce80*/  @!P0 BRA `(.L_x_212) ;  /* 0xfffffffc00f08947 */ /* 0x010fea000383ffff */
[----:B------:R-:W-:Y:S05]  /*ce90*/  BRA `(.L_x_213) ;  /* 0xffffff8800807947 */ /* 0x000fea000383ffff */
.L_x_116:
[----:B------:R-:W-:Y:S07]  /*cea0*/  MOV R0, UR4 ;  /* 0x0000000400007c02 */ /* 0x000fee0008000f00 */
.L_x_214:
[----:B-1----:R1:W2:Y:S02]  /*ceb0*/  SYNCS.PHASECHK.TRANS64.TRYWAIT P0, [R0+URZ+0x1c0], R3 ;  /* 0x0001c003000075a7 */ /* 0x0022a400080011ff */
[----:B--2---:R-:W-:Y:S05]  /*cec0*/  @!P0 NANOSLEEP.SYNCS 0x989680 ;  /* 0x009896800000895d */ /* 0x004fea0003900000 */
[----:B------:R-:W2:Y:S02]  /*ced0*/  @!P0 SYNCS.PHASECHK.TRANS64 P0, [R0+URZ+0x1c0], R3 ;  /* 0x0001c003000085a7 */ /* 0x000ea400080010ff */
[----:B--2---:R-:W-:Y:S05]  /*cee0*/  @!P0 BRA `(.L_x_214) ;  /* 0xfffffffc00f08947 */ /* 0x004fea000383ffff */
[----:B------:R-:W-:Y:S05]  /*cef0*/  BRA `(.L_x_215) ;  /* 0xffffff9000547947 */ /* 0x000fea000383ffff */
.L_x_122:
[----:B------:R-:W-:Y:S11]  /*cf00*/  R2UR UR4, R10 ;  /* 0x000000000a0472ca */ /* 0x000ff600000e0000 */
[----:B------:R-:W-:Y:S02]  /*cf10*/  @!UPT UIADD3 URZ, UPT, UPT, URZ, URZ, URZ ;  /* 0x000000fffffff290 */ /* 0x000fe4000fffe0ff */
[----:B------:R-:W-:Y:S07]  /*cf20*/  MOV R3, UR4 ;  /* 0x0000000400037c02 */ /* 0x000fee0008000f00 */
.L_x_216:
[----:B-1----:R1:W2:Y:S02]  /*cf30*/  SYNCS.PHASECHK.TRANS64.TRYWAIT P1, [R3+URZ+0x1a0], R4 ;  /* 0x0001a004030075a7 */ /* 0x0022a400080211ff */
[----:B--2---:R-:W-:Y:S05]  /*cf40*/  @!P1 NANOSLEEP.SYNCS 0x989680 ;  /* 0x009896800000995d */ /* 0x004fea0003900000 */
[----:B------:R-:W2:Y:S02]  /*cf50*/  @!P1 SYNCS.PHASECHK.TRANS64 P1, [R3+URZ+0x1a0], R4 ;  /* 0x0001a004030095a7 */ /* 0x000ea400080210ff */
[----:B--2---:R-:W-:Y:S05]  /*cf60*/  @!P1 BRA `(.L_x_216) ;  /* 0xfffffffc00f09947 */ /* 0x004fea000383ffff */
[----:B------:R-:W-:Y:S05]  /*cf70*/  BRA `(.L_x_121) ;  /* 0xffffff9c00987947 */ /* 0x000fea000383ffff */
.L_x_124:
[----:B------:R-:W-:Y:S11]  /*cf80*/  R2UR UR4, R4 ;  /* 0x00000000040472ca */ /* 0x000ff600000e0000 */
[----:B------:R-:W-:Y:S02]  /*cf90*/  @!UPT UIADD3 URZ, UPT, UPT, URZ, URZ, URZ ;  /* 0x000000fffffff290 */ /* 0x000fe4000fffe0ff */
[----:B------:R-:W-:Y:S07]  /*cfa0*/  MOV R3, UR4 ;  /* 0x0000000400037c02 */ /* 0x000fee0008000f00 */
.L_x_217:
[----:B--2---:R2:W3:Y:S02]  /*cfb0*/  SYNCS.PHASECHK.TRANS64.TRYWAIT P1, [R3+URZ+0x1e0], R0 ;  /* 0x0001e000030075a7 */ /* 0x0044e400080211ff */
[----:B---3--:R-:W-:Y:S05]  /*cfc0*/  @!P1 NANOSLEEP.SYNCS 0x989680 ;  /* 0x009896800000995d */ /* 0x008fea0003900000 */
[----:B------:R-:W3:Y:S02]  /*cfd0*/  @!P1 SYNCS.PHASECHK.TRANS64 P1, [R3+URZ+0x1e0], R0 ;  /* 0x0001e000030095a7 */ /* 0x000ee400080210ff */
[----:B---3--:R-:W-:Y:S05]  /*cfe0*/  @!P1 BRA `(.L_x_217) ;  /* 0xfffffffc00f09947 */ /* 0x008fea000383ffff */
[----:B------:R-:W-:Y:S05]  /*cff0*/  BRA `(.L_x_123) ;  /* 0xffffffa000947947 */ /* 0x000fea000383ffff */
        .weak           $__internal_0_$__cuda_sm10x_tcgen05_guardrail_trap_col_being_dealloced_not_returned_by_alloc
        .type           $__internal_0_$__cuda_sm10x_tcgen05_guardrail_trap_col_being_dealloced_not_returned_by_alloc,@function
        .size           $__internal_0_$__cuda_sm10x_tcgen05_guardrail_trap_col_being_dealloced_not_returned_by_alloc,($__internal_1_$__cuda_sm10x_tcgen05_guardrail_trap_phase_invalid_during_alloc - $__internal_0_$__cuda_sm10x_tcgen05_guardrail_trap_col_being_dealloced_not_returned_by_alloc)
$__internal_0_$__cuda_sm10x_tcgen05_guardrail_trap_col_being_dealloced_not_returned_by_alloc:
[----:B------:R-:W-:Y:S05]  /*d000*/  BPT.TRAP 0x1 ;  /* 0x000000040000795c */ /* 0x000fea0000300000 */
[----:B------:R-:W-:-:S04]  /*d010*/  HFMA2 R3, -RZ, RZ, 0, 0 ;  /* 0x00000000ff037431 */ /* 0x000fc800000001ff */
[----:B------:R-:W-:Y:S05]  /*d020*/  RET.REL.NODEC R2 `(_ZN7cutlass13device_kernelINS_4gemm6kernel13GemmUniversalIN4cute5tupleIJiiiiEEENS1_10collective13CollectiveMmaINS1_35MainloopSm100TmaUmmaWarpSpecializedILi26ELi2ELi2ENS5_IJNS4_1CILi2EEENSA_ILi1EEESC_EEEEENS5_IJNSA_ILi256EEENSA_ILi176EEENSA_ILi32EEEEEENS_12float_e4m3_tENS5_IJlSC_lEEESJ_SK_NS4_8TiledMMAINS4_8MMA_AtomIJNS4_10MMA_TraitsINS4_25SM100_MMA_F8F6F4_2x1SM_SSEJSJ_SJ_fSF_SG_NS4_17integral_constantINS4_4UMMA5MajorELSR_0EEESS_NSP_INSQ_7ScaleInELST_0EEESU_EEEEEENS4_6LayoutINS5_IJSC_SC_SC_EEENS5_IJNSA_ILi0EEESZ_SZ_EEEEENS5_IJNS4_10UnderscoreES12_S12_EEEEENS4_18SM100_TMA_2SM_LOADENS4_14ComposedLayoutINS4_7SwizzleILi1ELi4ELi3EEENS4_18smem_ptr_flag_bitsILi8EEENSX_INS5_IJNSA_ILi8EEESH_EEENS5_IJSH_SC_EEEEEEEvNS4_8identityES15_S1F_vS1G_EENS_8epilogue10collective18CollectiveEpilogueINS1I_23Sm100TmaWarpSpecializedILi1ELi1ELi176ELb0ELb0EEEJNS5_IJNSA_ILi128EEESG_SH_EEENS5_IJNSX_IS1N_SC_EENSX_ISG_SC_EEEEESJ_SK_SJ_SK_NS1I_6fusion15FusionCallbacksIS1M_NS1S_17LinearCombinationISJ_fSJ_fLNS_15FloatRoundStyleE2EEES1O_S1R_JEEENS4_5SM1004TMEM4LOAD26SM100_TMEM_LOAD_32dp32b16xENS4_13SM90_TMA_LOADENS16_INS17_ILi0ELi4ELi3EEES1A_NSX_INS5_IJS1B_NSA_ILi16EEEEEENS5_IJS24_SC_EEEEEEENS4_39AutoVectorizingCopyWithAssumedAlignmentILi128EEENS4_14SM90_TMA_STOREES28_S2A_S2A_EEEvvEEEEvNT_6ParamsE) ;  /* 0xffffff2c02f47950 */ /* 0x000fea0003c3ffff */
        .weak           $__internal_1_$__cuda_sm10x_tcgen05_guardrail_trap_phase_invalid_during_alloc
        .type           $__internal_1_$__cuda_sm10x_tcgen05_guardrail_trap_phase_invalid_during_alloc,@function
        .size           $__internal_1_$__cuda_sm10x_tcgen05_guardrail_trap_phase_invalid_during_alloc,($__internal_2_$__cuda_sm10x_tcgen05_guardrail_trap_unallocated_columns_being_dealloced - $__internal_1_$__cuda_sm10x_tcgen05_guardrail_trap_phase_invalid_during_alloc)
$__internal_1_$__cuda_sm10x_tcgen05_guardrail_trap_phase_invalid_during_alloc:
[----:B------:R-:W-:Y:S05]  /*d030*/  BPT.TRAP 0x1 ;  /* 0x000000040000795c */ /* 0x000fea0000300000 */
[----:B------:R-:W-:-:S04]  /*d040*/  MOV R5, 0x0 ;  /* 0x0000000000057802 */ /* 0x000fc80000000f00 */
[----:B------:R-:W-:Y:S05]  /*d050*/  RET.REL.NODEC R4 `(_ZN7cutlass13device_kernelINS_4gemm6kernel13GemmUniversalIN4cute5tupleIJiiiiEEENS1_10collective13CollectiveMmaINS1_35MainloopSm100TmaUmmaWarpSpecializedILi26ELi2ELi2ENS5_IJNS4_1CILi2EEENSA_ILi1EEESC_EEEEENS5_IJNSA_ILi256EEENSA_ILi176EEENSA_ILi32EEEEEENS_12float_e4m3_tENS5_IJlSC_lEEESJ_SK_NS4_8TiledMMAINS4_8MMA_AtomIJNS4_10MMA_TraitsINS4_25SM100_MMA_F8F6F4_2x1SM_SSEJSJ_SJ_fSF_SG_NS4_17integral_constantINS4_4UMMA5MajorELSR_0EEESS_NSP_INSQ_7ScaleInELST_0EEESU_EEEEEENS4_6LayoutINS5_IJSC_SC_SC_EEENS5_IJNSA_ILi0EEESZ_SZ_EEEEENS5_IJNS4_10UnderscoreES12_S12_EEEEENS4_18SM100_TMA_2SM_LOADENS4_14ComposedLayoutINS4_7SwizzleILi1ELi4ELi3EEENS4_18smem_ptr_flag_bitsILi8EEENSX_INS5_IJNSA_ILi8EEESH_EEENS5_IJSH_SC_EEEEEEEvNS4_8identityES15_S1F_vS1G_EENS_8epilogue10collective18CollectiveEpilogueINS1I_23Sm100TmaWarpSpecializedILi1ELi1ELi176ELb0ELb0EEEJNS5_IJNSA_ILi128EEESG_SH_EEENS5_IJNSX_IS1N_SC_EENSX_ISG_SC_EEEEESJ_SK_SJ_SK_NS1I_6fusion15FusionCallbacksIS1M_NS1S_17LinearCombinationISJ_fSJ_fLNS_15FloatRoundStyleE2EEES1O_S1R_JEEENS4_5SM1004TMEM4LOAD26SM100_TMEM_LOAD_32dp32b16xENS4_13SM90_TMA_LOADENS16_INS17_ILi0ELi4ELi3EEES1A_NSX_INS5_IJS1B_NSA_ILi16EEEEEENS5_IJS24_SC_EEEEEEENS4_39AutoVectorizingCopyWithAssumedAlignmentILi128EEENS4_14SM90_TMA_STOREES28_S2A_S2A_EEEvvEEEEvNT_6ParamsE) ;  /* 0xffffff2c04e87950 */ /* 0x000fea0003c3ffff */
        .weak           $__internal_2_$__cuda_sm10x_tcgen05_guardrail_trap_unallocated_columns_being_dealloced
        .type           $__internal_2_$__cuda_sm10x_tcgen05_guardrail_trap_unallocated_columns_being_dealloced,@function
        .size           $__internal_2_$__cuda_sm10x_tcgen05_guardrail_trap_unallocated_columns_being_dealloced,(.L_x_219 - $__internal_2_$__cuda_sm10x_tcgen05_guardrail_trap_unallocated_columns_being_dealloced)
$__internal_2_$__cuda_sm10x_tcgen05_guardrail_trap_unallocated_columns_being_dealloced:
[----:B------:R-:W-:Y:S05]  /*d060*/  BPT.TRAP 0x1 ;  /* 0x000000040000795c */ /* 0x000fea0000300000 */
[----:B------:R-:W-:-:S04]  /*d070*/  HFMA2 R3, -RZ, RZ, 0, 0 ;  /* 0x00000000ff037431 */ /* 0x000fc800000001ff */
[----:B------:R-:W-:Y:S05]  /*d080*/  RET.REL.NODEC R2 `(_ZN7cutlass13device_kernelINS_4gemm6kernel13GemmUniversalIN4cute5tupleIJiiiiEEENS1_10collective13CollectiveMmaINS1_35MainloopSm100TmaUmmaWarpSpecializedILi26ELi2ELi2ENS5_IJNS4_1CILi2EEENSA_ILi1EEESC_EEEEENS5_IJNSA_ILi256EEENSA_ILi176EEENSA_ILi32EEEEEENS_12float_e4m3_tENS5_IJlSC_lEEESJ_SK_NS4_8TiledMMAINS4_8MMA_AtomIJNS4_10MMA_TraitsINS4_25SM100_MMA_F8F6F4_2x1SM_SSEJSJ_SJ_fSF_SG_NS4_17integral_constantINS4_4UMMA5MajorELSR_0EEESS_NSP_INSQ_7ScaleInELST_0EEESU_EEEEEENS4_6LayoutINS5_IJSC_SC_SC_EEENS5_IJNSA_ILi0EEESZ_SZ_EEEEENS5_IJNS4_10UnderscoreES12_S12_EEEEENS4_18SM100_TMA_2SM_LOADENS4_14ComposedLayoutINS4_7SwizzleILi1ELi4ELi3EEENS4_18smem_ptr_flag_bitsILi8EEENSX_INS5_IJNSA_ILi8EEESH_EEENS5_IJSH_SC_EEEEEEEvNS4_8identityES15_S1F_vS1G_EENS_8epilogue10collective18CollectiveEpilogueINS1I_23Sm100TmaWarpSpecializedILi1ELi1ELi176ELb0ELb0EEEJNS5_IJNSA_ILi128EEESG_SH_EEENS5_IJNSX_IS1N_SC_EENSX_ISG_SC_EEEEESJ_SK_SJ_SK_NS1I_6fusion15FusionCallbacksIS1M_NS1S_17LinearCombinationISJ_fSJ_fLNS_15FloatRoundStyleE2EEES1O_S1R_JEEENS4_5SM1004TMEM4LOAD26SM100_TMEM_LOAD_32dp32b16xENS4_13SM90_TMA_LOADENS16_INS17_ILi0ELi4ELi3EEES1A_NSX_INS5_IJS1B_NSA_ILi16EEEEEENS5_IJS24_SC_EEEEEEENS4_39AutoVectorizingCopyWithAssumedAlignmentILi128EEENS4_14SM90_TMA_STOREES28_S2A_S2A_EEEvvEEEEvNT_6ParamsE) ;  /* 0xffffff2c02dc7950 */ /* 0x000fea0003c3ffff */
.L_x_218:
[----:B------:R-:W-:-:S00]  /*d090*/  BRA `(.L_x_218) ;  /* 0xfffffffc00fc7947 */ /* 0x000fc0000383ffff */
[----:B------:R-:W-:-:S00]  /*d0a0*/  NOP ;  /* 0x0000000000007918 */ /* 0x000fc00000000000 */
        /* <DEDUP_REMOVED lines=13> */
.L_x_219:


//--------------------- .nv.global.init           --------------------------
	.section	.nv.global.init,"aw",@progbits
.nv.global.init:
	.type		$str$26,@object
	.size		$str$26,($str$25 - $str$26)
$str$26:
        /*0000*/ 	.byte	0x2f, 0x74, 0x6d, 0x70, 0x2f, 0x63, 0x75, 0x74, 0x6c, 0x61, 0x73, 0x73, 0x5f, 0x73, 0x77, 0x65
        /*0010*/ 	.byte	0x65, 0x70, 0x5f, 0x73, 0x72, 0x63, 0x2f, 0x69, 0x6e, 0x63, 0x6c, 0x75, 0x64, 0x65, 0x2f, 0x63
        /*0020*/ 	.byte	0x75, 0x74, 0x65, 0x2f, 0x61, 0x74, 0x6f, 0x6d, 0x2f, 0x63, 0x6f, 0x70, 0x79, 0x5f, 0x74, 0x72
        /*0030*/ 	.byte	0x61, 0x69, 0x74, 0x73, 0x5f, 0x73, 0x6d, 0x31, 0x30, 0x30, 0x2e, 0x68, 0x70, 0x70, 0x00
	.type		$str$25,@object
	.size		$str$25,(__unnamed_1 - $str$25)
$str$25:
        /*003f*/ 	.byte	0x28, 0x28, 0x75, 0x69, 0x6e, 0x74, 0x33, 0x32, 0x5f, 0x74, 0x28, 0x74, 0x68, 0x72, 0x65, 0x61
        /*004f*/ 	.byte	0x64, 0x49, 0x64, 0x78, 0x2e, 0x78, 0x29, 0x20, 0x2f, 0x20, 0x33, 0x32, 0x29, 0x20, 0x25, 0x20
        /*005f*/ 	.byte	0x34, 0x29, 0x20, 0x3d, 0x3d, 0x20, 0x28, 0x28, 0x28, 0x74, 0x6d, 0x65, 0x6d, 0x5f, 0x61, 0x64
        /*006f*/ 	.byte	0x64, 0x72, 0x20, 0x3e, 0x3e, 0x20, 0x31, 0x36, 0x29, 0x20, 0x2f, 0x20, 0x33, 0x32, 0x29, 0x20
        /*007f*/ 	.byte	0x25, 0x20, 0x34, 0x29, 0x00
	.type		__unnamed_1,@object
	.size		__unnamed_1,(.L_1 - __unnamed_1)
__unnamed_1:
        /* <DEDUP_REMOVED lines=37> */
        /*02d4*/ 	.byte	0x3a, 0x43, 0x3c, 0x30, 0x3e, 0x3e, 0x3e, 0x3e, 0x5d, 0x00
.L_1:


//--------------------- .nv.shared._ZN7cutlass13device_kernelINS_4gemm6kernel13GemmUniversalIN4cute5tupleIJiiiiEEENS1_10collective13CollectiveMmaINS1_35MainloopSm100TmaUmmaWarpSpecializedILi26ELi2ELi2ENS5_IJNS4_1CILi2EEENSA_ILi1EEESC_EEEEENS5_IJNSA_ILi256EEENSA_ILi176EEENSA_ILi32EEEEEENS_12float_e4m3_tENS5_IJlSC_lEEESJ_SK_NS4_8TiledMMAINS4_8MMA_AtomIJNS4_10MMA_TraitsINS4_25SM100_MMA_F8F6F4_2x1SM_SSEJSJ_SJ_fSF_SG_NS4_17integral_constantINS4_4UMMA5MajorELSR_0EEESS_NSP_INSQ_7ScaleInELST_0EEESU_EEEEEENS4_6LayoutINS5_IJSC_SC_SC_EEENS5_IJNSA_ILi0EEESZ_SZ_EEEEENS5_IJNS4_10UnderscoreES12_S12_EEEEENS4_18SM100_TMA_2SM_LOADENS4_14ComposedLayoutINS4_7SwizzleILi1ELi4ELi3EEENS4_18smem_ptr_flag_bitsILi8EEENSX_INS5_IJNSA_ILi8EEESH_EEENS5_IJSH_SC_EEEEEEEvNS4_8identityES15_S1F_vS1G_EENS_8epilogue10collective18CollectiveEpilogueINS1I_23Sm100TmaWarpSpecializedILi1ELi1ELi176ELb0ELb0EEEJNS5_IJNSA_ILi128EEESG_SH_EEENS5_IJNSX_IS1N_SC_EENSX_ISG_SC_EEEEESJ_SK_SJ_SK_NS1I_6fusion15FusionCallbacksIS1M_NS1S_17LinearCombinationISJ_fSJ_fLNS_15FloatRoundStyleE2EEES1O_S1R_JEEENS4_5SM1004TMEM4LOAD26SM100_TMEM_LOAD_32dp32b16xENS4_13SM90_TMA_LOADENS16_INS17_ILi0ELi4ELi3EEES1A_NSX_INS5_IJS1B_NSA_ILi16EEEEEENS5_IJS24_SC_EEEEEEENS4_39AutoVectorizingCopyWithAssumedAlignmentILi128EEENS4_14SM90_TMA_STOREES28_S2A_S2A_EEEvvEEEEvNT_6ParamsE --------------------------
	.section	.nv.shared._ZN7cutlass13device_kernelINS_4gemm6kernel13GemmUniversalIN4cute5tupleIJiiiiEEENS1_10collective13CollectiveMmaINS1_35MainloopSm100TmaUmmaWarpSpecializedILi26ELi2ELi2ENS5_IJNS4_1CILi2EEENSA_ILi1EEESC_EEEEENS5_IJNSA_ILi256EEENSA_ILi176EEENSA_ILi32EEEEEENS_12float_e4m3_tENS5_IJlSC_lEEESJ_SK_NS4_8TiledMMAINS4_8MMA_AtomIJNS4_10MMA_TraitsINS4_25SM100_MMA_F8F6F4_2x1SM_SSEJSJ_SJ_fSF_SG_NS4_17integral_constantINS4_4UMMA5MajorELSR_0EEESS_NSP_INSQ_7ScaleInELST_0EEESU_EEEEEENS4_6LayoutINS5_IJSC_SC_SC_EEENS5_IJNSA_ILi0EEESZ_SZ_EEEEENS5_IJNS4_10UnderscoreES12_S12_EEEEENS4_18SM100_TMA_2SM_LOADENS4_14ComposedLayoutINS4_7SwizzleILi1ELi4ELi3EEENS4_18smem_ptr_flag_bitsILi8EEENSX_INS5_IJNSA_ILi8EEESH_EEENS5_IJSH_SC_EEEEEEEvNS4_8identityES15_S1F_vS1G_EENS_8epilogue10collective18CollectiveEpilogueINS1I_23Sm100TmaWarpSpecializedILi1ELi1ELi176ELb0ELb0EEEJNS5_IJNSA_ILi128EEESG_SH_EEENS5_IJNSX_IS1N_SC_EENSX_ISG_SC_EEEEESJ_SK_SJ_SK_NS1I_6fusion15FusionCallbacksIS1M_NS1S_17LinearCombinationISJ_fSJ_fLNS_15FloatRoundStyleE2EEES1O_S1R_JEEENS4_5SM1004TMEM4LOAD26SM100_TMEM_LOAD_32dp32b16xENS4_13SM90_TMA_LOADENS16_INS17_ILi0ELi4ELi3EEES1A_NSX_INS5_IJS1B_NSA_ILi16EEEEEENS5_IJS24_SC_EEEEEEENS4_39AutoVectorizingCopyWithAssumedAlignmentILi128EEENS4_14SM90_TMA_STOREES28_S2A_S2A_EEEvvEEEEvNT_6ParamsE,"aw",@nobits
	.sectionflags	@""
	.align	16
	.zero		1024


//--------------------- .nv.shared.reserved.0     --------------------------
	.section	.nv.shared.reserved.0,"aw",@nobits
	.weak		__nv_reservedSMEM_offset_0_alias
	.size		__nv_reservedSMEM_offset_0_alias, 0, 64
	.other		__nv_reservedSMEM_offset_0_alias,@"STO_CUDA_RESERVED_SHARED STV_DEFAULT"
__nv_reservedSMEM_offset_0_alias:
	.zero		0
.nv.shared.reserved.0:
	.zero		64
	.weak		__nv_reservedSMEM_tcgen05_partition
	.type		__nv_reservedSMEM_tcgen05_partition,@object
	.size		__nv_reservedSMEM_tcgen05_partition,(.L_0 - __nv_reservedSMEM_tcgen05_partition)
__nv_reservedSMEM_tcgen05_partition:
	.zero		32
.L_0:


//--------------------- .nv.global                --------------------------
	.section	.nv.global,"aw",@nobits
.nv.global:
	.type		_ZN40_INTERNAL_58e96ed6_4_k_cu_6a38aac3_315904cute1_E,@object
	.size		_ZN40_INTERNAL_58e96ed6_4_k_cu_6a38aac3_315904cute1_E,(_ZN40_INTERNAL_58e96ed6_4_k_cu_6a38aac3_315904cuda3std3__45__cpo6cbeginE - _ZN40_INTERNAL_58e96ed6_4_k_cu_6a38aac3_315904cute1_E)
_ZN40_INTERNAL_58e96ed6_4_k_cu_6a38aac3_315904cute1_E:
	.zero		1
	.type		_ZN40_INTERNAL_58e96ed6_4_k_cu_6a38aac3_315904cuda3std3__45__cpo6cbeginE,@object
	.size		_ZN40_INTERNAL_58e96ed6_4_k_cu_6a38aac3_315904cuda3std3__45__cpo6cbeginE,(_ZN40_INTERNAL_58e96ed6_4_k_cu_6a38aac3_315904cuda3std3__48in_placeE - _ZN40_INTERNAL_58e96ed6_4_k_cu_6a38aac3_315904cuda3std3__45__cpo6cbeginE)
_ZN40_INTERNAL_58e96ed6_4_k_cu_6a38aac3_315904cuda3std3__45__cpo6cbeginE:
	.zero		1
	.type		_ZN40_INTERNAL_58e96ed6_4_k_cu_6a38aac3_315904cuda3std3__48in_placeE,@object
	.size		_ZN40_INTERNAL_58e96ed6_4_k_cu_6a38aac3_315904cuda3std3__48in_placeE,(_ZN40_INTERNAL_58e96ed6_4_k_cu_6a38aac3_315904cuda3std6ranges3__45__cpo9iter_moveE - _ZN40_INTERNAL_58e96ed6_4_k_cu_6a38aac3_315904cuda3std3__48in_placeE)
_ZN40_INTERNAL_58e96ed6_4_k_cu_6a38aac3_315904cuda3std3__48in_placeE:
	.zero		1
	.type		_ZN40_INTERNAL_58e96ed6_4_k_cu_6a38aac3_315904cuda3std6ranges3__45__cpo9iter_moveE,@object
	.size		_ZN40_INTERNAL_58e96ed6_4_k_cu_6a38aac3_315904cuda3std6ranges3__45__cpo9iter_moveE,(_ZN40_INTERNAL_58e96ed6_4_k_cu_6a38aac3_315904cuda3std3__45__cpo5beginE - _ZN40_INTERNAL_58e96ed6_4_k_cu_6a38aac3_315904cuda3std6ranges3__45__cpo9iter_moveE)
_ZN40_INTERNAL_58e96ed6_4_k_cu_6a38aac3_315904cuda3std6ranges3__45__cpo9iter_moveE:
	.zero		1
	.type		_ZN40_INTERNAL_58e96ed6_4_k_cu_6a38aac3_315904cuda3std3__45__cpo5beginE,@object
	.size		_ZN40_INTERNAL_58e96ed6_4_k_cu_6a38aac3_315904cuda3std3__45__cpo5beginE,(_ZN40_INTERNAL_58e96ed6_4_k_cu_6a38aac3_315904cuda3std3__442_GLOBAL__N__58e96ed6_4_k_cu_6a38aac3_315906ignoreE - _ZN40_INTERNAL_58e96ed6_4_k_cu_6a38aac3_315904cuda3std3__45__cpo5beginE)
_ZN40_INTERNAL_58e96ed6_4_k_cu_6a38aac3_315904cuda3std3__45__cpo5beginE:
	.zero		1
	.type		_ZN40_INTERNAL_58e96ed6_4_k_cu_6a38aac3_315904cuda3std3__442_GLOBAL__N__58e96ed6_4_k_cu_6a38aac3_315906ignoreE,@object
	.size		_ZN40_INTERNAL_58e96ed6_4_k_cu_6a38aac3_315904cuda3std3__442_GLOBAL__N__58e96ed6_4_k_cu_6a38aac3_315906ignoreE,(_ZN40_INTERNAL_58e96ed6_4_k_cu_6a38aac3_315904cute7productE - _ZN40_INTERNAL_58e96ed6_4_k_cu_6a38aac3_315904cuda3std3__442_GLOBAL__N__58e96ed6_4_k_cu_6a38aac3_315906ignoreE)
_ZN40_INTERNAL_58e96ed6_4_k_cu_6a38aac3_315904cuda3std3__442_GLOBAL__N__58e96ed6_4_k_cu_6a38aac3_315906ignoreE:
	.zero		1
	.type		_ZN40_INTERNAL_58e96ed6_4_k_cu_6a38aac3_315904cute7productE,@object
	.size		_ZN40_INTERNAL_58e96ed6_4_k_cu_6a38aac3_315904cute7productE,(_ZN40_INTERNAL_58e96ed6_4_k_cu_6a38aac3_315904cuda3std3__45__cpo3endE - _ZN40_INTERNAL_58e96ed6_4_k_cu_6a38aac3_315904cute7productE)
_ZN40_INTERNAL_58e96ed6_4_k_cu_6a38aac3_315904cute7productE:
	.zero		1
	.type		_ZN40_INTERNAL_58e96ed6_4_k_cu_6a38aac3_315904cuda3std3__45__cpo3endE,@object
	.size		_ZN40_INTERNAL_58e96ed6_4_k_cu_6a38aac3_315904cuda3std3__45__cpo3endE,(_ZN40_INTERNAL_58e96ed6_4_k_cu_6a38aac3_315904cuda3std3__419piecewise_constructE - _ZN40_INTERNAL_58e96ed6_4_k_cu_6a38aac3_315904cuda3std3__45__cpo3endE)
_ZN40_INTERNAL_58e96ed6_4_k_cu_6a38aac3_315904cuda3std3__45__cpo3endE:
	.zero		1
	.type		_ZN40_INTERNAL_58e96ed6_4_k_cu_6a38aac3_315904cuda3std3__419piecewise_constructE,@object
	.size		_ZN40_INTERNAL_58e96ed6_4_k_cu_6a38aac3_315904cuda3std3__419piecewise_constructE,(_ZN40_INTERNAL_58e96ed6_4_k_cu_6a38aac3_315904cuda3std3__45__cpo4cendE - _ZN40_INTERNAL_58e96ed6_4_k_cu_6a38aac3_315904cuda3std3__419piecewise_constructE)
_ZN40_INTERNAL_58e96ed6_4_k_cu_6a38aac3_315904cuda3std3__419piecewise_constructE:
	.zero		1
	.type		_ZN40_INTERNAL_58e96ed6_4_k_cu_6a38aac3_315904cuda3std3__45__cpo4cendE,@object
	.size		_ZN40_INTERNAL_58e96ed6_4_k_cu_6a38aac3_315904cuda3std3__45__cpo4cendE,(_ZN40_INTERNAL_58e96ed6_4_k_cu_6a38aac3_315904cuda3std6ranges3__45__cpo4swapE - _ZN40_INTERNAL_58e96ed6_4_k_cu_6a38aac3_315904cuda3std3__45__cpo4cendE)
_ZN40_INTERNAL_58e96ed6_4_k_cu_6a38aac3_315904cuda3std3__45__cpo4cendE:
	.zero		1
	.type		_ZN40_INTERNAL_58e96ed6_4_k_cu_6a38aac3_315904cuda3std6ranges3__45__cpo4swapE,@object
	.size		_ZN40_INTERNAL_58e96ed6_4_k_cu_6a38aac3_315904cuda3std6ranges3__45__cpo4swapE,(.L_9 - _ZN40_INTERNAL_58e96ed6_4_k_cu_6a38aac3_315904cuda3std6ranges3__45__cpo4swapE)
_ZN40_INTERNAL_58e96ed6_4_k_cu_6a38aac3_315904cuda3std6ranges3__45__cpo4swapE:
	.zero		1
.L_9:


//--------------------- .nv.constant0._ZN7cutlass13device_kernelINS_4gemm6kernel13GemmUniversalIN4cute5tupleIJiiiiEEENS1_10collective13CollectiveMmaINS1_35MainloopSm100TmaUmmaWarpSpecializedILi26ELi2ELi2ENS5_IJNS4_1CILi2EEENSA_ILi1EEESC_EEEEENS5_IJNSA_ILi256EEENSA_ILi176EEENSA_ILi32EEEEEENS_12float_e4m3_tENS5_IJlSC_lEEESJ_SK_NS4_8TiledMMAINS4_8MMA_AtomIJNS4_10MMA_TraitsINS4_25SM100_MMA_F8F6F4_2x1SM_SSEJSJ_SJ_fSF_SG_NS4_17integral_constantINS4_4UMMA5MajorELSR_0EEESS_NSP_INSQ_7ScaleInELST_0EEESU_EEEEEENS4_6LayoutINS5_IJSC_SC_SC_EEENS5_IJNSA_ILi0EEESZ_SZ_EEEEENS5_IJNS4_10UnderscoreES12_S12_EEEEENS4_18SM100_TMA_2SM_LOADENS4_14ComposedLayoutINS4_7SwizzleILi1ELi4ELi3EEENS4_18smem_ptr_flag_bitsILi8EEENSX_INS5_IJNSA_ILi8EEESH_EEENS5_IJSH_SC_EEEEEEEvNS4_8identityES15_S1F_vS1G_EENS_8epilogue10collective18CollectiveEpilogueINS1I_23Sm100TmaWarpSpecializedILi1ELi1ELi176ELb0ELb0EEEJNS5_IJNSA_ILi128EEESG_SH_EEENS5_IJNSX_IS1N_SC_EENSX_ISG_SC_EEEEESJ_SK_SJ_SK_NS1I_6fusion15FusionCallbacksIS1M_NS1S_17LinearCombinationISJ_fSJ_fLNS_15FloatRoundStyleE2EEES1O_S1R_JEEENS4_5SM1004TMEM4LOAD26SM100_TMEM_LOAD_32dp32b16xENS4_13SM90_TMA_LOADENS16_INS17_ILi0ELi4ELi3EEES1A_NSX_INS5_IJS1B_NSA_ILi16EEEEEENS5_IJS24_SC_EEEEEEENS4_39AutoVectorizingCopyWithAssumedAlignmentILi128EEENS4_14SM90_TMA_STOREES28_S2A_S2A_EEEvvEEEEvNT_6ParamsE --------------------------
	.section	.nv.constant0._ZN7cutlass13device_kernelINS_4gemm6kernel13GemmUniversalIN4cute5tupleIJiiiiEEENS1_10collective13CollectiveMmaINS1_35MainloopSm100TmaUmmaWarpSpecializedILi26ELi2ELi2ENS5_IJNS4_1CILi2EEENSA_ILi1EEESC_EEEEENS5_IJNSA_ILi256EEENSA_ILi176EEENSA_ILi32EEEEEENS_12float_e4m3_tENS5_IJlSC_lEEESJ_SK_NS4_8TiledMMAINS4_8MMA_AtomIJNS4_10MMA_TraitsINS4_25SM100_MMA_F8F6F4_2x1SM_SSEJSJ_SJ_fSF_SG_NS4_17integral_constantINS4_4UMMA5MajorELSR_0EEESS_NSP_INSQ_7ScaleInELST_0EEESU_EEEEEENS4_6LayoutINS5_IJSC_SC_SC_EEENS5_IJNSA_ILi0EEESZ_SZ_EEEEENS5_IJNS4_10UnderscoreES12_S12_EEEEENS4_18SM100_TMA_2SM_LOADENS4_14ComposedLayoutINS4_7SwizzleILi1ELi4ELi3EEENS4_18smem_ptr_flag_bitsILi8EEENSX_INS5_IJNSA_ILi8EEESH_EEENS5_IJSH_SC_EEEEEEEvNS4_8identityES15_S1F_vS1G_EENS_8epilogue10collective18CollectiveEpilogueINS1I_23Sm100TmaWarpSpecializedILi1ELi1ELi176ELb0ELb0EEEJNS5_IJNSA_ILi128EEESG_SH_EEENS5_IJNSX_IS1N_SC_EENSX_ISG_SC_EEEEESJ_SK_SJ_SK_NS1I_6fusion15FusionCallbacksIS1M_NS1S_17LinearCombinationISJ_fSJ_fLNS_15FloatRoundStyleE2EEES1O_S1R_JEEENS4_5SM1004TMEM4LOAD26SM100_TMEM_LOAD_32dp32b16xENS4_13SM90_TMA_LOADENS16_INS17_ILi0ELi4ELi3EEES1A_NSX_INS5_IJS1B_NSA_ILi16EEEEEENS5_IJS24_SC_EEEEEEENS4_39AutoVectorizingCopyWithAssumedAlignmentILi128EEENS4_14SM90_TMA_STOREES28_S2A_S2A_EEEvvEEEEvNT_6ParamsE,"a",@progbits
	.sectionflags	@""
	.align	4
.nv.constant0._ZN7cutlass13device_kernelINS_4gemm6kernel13GemmUniversalIN4cute5tupleIJiiiiEEENS1_10collective13CollectiveMmaINS1_35MainloopSm100TmaUmmaWarpSpecializedILi26ELi2ELi2ENS5_IJNS4_1CILi2EEENSA_ILi1EEESC_EEEEENS5_IJNSA_ILi256EEENSA_ILi176EEENSA_ILi32EEEEEENS_12float_e4m3_tENS5_IJlSC_lEEESJ_SK_NS4_8TiledMMAINS4_8MMA_AtomIJNS4_10MMA_TraitsINS4_25SM100_MMA_F8F6F4_2x1SM_SSEJSJ_SJ_fSF_SG_NS4_17integral_constantINS4_4UMMA5MajorELSR_0EEESS_NSP_INSQ_7ScaleInELST_0EEESU_EEEEEENS4_6LayoutINS5_IJSC_SC_SC_EEENS5_IJNSA_ILi0EEESZ_SZ_EEEEENS5_IJNS4_10UnderscoreES12_S12_EEEEENS4_18SM100_TMA_2SM_LOADENS4_14ComposedLayoutINS4_7SwizzleILi1ELi4ELi3EEENS4_18smem_ptr_flag_bitsILi8EEENSX_INS5_IJNSA_ILi8EEESH_EEENS5_IJSH_SC_EEEEEEEvNS4_8identityES15_S1F_vS1G_EENS_8epilogue10collective18CollectiveEpilogueINS1I_23Sm100TmaWarpSpecializedILi1ELi1ELi176ELb0ELb0EEEJNS5_IJNSA_ILi128EEESG_SH_EEENS5_IJNSX_IS1N_SC_EENSX_ISG_SC_EEEEESJ_SK_SJ_SK_NS1I_6fusion15FusionCallbacksIS1M_NS1S_17LinearCombinationISJ_fSJ_fLNS_15FloatRoundStyleE2EEES1O_S1R_JEEENS4_5SM1004TMEM4LOAD26SM100_TMEM_LOAD_32dp32b16xENS4_13SM90_TMA_LOADENS16_INS17_ILi0ELi4ELi3EEES1A_NSX_INS5_IJS1B_NSA_ILi16EEEEEENS5_IJS24_SC_EEEEEEENS4_39AutoVectorizingCopyWithAssumedAlignmentILi128EEENS4_14SM90_TMA_STOREES28_S2A_S2A_EEEvvEEEEvNT_6ParamsE:
	.zero		2944


//--------------------- SYMBOLS --------------------------

	.type		.nv.reservedSmem.offset0,@object
	.size		.nv.reservedSmem.offset0,0x4
	.type		.nv.reservedSmem.cap,@object
	.size		.nv.reservedSmem.cap,0x4
	.type		__assertfail,@function
